def matmul_kernel(
    a_ptr,
    b_ptr,
    c_ptr,
    M,
    N,
    K,
    stride_am,
    stride_ak,
    stride_bk,
    stride_bn,
    stride_cm,
    stride_cn,
    BLOCK_M: tl.constexpr,
    BLOCK_N: tl.constexpr,
    BLOCK_K: tl.constexpr,
    GROUP_M: tl.constexpr,
):
    pid = tl.program_id(axis=0)
    num_pid_m = tl.cdiv(M, BLOCK_M)
    num_pid_n = tl.cdiv(N, BLOCK_N)
    num_pid_in_group = GROUP_M * num_pid_n
    group_id = pid // num_pid_in_group
    first_pid_m = group_id * GROUP_M
    group_size_m = min(num_pid_m - first_pid_m, GROUP_M)
    pid_m = first_pid_m + ((pid % num_pid_in_group) % group_size_m)
    pid_n = (pid % num_pid_in_group) // group_size_m

    offs_am = (pid_m * BLOCK_M + tl.arange(0, BLOCK_M)) % M
    offs_bn = (pid_n * BLOCK_N + tl.arange(0, BLOCK_N)) % N
    offs_k = tl.arange(0, BLOCK_K)
    a_ptrs = a_ptr + offs_am[:, None] * stride_am + offs_k[None, :] * stride_ak
    b_ptrs = b_ptr + offs_k[:, None] * stride_bk + offs_bn[None, :] * stride_bn

    acc = tl.zeros((BLOCK_M, BLOCK_N), dtype=tl.float32)
    for kk in range(0, tl.cdiv(K, BLOCK_K)):
        a = tl.load(a_ptrs, mask=offs_k[None, :] < K - kk * BLOCK_K, other=0.0)
        b = tl.load(b_ptrs, mask=offs_k[:, None] < K - kk * BLOCK_K, other=0.0)
        acc = tl.dot(a, b, acc)
        a_ptrs += BLOCK_K * stride_ak
        b_ptrs += BLOCK_K * stride_bk

    c = acc.to(c_ptr.dtype.element_ty)
    offs_cm = pid_m * BLOCK_M + tl.arange(0, BLOCK_M)
    offs_cn = pid_n * BLOCK_N + tl.arange(0, BLOCK_N)
    c_ptrs = c_ptr + offs_cm[:, None] * stride_cm + offs_cn[None, :] * stride_cn
    mask = (offs_cm[:, None] < M) & (offs_cn[None, :] < N)
    tl.store(c_ptrs, c, mask=mask)

# config = {"BLOCK_K": 128, "BLOCK_M": 512, "BLOCK_N": 16, "GROUP_M": 8, "arch": "sm_100", "dtype": "bf16", "num_ctas": 1, "num_stages": 2, "num_warps": 2}
# arch = sm_100


// ===== COMPILED SASS (sm_100a) =====

	.target	sm_100a

	.elftype	@"ET_EXEC"


//--------------------- .note.nv.tkinfo           --------------------------
	.section	.note.nv.tkinfo,"",@"SHT_NOTE"
	.sectionflags	@"SHF_NOTE_NV_TKINFO"
	.tkinfo
        /*0018*/ 	.word	0x00000081
        /*0030*/ 	.string	""
        /*0030*/ 	.string	"ptxas-blackwell"
        /*0030*/ 	.string	"Cuda compilation tools, release 12.9, V12.9.86"
        /*0030*/ 	.string	"Build cuda_12.9.r12.9/compiler.36037853_0"
        /*0030*/ 	.string	"-v  -suppress-debug-info  -lineinfo  -arch sm_100a "



//--------------------- .note.nv.cuver            --------------------------
	.section	.note.nv.cuver,"",@"SHT_NOTE"
	.sectionflags	@"SHF_NOTE_NV_CUVER"
        /*0018*/ 	.short	0x0001
        /*001a*/ 	.short	0x0064
        /*001c*/ 	.short	0x0001
        /*001e*/ 	.short	0x0000
        /*0020*/ 	.short	0x0001
        /*0022*/ 	.short	0x0000


//--------------------- .nv.info                  --------------------------
	.section	.nv.info,"",@"SHT_CUDA_INFO"
	.align	4


	//----- nvinfo : EIATTR_REGCOUNT
	.align		4
        /*0000*/ 	.byte	0x04, 0x2f
        /*0002*/ 	.short	(.L_1 - .L_0)
	.align		4
.L_0:
        /*0004*/ 	.word	index@(matmul_kernel)
        /*0008*/ 	.word	0x00000020


	//----- nvinfo : EIATTR_FRAME_SIZE
	.align		4
.L_1:
        /*000c*/ 	.byte	0x04, 0x11
        /*000e*/ 	.short	(.L_3 - .L_2)
	.align		4
.L_2:
        /*0010*/ 	.word	index@(matmul_kernel)
        /*0014*/ 	.word	0x00004698


	//----- nvinfo : EIATTR_MIN_STACK_SIZE
	.align		4
.L_3:
        /*0018*/ 	.byte	0x04, 0x12
        /*001a*/ 	.short	(.L_5 - .L_4)
	.align		4
.L_4:
        /*001c*/ 	.word	index@(matmul_kernel)
        /*0020*/ 	.word	0x00004698
.L_5:


//--------------------- .nv.info.matmul_kernel    --------------------------
	.section	.nv.info.matmul_kernel,"",@"SHT_CUDA_INFO"
	.sectionflags	@""
	.align	4


	//----- nvinfo : EIATTR_CUDA_API_VERSION
	.align		4
        /*0000*/ 	.byte	0x04, 0x37
        /*0002*/ 	.short	(.L_7 - .L_6)
.L_6:
        /*0004*/ 	.word	0x00000081


	//----- nvinfo : EIATTR_KPARAM_INFO
	.align		4
.L_7:
        /*0008*/ 	.byte	0x04, 0x17
        /*000a*/ 	.short	(.L_9 - .L_8)
.L_8:
        /*000c*/ 	.word	0x00000000
        /*0010*/ 	.short	0x000d
        /*0012*/ 	.short	0x0048
        /*0014*/ 	.byte	0x00, 0xf4, 0x21, 0x00


	//----- nvinfo : EIATTR_KPARAM_INFO
	.align		4
.L_9:
        /*0018*/ 	.byte	0x04, 0x17
        /*001a*/ 	.short	(.L_11 - .L_10)
.L_10:
        /*001c*/ 	.word	0x00000000
        /*0020*/ 	.short	0x000c
        /*0022*/ 	.short	0x0040
        /*0024*/ 	.byte	0x00, 0xf4, 0x21, 0x00


	//----- nvinfo : EIATTR_KPARAM_INFO
	.align		4
.L_11:
        /*0028*/ 	.byte	0x04, 0x17
        /*002a*/ 	.short	(.L_13 - .L_12)
.L_12:
        /*002c*/ 	.word	0x00000000
        /*0030*/ 	.short	0x000b
        /*0032*/ 	.short	0x0038
        /*0034*/ 	.byte	0x00, 0xf0, 0x11, 0x00


	//----- nvinfo : EIATTR_KPARAM_INFO
	.align		4
.L_13:
        /*0038*/ 	.byte	0x04, 0x17
        /*003a*/ 	.short	(.L_15 - .L_14)
.L_14:
        /*003c*/ 	.word	0x00000000
        /*0040*/ 	.short	0x000a
        /*0042*/ 	.short	0x0034
        /*0044*/ 	.byte	0x00, 0xf0, 0x11, 0x00


	//----- nvinfo : EIATTR_KPARAM_INFO
	.align		4
.L_15:
        /*0048*/ 	.byte	0x04, 0x17
        /*004a*/ 	.short	(.L_17 - .L_16)
.L_16:
        /*004c*/ 	.word	0x00000000
        /*0050*/ 	.short	0x0009
        /*0052*/ 	.short	0x0030
        /*0054*/ 	.byte	0x00, 0xf0, 0x11, 0x00


	//----- nvinfo : EIATTR_KPARAM_INFO
	.align		4
.L_17:
        /*0058*/ 	.byte	0x04, 0x17
        /*005a*/ 	.short	(.L_19 - .L_18)
.L_18:
        /*005c*/ 	.word	0x00000000
        /*0060*/ 	.short	0x0008
        /*0062*/ 	.short	0x002c
        /*0064*/ 	.byte	0x00, 0xf0, 0x11, 0x00


	//----- nvinfo : EIATTR_KPARAM_INFO
	.align		4
.L_19:
        /*0068*/ 	.byte	0x04, 0x17
        /*006a*/ 	.short	(.L_21 - .L_20)
.L_20:
        /*006c*/ 	.word	0x00000000
        /*0070*/ 	.short	0x0007
        /*0072*/ 	.short	0x0028
        /*0074*/ 	.byte	0x00, 0xf0, 0x11, 0x00


	//----- nvinfo : EIATTR_KPARAM_INFO
	.align		4
.L_21:
        /*0078*/ 	.byte	0x04, 0x17
        /*007a*/ 	.short	(.L_23 - .L_22)
.L_22:
        /*007c*/ 	.word	0x00000000
        /*0080*/ 	.short	0x0006
        /*0082*/ 	.short	0x0024
        /*0084*/ 	.byte	0x00, 0xf0, 0x11, 0x00


	//----- nvinfo : EIATTR_KPARAM_INFO
	.align		4
.L_23:
        /*0088*/ 	.byte	0x04, 0x17
        /*008a*/ 	.short	(.L_25 - .L_24)
.L_24:
        /*008c*/ 	.word	0x00000000
        /*0090*/ 	.short	0x0005
        /*0092*/ 	.short	0x0020
        /*0094*/ 	.byte	0x00, 0xf0, 0x11, 0x00


	//----- nvinfo : EIATTR_KPARAM_INFO
	.align		4
.L_25:
        /*0098*/ 	.byte	0x04, 0x17
        /*009a*/ 	.short	(.L_27 - .L_26)
.L_26:
        /*009c*/ 	.word	0x00000000
        /*00a0*/ 	.short	0x0004
        /*00a2*/ 	.short	0x001c
        /*00a4*/ 	.byte	0x00, 0xf0, 0x11, 0x00


	//----- nvinfo : EIATTR_KPARAM_INFO
	.align		4
.L_27:
        /*00a8*/ 	.byte	0x04, 0x17
        /*00aa*/ 	.short	(.L_29 - .L_28)
.L_28:
        /*00ac*/ 	.word	0x00000000
        /*00b0*/ 	.short	0x0003
        /*00b2*/ 	.short	0x0018
        /*00b4*/ 	.byte	0x00, 0xf0, 0x11, 0x00


	//----- nvinfo : EIATTR_KPARAM_INFO
	.align		4
.L_29:
        /*00b8*/ 	.byte	0x04, 0x17
        /*00ba*/ 	.short	(.L_31 - .L_30)
.L_30:
        /*00bc*/ 	.word	0x00000000
        /*00c0*/ 	.short	0x0002
        /*00c2*/ 	.short	0x0010
        /*00c4*/ 	.byte	0x00, 0xf4, 0x21, 0x00


	//----- nvinfo : EIATTR_KPARAM_INFO
	.align		4
.L_31:
        /*00c8*/ 	.byte	0x04, 0x17
        /*00ca*/ 	.short	(.L_33 - .L_32)
.L_32:
        /*00cc*/ 	.word	0x00000000
        /*00d0*/ 	.short	0x0001
        /*00d2*/ 	.short	0x0008
        /*00d4*/ 	.byte	0x00, 0xf4, 0x21, 0x00


	//----- nvinfo : EIATTR_KPARAM_INFO
	.align		4
.L_33:
        /*00d8*/ 	.byte	0x04, 0x17
        /*00da*/ 	.short	(.L_35 - .L_34)
.L_34:
        /*00dc*/ 	.word	0x00000000
        /*00e0*/ 	.short	0x0000
        /*00e2*/ 	.short	0x0000
        /*00e4*/ 	.byte	0x00, 0xf4, 0x21, 0x00


	//----- nvinfo : EIATTR_SPARSE_MMA_MASK
	.align		4
.L_35:
        /*00e8*/ 	.byte	0x03, 0x50
        /*00ea*/ 	.short	0x0000


	//----- nvinfo : EIATTR_MAXREG_COUNT
	.align		4
        /*00ec*/ 	.byte	0x03, 0x1b
        /*00ee*/ 	.short	0x00ff


	//----- nvinfo : EIATTR_NUM_BARRIERS
	.align		4
        /*00f0*/ 	.byte	0x02, 0x4c
        /*00f2*/ 	.byte	0x01
	.zero		1


	//----- nvinfo : EIATTR_ANNOTATIONS
	.align		4
        /*00f4*/ 	.byte	0x04, 0x55
        /*00f6*/ 	.short	(.L_37 - .L_36)


	//   ....[0]....
.L_36:
        /*00f8*/ 	.word	0x00000001
        /*00fc*/ 	.byte	0xe0, 0x00, 0x00, 0x00, 0x01, 0x00, 0x00, 0x00, 0x10, 0x01, 0x00, 0x00, 0x01, 0x00, 0x00, 0x00
        /* <DEDUP_REMOVED lines=169> */
        /*0b9c*/ 	.byte	0x10, 0x39, 0x00, 0x00, 0x01, 0x00, 0x00, 0x00, 0x20, 0x39, 0x00, 0x00


	//----- nvinfo : EIATTR_VRC_CTA_INIT_COUNT
	.align		4
.L_37:
        /*0ba8*/ 	.byte	0x02, 0x4a
	.zero		1
	.zero		1


	//----- nvinfo : EIATTR_EXIT_INSTR_OFFSETS
	.align		4
        /*0bac*/ 	.byte	0x04, 0x1c
        /*0bae*/ 	.short	(.L_39 - .L_38)


	//   ....[0]....
.L_38:
        /*0bb0*/ 	.word	0x000708a0


	//   ....[1]....
        /*0bb4*/ 	.word	0x000708d0


	//----- nvinfo : EIATTR_REQNTID
	.align		4
.L_39:
        /*0bb8*/ 	.byte	0x04, 0x10
        /*0bba*/ 	.short	(.L_41 - .L_40)
.L_40:
        /*0bbc*/ 	.word	0x00000040
        /*0bc0*/ 	.word	0x00000001
        /*0bc4*/ 	.word	0x00000001


	//----- nvinfo : EIATTR_CBANK_PARAM_SIZE
	.align		4
.L_41:
        /*0bc8*/ 	.byte	0x03, 0x19
        /*0bca*/ 	.short	0x0050


	//----- nvinfo : EIATTR_PARAM_CBANK
	.align		4
        /*0bcc*/ 	.byte	0x04, 0x0a
        /*0bce*/ 	.short	(.L_43 - .L_42)
	.align		4
.L_42:
        /*0bd0*/ 	.word	index@(.nv.constant0.matmul_kernel)
        /*0bd4*/ 	.short	0x0380
        /*0bd6*/ 	.short	0x0050


	//----- nvinfo : EIATTR_SW_WAR
	.align		4
.L_43:
        /*0bd8*/ 	.byte	0x04, 0x36
        /*0bda*/ 	.short	(.L_45 - .L_44)
.L_44:
        /*0bdc*/ 	.word	0x00000008
.L_45:


//--------------------- .nv.compat                --------------------------
	.section	.nv.compat,"",@"SHT_CUDA_COMPAT_INFO"
	.align	4
        /*0000*/ 	.byte	0x02, 0x02, 0x01, 0x00, 0x02, 0x05, 0x05, 0x00, 0x02, 0x03, 0x00, 0x00, 0x02, 0x06, 0x01, 0x00


//--------------------- .nv.callgraph             --------------------------
	.section	.nv.callgraph,"",@"SHT_CUDA_CALLGRAPH"
	.align	4
	.sectionentsize	8
	.align		4
        /*0000*/ 	.word	0x00000000
	.align		4
        /*0004*/ 	.word	0xffffffff
	.align		4
        /*0008*/ 	.word	0x00000000
	.align		4
        /*000c*/ 	.word	0xfffffffe
	.align		4
        /*0010*/ 	.word	0x00000000
	.align		4
        /*0014*/ 	.word	0xfffffffd
	.align		4
        /*0018*/ 	.word	0x00000000
	.align		4
        /*001c*/ 	.word	0xfffffffc


//--------------------- .text.matmul_kernel       --------------------------
	.section	.text.matmul_kernel,"ax",@progbits
	.align	128
        .global         matmul_kernel
        .type           matmul_kernel,@function
        .size           matmul_kernel,(.L_x_3 - matmul_kernel)
        .other          matmul_kernel,@"STO_CUDA_ENTRY STV_DEFAULT"
matmul_kernel:
.text.matmul_kernel:
[----:B------:R-:W0:Y:S08]  /*0000*/  LDC R1, c[0x0][0x37c] ;  /* 0x0000df00ff017b82 */ /* 0x000e300000000800 */
[----:B------:R-:W1:Y:S01]  /*0010*/  LDC.64 R2, c[0x0][0x398] ;  /* 0x0000e600ff027b82 */ /* 0x000e620000000a00 */
[----:B0-----:R-:W-:Y:S01]  /*0020*/  VIADD R1, R1, 0xffffb968 ;  /* 0xffffb96801017836 */ /* 0x001fe20000000000 */
[----:B------:R-:W0:Y:S01]  /*0030*/  LDCU UR4, c[0x0][0x3a0] ;  /* 0x00007400ff0477ac */ /* 0x000e220008000800 */
[----:B------:R-:W-:-:S02]  /*0040*/  CS2R R14, SRZ ;  /* 0x00000000000e7805 */ /* 0x000fc4000001ff00 */
[----:B------:R-:W-:Y:S02]  /*0050*/  CS2R R16, SRZ ;  /* 0x0000000000107805 */ /* 0x000fe4000001ff00 */
[----:B------:R-:W-:Y:S02]  /*0060*/  CS2R R18, SRZ ;  /* 0x0000000000127805 */ /* 0x000fe4000001ff00 */
[----:B------:R-:W-:Y:S02]  /*0070*/  CS2R R20, SRZ ;  /* 0x0000000000147805 */ /* 0x000fe4000001ff00 */
[----:B------:R-:W-:Y:S02]  /*0080*/  CS2R R22, SRZ ;  /* 0x0000000000167805 */ /* 0x000fe4000001ff00 */
[----:B------:R-:W-:Y:S02]  /*0090*/  CS2R R24, SRZ ;  /* 0x0000000000187805 */ /* 0x000fe4000001ff00 */
[----:B------:R-:W-:Y:S01]  /*00a0*/  CS2R R26, SRZ ;  /* 0x00000000001a7805 */ /* 0x000fe2000001ff00 */
[----:B------:R-:W2:Y:S01]  /*00b0*/  LDCU.64 UR10, c[0x0][0x358] ;  /* 0x00006b00ff0a77ac */ /* 0x000ea20008000a00 */
[----:B0-----:R-:W-:Y:S01]  /*00c0*/  UIADD3 UR4, UPT, UPT, UR4, 0x7f, URZ ;  /* 0x0000007f04047890 */ /* 0x001fe2000fffe0ff */
[----:B-1----:R-:W-:Y:S01]  /*00d0*/  VIADD R0, R3, 0xf ;  /* 0x0000000f03007836 */ /* 0x002fe20000000000 */
[----:B------:R0:W-:Y:S02]  /*00e0*/  STL [R1+0x32c0], R3 ;  /* 0x0032c00301007387 */ /* 0x0001e40000100800 */
[----:B------:R-:W-:-:S02]  /*00f0*/  UISETP.GE.AND UP0, UPT, UR4, 0x80, UPT ;  /* 0x000000800400788c */ /* 0x000fc4000bf06270 */
[----:B------:R-:W-:Y:S01]  /*0100*/  SHF.R.S32.HI R5, RZ, 0x1f, R0 ;  /* 0x0000001fff057819 */ /* 0x000fe20000011400 */
[----:B------:R1:W-:Y:S03]  /*0110*/  STL [R1+0x32c4], R2 ;  /* 0x0032c40201007387 */ /* 0x0003e60000100800 */
[----:B------:R-:W-:Y:S01]  /*0120*/  LEA.HI R5, R5, R0, RZ, 0x4 ;  /* 0x0000000005057211 */ /* 0x000fe200078f20ff */
[----:B------:R-:W-:Y:S03]  /*0130*/  STL [R1+0x90], RZ ;  /* 0x000090ff01007387 */ /* 0x000fe60000100800 */
[----:B------:R-:W-:Y:S01]  /*0140*/  SHF.R.S32.HI R0, RZ, 0x4, R5 ;  /* 0x00000004ff007819 */ /* 0x000fe20000011405 */
[----:B------:R-:W-:Y:S04]  /*0150*/  STL [R1+0x94], RZ ;  /* 0x000094ff01007387 */ /* 0x000fe80000100800 */
[----:B------:R-:W-:Y:S01]  /*0160*/  IMAD.SHL.U32 R0, R0, 0x8, RZ ;  /* 0x0000000800007824 */ /* 0x000fe200078e00ff */
[----:B------:R-:W3:Y:S04]  /*0170*/  S2R R5, SR_CTAID.X ;  /* 0x0000000000057919 */ /* 0x000ee80000002500 */
[-C--:B------:R-:W-:Y:S01]  /*0180*/  IABS R9, R0.reuse ;  /* 0x0000000000097213 */ /* 0x080fe20000000000 */
[----:B------:R-:W-:Y:S01]  /*0190*/  STL [R1+0x98], RZ ;  /* 0x000098ff01007387 */ /* 0x000fe20000100800 */
[----:B------:R-:W-:-:S02]  /*01a0*/  IABS R12, R0 ;  /* 0x00000000000c7213 */ /* 0x000fc40000000000 */
[----:B------:R-:W4:Y:S01]  /*01b0*/  I2F.RP R4, R9 ;  /* 0x0000000900047306 */ /* 0x000f220000209400 */
[----:B------:R-:W-:Y:S04]  /*01c0*/  STL [R1+0x9c], RZ ;  /* 0x00009cff01007387 */ /* 0x000fe80000100800 */
[----:B------:R-:W-:Y:S04]  /*01d0*/  STL [R1+0x80], RZ ;  /* 0x000080ff01007387 */ /* 0x000fe80000100800 */
[----:B------:R-:W-:Y:S04]  /*01e0*/  STL [R1+0x84], RZ ;  /* 0x000084ff01007387 */ /* 0x000fe80000100800 */
[----:B------:R-:W-:Y:S01]  /*01f0*/  STL [R1+0x88], RZ ;  /* 0x000088ff01007387 */ /* 0x000fe20000100800 */
[----:B----4-:R-:W4:Y:S03]  /*0200*/  MUFU.RCP R4, R4 ;  /* 0x0000000400047308 */ /* 0x010f260000001000 */
[----:B------:R-:W-:Y:S04]  /*0210*/  STL [R1+0x8c], RZ ;  /* 0x00008cff01007387 */ /* 0x000fe80000100800 */
[----:B------:R-:W-:Y:S01]  /*0220*/  STL [R1+0x70], RZ ;  /* 0x000070ff01007387 */ /* 0x000fe20000100800 */
[----:B---3--:R-:W-:-:S03]  /*0230*/  IABS R10, R5 ;  /* 0x00000005000a7213 */ /* 0x008fc60000000000 */
[----:B------:R-:W-:Y:S04]  /*0240*/  STL [R1+0x74], RZ ;  /* 0x000074ff01007387 */ /* 0x000fe80000100800 */
[----:B------:R-:W-:Y:S01]  /*0250*/  STL [R1+0x78], RZ ;  /* 0x000078ff01007387 */ /* 0x000fe20000100800 */
[----:B----4-:R-:W-:-:S03]  /*0260*/  VIADD R6, R4, 0xffffffe ;  /* 0x0ffffffe04067836 */ /* 0x010fc60000000000 */
[----:B------:R-:W-:Y:S01]  /*0270*/  STL [R1+0x7c], RZ ;  /* 0x00007cff01007387 */ /* 0x000fe20000100800 */
[----:B------:R-:W-:Y:S01]  /*0280*/  IMAD.MOV R4, RZ, RZ, -R12 ;  /* 0x000000ffff047224 */ /* 0x000fe200078e0a0c */
[----:B------:R-:W-:Y:S01]  /*0290*/  CS2R R12, SRZ ;  /* 0x00000000000c7805 */ /* 0x000fe2000001ff00 */
[----:B------:R3:W4:Y:S01]  /*02a0*/  F2I.FTZ.U32.TRUNC.NTZ R7, R6 ;  /* 0x0000000600077305 */ /* 0x000722000021f000 */
[----:B------:R-:W-:Y:S04]  /*02b0*/  STL [R1+0x60], RZ ;  /* 0x000060ff01007387 */ /* 0x000fe80000100800 */
[----:B------:R-:W-:Y:S01]  /*02c0*/  STL [R1+0x64], RZ ;  /* 0x000064ff01007387 */ /* 0x000fe20000100800 */
[----:B---3--:R-:W-:-:S03]  /*02d0*/  IMAD.MOV.U32 R6, RZ, RZ, RZ ;  /* 0x000000ffff067224 */ /* 0x008fc600078e00ff */
[----:B------:R-:W-:Y:S04]  /*02e0*/  STL [R1+0x68], RZ ;  /* 0x000068ff01007387 */ /* 0x000fe80000100800 */
[----:B------:R-:W-:Y:S01]  /*02f0*/  STL [R1+0x6c], RZ ;  /* 0x00006cff01007387 */ /* 0x000fe20000100800 */
[----:B----4-:R-:W-:-:S03]  /*0300*/  IMAD.MOV R8, RZ, RZ, -R7 ;  /* 0x000000ffff087224 */ /* 0x010fc600078e0a07 */
[----:B------:R-:W-:Y:S01]  /*0310*/  STL [R1+0x50], RZ ;  /* 0x000050ff01007387 */ /* 0x000fe20000100800 */
[----:B------:R-:W-:Y:S02]  /*0320*/  IMAD R11, R8, R9, RZ ;  /* 0x00000009080b7224 */ /* 0x000fe400078e02ff */
[----:B------:R-:W-:Y:S01]  /*0330*/  IMAD.MOV.U32 R8, RZ, RZ, R10 ;  /* 0x000000ffff087224 */ /* 0x000fe200078e000a */
[----:B------:R-:W-:Y:S01]  /*0340*/  STL [R1+0x54], RZ ;  /* 0x000054ff01007387 */ /* 0x000fe20000100800 */
[----:B------:R-:W-:-:S03]  /*0350*/  IMAD.HI.U32 R7, R7, R11, R6 ;  /* 0x0000000b07077227 */ /* 0x000fc600078e0006 */
[----:B------:R-:W-:Y:S03]  /*0360*/  STL [R1+0x58], RZ ;  /* 0x000058ff01007387 */ /* 0x000fe60000100800 */
[----:B------:R-:W-:Y:S01]  /*0370*/  IMAD.HI.U32 R7, R7, R8, RZ ;  /* 0x0000000807077227 */ /* 0x000fe200078e00ff */
[----:B------:R-:W-:Y:S03]  /*0380*/  STL [R1+0x5c], RZ ;  /* 0x00005cff01007387 */ /* 0x000fe60000100800 */
[----:B------:R-:W-:Y:S01]  /*0390*/  IMAD R4, R7, R4, R8 ;  /* 0x0000000407047224 */ /* 0x000fe200078e0208 */
[----:B------:R-:W-:Y:S04]  /*03a0*/  STL [R1+0x40], RZ ;  /* 0x000040ff01007387 */ /* 0x000fe80000100800 */
[----:B------:R-:W-:Y:S01]  /*03b0*/  ISETP.GT.U32.AND P1, PT, R9, R4, PT ;  /* 0x000000040900720c */ /* 0x000fe20003f24070 */
[----:B------:R-:W-:Y:S04]  /*03c0*/  STL [R1+0x44], RZ ;  /* 0x000044ff01007387 */ /* 0x000fe80000100800 */
[----:B------:R-:W-:Y:S04]  /*03d0*/  STL [R1+0x48], RZ ;  /* 0x000048ff01007387 */ /* 0x000fe80000100800 */
[----:B------:R-:W-:Y:S04]  /*03e0*/  STL [R1+0x4c], RZ ;  /* 0x00004cff01007387 */ /* 0x000fe80000100800 */
[----:B------:R-:W-:Y:S01]  /*03f0*/  @!P1 IMAD.IADD R4, R4, 0x1, -R9 ;  /* 0x0000000104049824 */ /* 0x000fe200078e0a09 */
[----:B------:R-:W-:Y:S01]  /*0400*/  STL [R1+0x30], RZ ;  /* 0x000030ff01007387 */ /* 0x000fe20000100800 */
[----:B------:R-:W-:Y:S01]  /*0410*/  @!P1 VIADD R7, R7, 0x1 ;  /* 0x0000000107079836 */ /* 0x000fe20000000000 */
[----:B------:R-:W-:-:S02]  /*0420*/  ISETP.NE.AND P1, PT, R0, RZ, PT ;  /* 0x000000ff0000720c */ /* 0x000fc40003f25270 */
[----:B------:R-:W-:Y:S01]  /*0430*/  ISETP.GE.U32.AND P0, PT, R4, R9, PT ;  /* 0x000000090400720c */ /* 0x000fe20003f06070 */
[----:B------:R-:W-:Y:S01]  /*0440*/  STL [R1+0x34], RZ ;  /* 0x000034ff01007387 */ /* 0x000fe20000100800 */
[----:B------:R-:W-:-:S03]  /*0450*/  LOP3.LUT R4, R5, R0, RZ, 0x3c, !PT ;  /* 0x0000000005047212 */ /* 0x000fc600078e3cff */
[----:B------:R-:W-:Y:S01]  /*0460*/  STL [R1+0x38], RZ ;  /* 0x000038ff01007387 */ /* 0x000fe20000100800 */
[----:B------:R-:W-:Y:S01]  /*0470*/  ISETP.GE.AND P2, PT, R4, RZ, PT ;  /* 0x000000ff0400720c */ /* 0x000fe20003f46270 */
[----:B------:R-:W-:Y:S02]  /*0480*/  VIADD R4, R2, 0x1ff ;  /* 0x000001ff02047836 */ /* 0x000fe40000000000 */
[----:B------:R-:W-:Y:S04]  /*0490*/  STL [R1+0x3c], RZ ;  /* 0x00003cff01007387 */ /* 0x000fe80000100800 */
[----:B------:R-:W-:Y:S01]  /*04a0*/  @P0 VIADD R7, R7, 0x1 ;  /* 0x0000000107070836 */ /* 0x000fe20000000000 */
[----:B------:R-:W-:Y:S03]  /*04b0*/  STL [R1+0x20], RZ ;  /* 0x000020ff01007387 */ /* 0x000fe60000100800 */
[----:B------:R-:W-:Y:S01]  /*04c0*/  IMAD.MOV.U32 R6, RZ, RZ, R7 ;  /* 0x000000ffff067224 */ /* 0x000fe200078e0007 */
[----:B------:R-:W-:Y:S01]  /*04d0*/  SHF.R.S32.HI R7, RZ, 0x1f, R4 ;  /* 0x0000001fff077819 */ /* 0x000fe20000011404 */
[----:B------:R-:W-:Y:S02]  /*04e0*/  STL [R1+0x24], RZ ;  /* 0x000024ff01007387 */ /* 0x000fe40000100800 */
[----:B------:R-:W-:Y:S01]  /*04f0*/  @!P2 IMAD.MOV R6, RZ, RZ, -R6 ;  /* 0x000000ffff06a224 */ /* 0x000fe200078e0a06 */
[----:B------:R-:W-:Y:S01]  /*0500*/  @!P1 LOP3.LUT R6, RZ, R0, RZ, 0x33, !PT ;  /* 0x00000000ff069212 */ /* 0x000fe200078e33ff */
[----:B------:R-:W-:Y:S01]  /*0510*/  STL [R1+0x28], RZ ;  /* 0x000028ff01007387 */ /* 0x000fe20000100800 */
[----:B------:R-:W-:-:S03]  /*0520*/  LEA.HI R7, R7, R4, RZ, 0x9 ;  /* 0x0000000407077211 */ /* 0x000fc600078f48ff */
[----:B------:R-:W-:Y:S01]  /*0530*/  IMAD.SHL.U32 R28, R6, 0x8, RZ ;  /* 0x00000008061c7824 */ /* 0x000fe200078e00ff */
[----:B------:R-:W-:Y:S01]  /*0540*/  STL [R1+0x2c], RZ ;  /* 0x00002cff01007387 */ /* 0x000fe20000100800 */
[----:B------:R-:W-:-:S03]  /*0550*/  IMAD.MOV R6, RZ, RZ, -R6 ;  /* 0x000000ffff067224 */ /* 0x000fc600078e0a06 */
[----:B------:R-:W-:Y:S01]  /*0560*/  LEA.HI.SX32 R4, R7, -R28, 0x17 ;  /* 0x8000001c07047211 */ /* 0x000fe200078fbaff */
[----:B------:R-:W-:Y:S01]  /*0570*/  IMAD R11, R0, R6, R5 ;  /* 0x00000006000b7224 */ /* 0x000fe200078e0205 */
[----:B------:R-:W-:Y:S01]  /*0580*/  STL [R1+0x10], RZ ;  /* 0x000010ff01007387 */ /* 0x000fe20000100800 */
[----:B------:R-:W-:Y:S01]  /*0590*/  IMAD.MOV.U32 R6, RZ, RZ, RZ ;  /* 0x000000ffff067224 */ /* 0x000fe200078e00ff */
[----:B------:R-:W-:Y:S02]  /*05a0*/  VIMNMX R4, PT, PT, R4, 0x8, PT ;  /* 0x0000000804047848 */ /* 0x000fe40003fe0100 */
[----:B------:R-:W-:Y:S02]  /*05b0*/  STL [R1+0x14], RZ ;  /* 0x000014ff01007387 */ /* 0x000fe40000100800 */
[-C--:B------:R-:W-:Y:S02]  /*05c0*/  IABS R10, R4.reuse ;  /* 0x00000004000a7213 */ /* 0x080fe40000000000 */
[----:B------:R-:W-:Y:S01]  /*05d0*/  IABS R0, R4 ;  /* 0x0000000400007213 */ /* 0x000fe20000000000 */
[----:B------:R-:W-:Y:S01]  /*05e0*/  STL [R1+0x18], RZ ;  /* 0x000018ff01007387 */ /* 0x000fe20000100800 */
[----:B------:R-:W3:Y:S03]  /*05f0*/  I2F.RP R8, R10 ;  /* 0x0000000a00087306 */ /* 0x000ee60000209400 */
[----:B------:R-:W-:Y:S04]  /*0600*/  STL [R1+0x1c], RZ ;  /* 0x00001cff01007387 */ /* 0x000fe80000100800 */
[----:B------:R-:W-:Y:S01]  /*0610*/  STL [R1], RZ ;  /* 0x000000ff01007387 */ /* 0x000fe20000100800 */
[----:B0-----:R-:W0:Y:S01]  /*0620*/  S2R R3, SR_TID.X ;  /* 0x0000000000037919 */ /* 0x001e220000002100 */
[----:B---3--:R-:W3:Y:S02]  /*0630*/  MUFU.RCP R8, R8 ;  /* 0x0000000800087308 */ /* 0x008ee40000001000 */
[----:B------:R-:W-:Y:S04]  /*0640*/  STL [R1+0x4], RZ ;  /* 0x000004ff01007387 */ /* 0x000fe80000100800 */
[----:B------:R-:W-:Y:S04]  /*0650*/  STL [R1+0x8], RZ ;  /* 0x000008ff01007387 */ /* 0x000fe80000100800 */
[----:B------:R-:W-:Y:S01]  /*0660*/  STL [R1+0xc], RZ ;  /* 0x00000cff01007387 */ /* 0x000fe20000100800 */
[----:B---3--:R-:W-:-:S06]  /*0670*/  VIADD R7, R8, 0xffffffe ;  /* 0x0ffffffe08077836 */ /* 0x008fcc0000000000 */
[----:B------:R-:W3:Y:S02]  /*0680*/  F2I.FTZ.U32.TRUNC.NTZ R7, R7 ;  /* 0x0000000700077305 */ /* 0x000ee4000021f000 */
[----:B---3--:R-:W-:-:S04]  /*0690*/  IMAD.MOV R9, RZ, RZ, -R7 ;  /* 0x000000ffff097224 */ /* 0x008fc800078e0a07 */
[----:B------:R-:W-:Y:S01]  /*06a0*/  IMAD.MOV.U32 R5, RZ, RZ, R9 ;  /* 0x000000ffff057224 */ /* 0x000fe200078e0009 */
[----:B------:R-:W-:-:S03]  /*06b0*/  IABS R9, R11 ;  /* 0x0000000b00097213 */ /* 0x000fc60000000000 */
[----:B------:R-:W-:-:S04]  /*06c0*/  IMAD R5, R5, R10, RZ ;  /* 0x0000000a05057224 */ /* 0x000fc800078e02ff */
[----:B------:R-:W-:-:S04]  /*06d0*/  IMAD.HI.U32 R6, R7, R5, R6 ;  /* 0x0000000507067227 */ /* 0x000fc800078e0006 */
[----:B------:R-:W-:Y:S02]  /*06e0*/  IMAD.MOV R5, RZ, RZ, -R0 ;  /* 0x000000ffff057224 */ /* 0x000fe400078e0a00 */
[----:B------:R-:W-:Y:S01]  /*06f0*/  IMAD.HI.U32 R0, R6, R9, RZ ;  /* 0x0000000906007227 */ /* 0x000fe200078e00ff */
[----:B------:R-:W-:-:S03]  /*0700*/  CS2R R6, SRZ ;  /* 0x0000000000067805 */ /* 0x000fc6000001ff00 */
[----:B------:R-:W-:Y:S01]  /*0710*/  IMAD R5, R0, R5, R9 ;  /* 0x0000000500057224 */ /* 0x000fe200078e0209 */
[----:B------:R-:W-:-:S04]  /*0720*/  CS2R R8, SRZ ;  /* 0x0000000000087805 */ /* 0x000fc8000001ff00 */
[----:B------:R-:W-:-:S13]  /*0730*/  ISETP.GT.U32.AND P1, PT, R10, R5, PT ;  /* 0x000000050a00720c */ /* 0x000fda0003f24070 */
[----:B------:R-:W-:Y:S02]  /*0740*/  @!P1 IMAD.IADD R5, R5, 0x1, -R10 ;  /* 0x0000000105059824 */ /* 0x000fe400078e0a0a */
[----:B------:R-:W-:Y:S01]  /*0750*/  @!P1 VIADD R0, R0, 0x1 ;  /* 0x0000000100009836 */ /* 0x000fe20000000000 */
[----:B------:R-:W-:Y:S02]  /*0760*/  ISETP.NE.AND P1, PT, R4, RZ, PT ;  /* 0x000000ff0400720c */ /* 0x000fe40003f25270 */
[----:B------:R-:W-:Y:S02]  /*0770*/  ISETP.GE.U32.AND P0, PT, R5, R10, PT ;  /* 0x0000000a0500720c */ /* 0x000fe40003f06070 */
[----:B------:R-:W-:-:S04]  /*0780*/  LOP3.LUT R5, R11, R4, RZ, 0x3c, !PT ;  /* 0x000000040b057212 */ /* 0x000fc800078e3cff */
[----:B------:R-:W-:-:S07]  /*0790*/  ISETP.GE.AND P2, PT, R5, RZ, PT ;  /* 0x000000ff0500720c */ /* 0x000fce0003f46270 */
[----:B------:R-:W-:-:S06]  /*07a0*/  @P0 VIADD R0, R0, 0x1 ;  /* 0x0000000100000836 */ /* 0x000fcc0000000000 */
[----:B------:R-:W-:Y:S01]  /*07b0*/  @!P2 IMAD.MOV R0, RZ, RZ, -R0 ;  /* 0x000000ffff00a224 */ /* 0x000fe200078e0a00 */
[----:B------:R-:W-:-:S05]  /*07c0*/  @!P1 LOP3.LUT R0, RZ, R4, RZ, 0x33, !PT ;  /* 0x00000004ff009212 */ /* 0x000fca00078e33ff */
[----:B------:R-:W-:Y:S02]  /*07d0*/  IMAD.MOV R5, RZ, RZ, -R0 ;  /* 0x000000ffff057224 */ /* 0x000fe400078e0a00 */
[----:B------:R-:W-:Y:S02]  /*07e0*/  IMAD.SHL.U32 R0, R0, 0x10, RZ ;  /* 0x0000001000007824 */ /* 0x000fe400078e00ff */
[----:B------:R-:W-:Y:S01]  /*07f0*/  IMAD R5, R4, R5, R11 ;  /* 0x0000000504057224 */ /* 0x000fe200078e020b */
[----:B------:R-:W-:Y:S01]  /*0800*/  CS2R R10, SRZ ;  /* 0x00000000000a7805 */ /* 0x000fe2000001ff00 */
[----:B-1----:R-:W-:Y:S02]  /*0810*/  VIADD R2, R0, 0x1 ;  /* 0x0000000100027836 */ /* 0x002fe40000000000 */
[----:B------:R-:W-:Y:S01]  /*0820*/  IMAD.IADD R28, R28, 0x1, R5 ;  /* 0x000000011c1c7824 */ /* 0x000fe200078e0205 */
[----:B------:R-:W-:Y:S01]  /*0830*/  CS2R R4, SRZ ;  /* 0x0000000000047805 */ /* 0x000fe2000001ff00 */
[----:B------:R-:W-:-:S04]  /*0840*/  VIADD R29, R0, 0x2 ;  /* 0x00000002001d7836 */ /* 0x000fc80000000000 */
[----:B------:R0:W-:Y:S04]  /*0850*/  STL [R1+0x32c8], R4 ;  /* 0x0032c80401007387 */ /* 0x0001e80000100800 */
[----:B------:R-:W-:Y:S04]  /*0860*/  STL [R1+0x329c], R0 ;  /* 0x00329c0001007387 */ /* 0x000fe80000100800 */
[----:B------:R1:W-:Y:S01]  /*0870*/  STL [R1+0xd0], R2 ;  /* 0x0000d00201007387 */ /* 0x0003e20000100800 */
[----:B0-----:R-:W-:-:S03]  /*0880*/  LOP3.LUT R4, R3, 0x3f, RZ, 0xc0, !PT ;  /* 0x0000003f03047812 */ /* 0x001fc600078ec0ff */
[----:B------:R0:W-:Y:S01]  /*0890*/  STL [R1+0xcc], R29 ;  /* 0x0000cc1d01007387 */ /* 0x0001e20000100800 */
[C---:B-1----:R-:W-:Y:S02]  /*08a0*/  VIADD R2, R0.reuse, 0x3 ;  /* 0x0000000300027836 */ /* 0x042fe40000000000 */
[----:B0-----:R-:W-:-:S03]  /*08b0*/  VIADD R29, R0, 0x4 ;  /* 0x00000004001d7836 */ /* 0x001fc60000000000 */
[----:B------:R0:W-:Y:S04]  /*08c0*/  STL [R1+0xc8], R2 ;  /* 0x0000c80201007387 */ /* 0x0001e80000100800 */
[----:B------:R1:W-:Y:S01]  /*08d0*/  STL [R1+0xc4], R29 ;  /* 0x0000c41d01007387 */ /* 0x0003e20000100800 */
[C---:B0-----:R-:W-:Y:S02]  /*08e0*/  VIADD R2, R0.reuse, 0x5 ;  /* 0x0000000500027836 */ /* 0x041fe40000000000 */
[----:B-1----:R-:W-:-:S03]  /*08f0*/  VIADD R29, R0, 0x6 ;  /* 0x00000006001d7836 */ /* 0x002fc60000000000 */
        /* <DEDUP_REMOVED lines=10> */
[----:B0-----:R-:W-:Y:S02]  /*09a0*/  IMAD.SHL.U32 R2, R28, 0x200, RZ ;  /* 0x000002001c027824 */ /* 0x001fe400078e00ff */
[C---:B------:R-:W-:Y:S02]  /*09b0*/  VIADD R28, R0.reuse, 0xc ;  /* 0x0000000c001c7836 */ /* 0x040fe40000000000 */
[----:B-1----:R-:W-:Y:S01]  /*09c0*/  VIADD R29, R0, 0xb ;  /* 0x0000000b001d7836 */ /* 0x002fe20000000000 */
[----:B------:R-:W-:-:S02]  /*09d0*/  LOP3.LUT R3, R2, 0x3f, R3, 0xf8, !PT ;  /* 0x0000003f02037812 */ /* 0x000fc400078ef803 */
[----:B------:R-:W-:Y:S02]  /*09e0*/  LOP3.LUT R2, R2, 0x40, R4, 0xfe, !PT ;  /* 0x0000004002027812 */ /* 0x000fe400078efe04 */
[----:B------:R0:W-:Y:S04]  /*09f0*/  STL [R1+0xa4], R29 ;  /* 0x0000a41d01007387 */ /* 0x0001e80000100800 */
[----:B------:R1:W-:Y:S04]  /*0a00*/  STL [R1+0xa0], R28 ;  /* 0x0000a01c01007387 */ /* 0x0003e80000100800 */
[----:B------:R3:W5:Y:S01]  /*0a10*/  LDL.LU R4, [R1+0x32c8] ;  /* 0x0032c80001047983 */ /* 0x0007620000300800 */
[----:B0-----:R-:W-:-:S03]  /*0a20*/  VIADD R29, R0, 0xd ;  /* 0x0000000d001d7836 */ /* 0x001fc60000000000 */
[----:B------:R-:W-:Y:S01]  /*0a30*/  STL [R1+0x32a0], R3 ;  /* 0x0032a00301007387 */ /* 0x000fe20000100800 */
[----:B-1----:R-:W-:-:S03]  /*0a40*/  VIADD R28, R0, 0xe ;  /* 0x0000000e001c7836 */ /* 0x002fc60000000000 */
[----:B------:R0:W-:Y:S01]  /*0a50*/  STL [R1+0x32a4], R2 ;  /* 0x0032a40201007387 */ /* 0x0001e20000100800 */
[----:B------:R-:W-:Y:S01]  /*0a60*/  VIADD R0, R0, 0xf ;  /* 0x0000000f00007836 */ /* 0x000fe20000000000 */
[----:B0-----:R-:W-:-:S05]  /*0a70*/  LOP3.LUT R2, R3, 0x80, RZ, 0xfc, !PT ;  /* 0x0000008003027812 */ /* 0x001fca00078efcff */
[----:B------:R0:W-:Y:S02]  /*0a80*/  STL [R1+0x32a8], R2 ;  /* 0x0032a80201007387 */ /* 0x0001e40000100800 */
[----:B0-----:R-:W-:-:S05]  /*0a90*/  LOP3.LUT R2, R3, 0xc0, RZ, 0xfc, !PT ;  /* 0x000000c003027812 */ /* 0x001fca00078efcff */
[----:B------:R0:W-:Y:S02]  /*0aa0*/  STL [R1+0x32ac], R2 ;  /* 0x0032ac0201007387 */ /* 0x0001e40000100800 */
[----:B0-----:R-:W-:-:S05]  /*0ab0*/  LOP3.LUT R2, R3, 0x100, RZ, 0xfc, !PT ;  /* 0x0000010003027812 */ /* 0x001fca00078efcff */
[----:B------:R0:W-:Y:S02]  /*0ac0*/  STL [R1+0x32b0], R2 ;  /* 0x0032b00201007387 */ /* 0x0001e40000100800 */
[----:B0-----:R-:W-:-:S05]  /*0ad0*/  LOP3.LUT R2, R3, 0x140, RZ, 0xfc, !PT ;  /* 0x0000014003027812 */ /* 0x001fca00078efcff */
[----:B------:R0:W-:Y:S02]  /*0ae0*/  STL [R1+0x32b4], R2 ;  /* 0x0032b40201007387 */ /* 0x0001e40000100800 */
[C---:B0-----:R-:W-:Y:S02]  /*0af0*/  LOP3.LUT R2, R3.reuse, 0x180, RZ, 0xfc, !PT ;  /* 0x0000018003027812 */ /* 0x041fe400078efcff */
[----:B------:R-:W-:-:S03]  /*0b00*/  LOP3.LUT R3, R3, 0x1c0, RZ, 0xfc, !PT ;  /* 0x000001c003037812 */ /* 0x000fc600078efcff */
[----:B------:R0:W-:Y:S04]  /*0b10*/  STL [R1+0x32bc], R2 ;  /* 0x0032bc0201007387 */ /* 0x0001e80000100800 */
[----:B0-----:R3:W5:Y:S04]  /*0b20*/  LDL.LU R2, [R1+0x32c4] ;  /* 0x0032c40001027983 */ /* 0x0017680000300800 */
[----:B------:R0:W-:Y:S04]  /*0b30*/  STL [R1+0x32b8], R3 ;  /* 0x0032b80301007387 */ /* 0x0001e80000100800 */
[----:B0-----:R3:W5:Y:S01]  /*0b40*/  LDL.LU R3, [R1+0x32c0] ;  /* 0x0032c00001037983 */ /* 0x0017620000300800 */
[----:B--2---:R-:W-:Y:S05]  /*0b50*/  BRA.U !UP0, `(.L_x_0) ;  /* 0x000006bd08707547 */ /* 0x004fea000b800000 */
[----:B------:R-:W2:Y:S04]  /*0b60*/  LDL R26, [R1+0x32b0] ;  /* 0x0032b000011a7983 */ /* 0x000ea80000100800 */
[----:B------:R-:W4:Y:S01]  /*0b70*/  LDL R22, [R1+0x32a0] ;  /* 0x0032a00001167983 */ /* 0x000f220000100800 */
[----:B-----5:R-:W-:-:S03]  /*0b80*/  IABS R15, R2 ;  /* 0x00000002000f7213 */ /* 0x020fc60000000000 */
[----:B---3--:R-:W3:Y:S04]  /*0b90*/  LDL R25, [R1+0x32ac] ;  /* 0x0032ac0001197983 */ /* 0x008ee80000100800 */
[----:B------:R-:W3:Y:S04]  /*0ba0*/  LDL R23, [R1+0x32a4] ;  /* 0x0032a40001177983 */ /* 0x000ee80000100800 */
[----:B------:R-:W3:Y:S04]  /*0bb0*/  LDL R24, [R1+0x32a8] ;  /* 0x0032a80001187983 */ /* 0x000ee80000100800 */
[----:B------:R-:W3:Y:S01]  /*0bc0*/  LDL R27, [R1+0x32b8] ;  /* 0x0032b800011b7983 */ /* 0x000ee20000100800 */
[----:B------:R-:W-:Y:S01]  /*0bd0*/  IABS R6, R3 ;  /* 0x0000000300067213 */ /* 0x000fe20000000000 */
[----:B------:R-:W-:Y:S01]  /*0be0*/  IMAD.MOV.U32 R8, RZ, RZ, RZ ;  /* 0x000000ffff087224 */ /* 0x000fe200078e00ff */
[----:B------:R-:W-:Y:S01]  /*0bf0*/  ISETP.GE.AND P0, PT, R28, RZ, PT ;  /* 0x000000ff1c00720c */ /* 0x000fe20003f06270 */
[----:B------:R0:W-:Y:S01]  /*0c00*/  STL [R1+0x334c], R2 ;  /* 0x00334c0201007387 */ /* 0x0001e20000100800 */
[----:B------:R-:W-:Y:S01]  /*0c10*/  ISETP.GE.AND P2, PT, R0, RZ, PT ;  /* 0x000000ff0000720c */ /* 0x000fe20003f46270 */
[----:B------:R-:W1:Y:S01]  /*0c20*/  LDCU UR4, c[0x0][0x3ac] ;  /* 0x00007580ff0477ac */ /* 0x000e620008000800 */
[----:B------:R-:W-:Y:S01]  /*0c30*/  ISETP.GE.AND P1, PT, R29, RZ, PT ;  /* 0x000000ff1d00720c */ /* 0x000fe20003f26270 */
[----:B------:R-:W1:Y:S01]  /*0c40*/  LDCU.128 UR12, c[0x0][0x380] ;  /* 0x00007000ff0c77ac */ /* 0x000e620008000c00 */
[----:B0-----:R-:W3:Y:S01]  /*0c50*/  LDL R2, [R1+0x32b4] ;  /* 0x0032b40001027983 */ /* 0x001ee20000100800 */
[----:B------:R-:W0:Y:S01]  /*0c60*/  I2F.RP R5, R15 ;  /* 0x0000000f00057306 */ /* 0x000e220000209400 */
[----:B------:R-:W1:Y:S07]  /*0c70*/  LDCU UR9, c[0x0][0x3a8] ;  /* 0x00007500ff0977ac */ /* 0x000e6e0008000800 */
[----:B------:R-:W1:Y:S08]  /*0c80*/  I2F.RP R4, R6 ;  /* 0x0000000600047306 */ /* 0x000e700000209400 */
[----:B0-----:R-:W0:Y:S08]  /*0c90*/  MUFU.RCP R5, R5 ;  /* 0x0000000500057308 */ /* 0x001e300000001000 */
[----:B-1----:R-:W1:Y:S01]  /*0ca0*/  MUFU.RCP R4, R4 ;  /* 0x0000000400047308 */ /* 0x002e620000001000 */
[----:B0-----:R-:W-:-:S07]  /*0cb0*/  VIADD R5, R5, 0xffffffe ;  /* 0x0ffffffe05057836 */ /* 0x001fce0000000000 */
[----:B------:R-:W0:Y:S01]  /*0cc0*/  F2I.FTZ.U32.TRUNC.NTZ R5, R5 ;  /* 0x0000000500057305 */ /* 0x000e22000021f000 */
[----:B------:R0:W-:Y:S01]  /*0cd0*/  STL [R1+0x3348], R3 ;  /* 0x0033480301007387 */ /* 0x0001e20000100800 */
[----:B-1----:R-:W-:-:S03]  /*0ce0*/  VIADD R4, R4, 0xffffffe ;  /* 0x0ffffffe04047836 */ /* 0x002fc60000000000 */
[----:B0-----:R-:W3:Y:S03]  /*0cf0*/  LDL R3, [R1+0x32bc] ;  /* 0x0032bc0001037983 */ /* 0x001ee60000100800 */
[----:B------:R0:W1:Y:S01]  /*0d00*/  F2I.FTZ.U32.TRUNC.NTZ R9, R4 ;  /* 0x0000000400097305 */ /* 0x000062000021f000 */
[----:B------:R-:W-:-:S04]  /*0d10*/  IMAD.MOV R12, RZ, RZ, -R5 ;  /* 0x000000ffff0c7224 */ /* 0x000fc800078e0a05 */
[----:B------:R-:W-:Y:S02]  /*0d20*/  IMAD R12, R12, R15, RZ ;  /* 0x0000000f0c0c7224 */ /* 0x000fe400078e02ff */
[----:B0-----:R-:W-:-:S04]  /*0d30*/  IMAD.MOV.U32 R4, RZ, RZ, RZ ;  /* 0x000000ffff047224 */ /* 0x001fc800078e00ff */
[----:B------:R-:W-:-:S04]  /*0d40*/  IMAD.HI.U32 R12, R5, R12, R4 ;  /* 0x0000000c050c7227 */ /* 0x000fc800078e0004 */
[----:B-1----:R-:W-:-:S04]  /*0d50*/  IMAD.MOV R4, RZ, RZ, -R9 ;  /* 0x000000ffff047224 */ /* 0x002fc800078e0a09 */
[----:B------:R-:W-:-:S04]  /*0d60*/  IMAD R4, R4, R6, RZ ;  /* 0x0000000604047224 */ /* 0x000fc800078e02ff */
[----:B------:R-:W-:Y:S01]  /*0d70*/  IMAD.HI.U32 R4, R9, R4, R8 ;  /* 0x0000000409047227 */ /* 0x000fe200078e0008 */
[----:B--2---:R-:W-:Y:S02]  /*0d80*/  IABS R19, R26 ;  /* 0x0000001a00137213 */ /* 0x004fe40000000000 */
[----:B------:R-:W2:Y:S01]  /*0d90*/  LDL R26, [R1+0xb4] ;  /* 0x0000b400011a7983 */ /* 0x000ea20000100800 */
[----:B----4-:R-:W-:-:S03]  /*0da0*/  IABS R11, R22 ;  /* 0x00000016000b7213 */ /* 0x010fc60000000000 */
[----:B------:R-:W4:Y:S02]  /*0db0*/  LDL R22, [R1+0xa0] ;  /* 0x0000a00001167983 */ /* 0x000f240000100800 */
[----:B------:R-:W-:-:S04]  /*0dc0*/  IMAD.HI.U32 R5, R12, R11, RZ ;  /* 0x0000000b0c057227 */ /* 0x000fc800078e00ff */
[----:B------:R-:W-:Y:S01]  /*0dd0*/  IMAD.MOV R5, RZ, RZ, -R5 ;  /* 0x000000ffff057224 */ /* 0x000fe200078e0a05 */
[----:B---3--:R-:W-:Y:S02]  /*0de0*/  IABS R7, R25 ;  /* 0x0000001900077213 */ /* 0x008fe40000000000 */
[----:B------:R-:W3:Y:S01]  /*0df0*/  LDL R25, [R1+0xb0] ;  /* 0x0000b00001197983 */ /* 0x000ee20000100800 */
[----:B------:R-:W-:Y:S01]  /*0e00*/  IMAD R11, R15, R5, R11 ;  /* 0x000000050f0b7224 */ /* 0x000fe200078e020b */
[----:B------:R-:W-:Y:S02]  /*0e10*/  IABS R10, R24 ;  /* 0x00000018000a7213 */ /* 0x000fe40000000000 */
[----:B------:R-:W3:Y:S01]  /*0e20*/  LDL R24, [R1+0xac] ;  /* 0x0000ac0001187983 */ /* 0x000ee20000100800 */
[----:B------:R-:W-:-:S03]  /*0e30*/  IABS R21, R23 ;  /* 0x0000001700157213 */ /* 0x000fc60000000000 */
[----:B------:R-:W3:Y:S01]  /*0e40*/  LDL R23, [R1+0xa4] ;  /* 0x0000a40001177983 */ /* 0x000ee20000100800 */
[----:B------:R-:W-:-:S05]  /*0e50*/  IABS R5, R2 ;  /* 0x0000000200057213 */ /* 0x000fca0000000000 */
[----:B------:R-:W-:-:S04]  /*0e60*/  IMAD.HI.U32 R8, R12, R5, RZ ;  /* 0x000000050c087227 */ /* 0x000fc800078e00ff */
[----:B------:R-:W-:-:S04]  /*0e70*/  IMAD.MOV R8, RZ, RZ, -R8 ;  /* 0x000000ffff087224 */ /* 0x000fc800078e0a08 */
[----:B------:R-:W-:Y:S01]  /*0e80*/  IMAD R5, R15, R8, R5 ;  /* 0x000000080f057224 */ /* 0x000fe200078e0205 */
[----:B------:R-:W-:Y:S02]  /*0e90*/  IABS R8, R28 ;  /* 0x0000001c00087213 */ /* 0x000fe40000000000 */
[----:B------:R-:W3:Y:S01]  /*0ea0*/  LDL R28, [R1+0x32a0] ;  /* 0x0032a000011c7983 */ /* 0x000ee20000100800 */
[----:B------:R-:W-:-:S04]  /*0eb0*/  IMAD.HI.U32 R14, R12, R10, RZ ;  /* 0x0000000a0c0e7227 */ /* 0x000fc800078e00ff */
[----:B------:R-:W-:-:S04]  /*0ec0*/  IMAD.HI.U32 R9, R12, R19, RZ ;  /* 0x000000130c097227 */ /* 0x000fc800078e00ff */
[----:B------:R-:W-:Y:S02]  /*0ed0*/  IMAD.MOV R14, RZ, RZ, -R14 ;  /* 0x000000ffff0e7224 */ /* 0x000fe400078e0a0e */
[----:B------:R-:W-:Y:S02]  /*0ee0*/  IMAD.MOV R9, RZ, RZ, -R9 ;  /* 0x000000ffff097224 */ /* 0x000fe400078e0a09 */
[C---:B------:R-:W-:Y:S01]  /*0ef0*/  IMAD R10, R15.reuse, R14, R10 ;  /* 0x0000000e0f0a7224 */ /* 0x040fe200078e020a */
[----:B------:R-:W-:Y:S01]  /*0f00*/  IABS R14, R27 ;  /* 0x0000001b000e7213 */ /* 0x000fe20000000000 */
[----:B------:R-:W-:Y:S01]  /*0f10*/  IMAD R19, R15, R9, R19 ;  /* 0x000000090f137224 */ /* 0x000fe200078e0213 */
[----:B------:R-:W-:Y:S01]  /*0f20*/  IABS R9, R29 ;  /* 0x0000001d00097213 */ /* 0x000fe20000000000 */
[C---:B------:R-:W-:Y:S01]  /*0f30*/  IMAD.HI.U32 R16, R12.reuse, R21, RZ ;  /* 0x000000150c107227 */ /* 0x040fe200078e00ff */
[----:B------:R-:W-:Y:S01]  /*0f40*/  IABS R0, R0 ;  /* 0x0000000000007213 */ /* 0x000fe20000000000 */
[----:B------:R-:W3:Y:S02]  /*0f50*/  LDL.LU R29, [R1+0xbc] ;  /* 0x0000bc00011d7983 */ /* 0x000ee40000300800 */
[----:B------:R-:W-:-:S04]  /*0f60*/  IMAD.HI.U32 R13, R12, R7, RZ ;  /* 0x000000070c0d7227 */ /* 0x000fc800078e00ff */
[----:B------:R-:W-:Y:S01]  /*0f70*/  IMAD.HI.U32 R17, R12, R14, RZ ;  /* 0x0000000e0c117227 */ /* 0x000fe200078e00ff */
[----:B------:R-:W-:-:S05]  /*0f80*/  IABS R18, R3 ;  /* 0x0000000300127213 */ /* 0x000fca0000000000 */
[----:B------:R-:W-:-:S04]  /*0f90*/  IMAD.HI.U32 R20, R12, R18, RZ ;  /* 0x000000120c147227 */ /* 0x000fc800078e00ff */
[----:B------:R-:W-:-:S04]  /*0fa0*/  IMAD.HI.U32 R12, R4, R9, RZ ;  /* 0x00000009040c7227 */ /* 0x000fc800078e00ff */
[----:B------:R-:W-:Y:S02]  /*0fb0*/  IMAD.MOV R20, RZ, RZ, -R20 ;  /* 0x000000ffff147224 */ /* 0x000fe400078e0a14 */
[----:B------:R-:W-:Y:S02]  /*0fc0*/  IMAD.MOV R12, RZ, RZ, -R12 ;  /* 0x000000ffff0c7224 */ /* 0x000fe400078e0a0c */
[----:B------:R-:W-:Y:S02]  /*0fd0*/  IMAD R18, R15, R20, R18 ;  /* 0x000000140f127224 */ /* 0x000fe400078e0212 */
[----:B------:R-:W-:Y:S02]  /*0fe0*/  IMAD R9, R6, R12, R9 ;  /* 0x0000000c06097224 */ /* 0x000fe400078e0209 */
[----:B------:R-:W-:Y:S02]  /*0ff0*/  IMAD.MOV R16, RZ, RZ, -R16 ;  /* 0x000000ffff107224 */ /* 0x000fe400078e0a10 */
[----:B------:R-:W-:-:S02]  /*1000*/  IMAD.MOV R13, RZ, RZ, -R13 ;  /* 0x000000ffff0d7224 */ /* 0x000fc400078e0a0d */
[----:B------:R-:W-:Y:S02]  /*1010*/  IMAD R21, R15, R16, R21 ;  /* 0x000000100f157224 */ /* 0x000fe400078e0215 */
[----:B------:R-:W-:-:S04]  /*1020*/  IMAD.HI.U32 R16, R4, R0, RZ ;  /* 0x0000000004107227 */ /* 0x000fc800078e00ff */
[----:B------:R-:W-:Y:S02]  /*1030*/  IMAD R7, R15, R13, R7 ;  /* 0x0000000d0f077224 */ /* 0x000fe400078e0207 */
[----:B------:R-:W-:-:S04]  /*1040*/  IMAD.HI.U32 R13, R4, R8, RZ ;  /* 0x00000008040d7227 */ /* 0x000fc800078e00ff */
[----:B------:R-:W-:Y:S02]  /*1050*/  IMAD.MOV R17, RZ, RZ, -R17 ;  /* 0x000000ffff117224 */ /* 0x000fe400078e0a11 */
[----:B------:R-:W-:Y:S01]  /*1060*/  IMAD.MOV R16, RZ, RZ, -R16 ;  /* 0x000000ffff107224 */ /* 0x000fe200078e0a10 */
[C---:B------:R-:W-:Y:S01]  /*1070*/  ISETP.GT.U32.AND P6, PT, R15.reuse, R7, PT ;  /* 0x000000070f00720c */ /* 0x040fe20003fc4070 */
[----:B------:R-:W-:Y:S02]  /*1080*/  IMAD.MOV R13, RZ, RZ, -R13 ;  /* 0x000000ffff0d7224 */ /* 0x000fe400078e0a0d */
[----:B------:R-:W-:Y:S02]  /*1090*/  IMAD R14, R15, R17, R14 ;  /* 0x000000110f0e7224 */ /* 0x000fe400078e020e */
[C---:B------:R-:W-:Y:S02]  /*10a0*/  IMAD R0, R6.reuse, R16, R0 ;  /* 0x0000001006007224 */ /* 0x040fe400078e0200 */
[----:B------:R-:W-:-:S06]  /*10b0*/  IMAD R8, R6, R13, R8 ;  /* 0x0000000d06087224 */ /* 0x000fcc00078e0208 */
[----:B------:R-:W-:Y:S01]  /*10c0*/  @!P6 IMAD.IADD R7, R7, 0x1, -R15 ;  /* 0x000000010707e824 */ /* 0x000fe200078e0a0f */
[----:B--2---:R-:W-:Y:S02]  /*10d0*/  IABS R20, R26 ;  /* 0x0000001a00147213 */ /* 0x004fe40000000000 */
[----:B----4-:R-:W-:-:S03]  /*10e0*/  IABS R12, R22 ;  /* 0x00000016000c7213 */ /* 0x010fc60000000000 */
[----:B------:R-:W-:-:S04]  /*10f0*/  IMAD.HI.U32 R22, R4, R20, RZ ;  /* 0x0000001404167227 */ /* 0x000fc800078e00ff */
[----:B------:R-:W-:-:S04]  /*1100*/  IMAD.MOV R22, RZ, RZ, -R22 ;  /* 0x000000ffff167224 */ /* 0x000fc800078e0a16 */
[----:B------:R-:W-:Y:S01]  /*1110*/  IMAD R20, R6, R22, R20 ;  /* 0x0000001606147224 */ /* 0x000fe200078e0214 */
[----:B---3--:R-:W-:Y:S01]  /*1120*/  IABS R17, R25 ;  /* 0x0000001900117213 */ /* 0x008fe20000000000 */
[----:B------:R-:W2:Y:S01]  /*1130*/  LDL R22, [R1+0x32a4] ;  /* 0x0032a40001167983 */ /* 0x000ea20000100800 */
[----:B------:R-:W-:Y:S02]  /*1140*/  IABS R16, R24 ;  /* 0x0000001800107213 */ /* 0x000fe40000000000 */
[----:B------:R-:W-:Y:S01]  /*1150*/  IABS R13, R23 ;  /* 0x00000017000d7213 */ /* 0x000fe20000000000 */
[----:B------:R-:W-:-:S04]  /*1160*/  IMAD.HI.U32 R23, R4, R17, RZ ;  /* 0x0000001104177227 */ /* 0x000fc800078e00ff */
[----:B------:R-:W-:-:S04]  /*1170*/  IMAD.HI.U32 R24, R4, R16, RZ ;  /* 0x0000001004187227 */ /* 0x000fc800078e00ff */
[----:B------:R-:W-:Y:S02]  /*1180*/  IMAD.MOV R23, RZ, RZ, -R23 ;  /* 0x000000ffff177224 */ /* 0x000fe400078e0a17 */
[----:B------:R-:W-:Y:S02]  /*1190*/  IMAD.MOV R24, RZ, RZ, -R24 ;  /* 0x000000ffff187224 */ /* 0x000fe400078e0a18 */
[C---:B------:R-:W-:Y:S02]  /*11a0*/  IMAD R17, R6.reuse, R23, R17 ;  /* 0x0000001706117224 */ /* 0x040fe400078e0211 */
[----:B------:R-:W3:Y:S01]  /*11b0*/  LDL R23, [R1+0x32a8] ;  /* 0x0032a80001177983 */ /* 0x000ee20000100800 */
[----:B------:R-:W-:-:S03]  /*11c0*/  IMAD R16, R6, R24, R16 ;  /* 0x0000001806107224 */ /* 0x000fc600078e0210 */
[----:B------:R-:W4:Y:S01]  /*11d0*/  LDL R24, [R1+0x32ac] ;  /* 0x0032ac0001187983 */ /* 0x000f220000100800 */
[----:B------:R-:W-:-:S03]  /*11e0*/  ISETP.GE.AND P6, PT, R28, RZ, PT ;  /* 0x000000ff1c00720c */ /* 0x000fc60003fc6270 */
[----:B------:R-:W4:Y:S01]  /*11f0*/  LDL R28, [R1+0xb8] ;  /* 0x0000b800011c7983 */ /* 0x000f220000100800 */
[----:B------:R-:W-:-:S04]  /*1200*/  IMAD.HI.U32 R25, R4, R13, RZ ;  /* 0x0000000d04197227 */ /* 0x000fc800078e00ff */
[----:B------:R-:W-:-:S04]  /*1210*/  IMAD.MOV R25, RZ, RZ, -R25 ;  /* 0x000000ffff197224 */ /* 0x000fc800078e0a19 */
[----:B------:R-:W-:Y:S02]  /*1220*/  IMAD R13, R6, R25, R13 ;  /* 0x00000019060d7224 */ /* 0x000fe400078e020d */
[----:B------:R-:W4:Y:S01]  /*1230*/  LDL R25, [R1+0x32b0] ;  /* 0x0032b00001197983 */ /* 0x000f220000100800 */
[C---:B------:R-:W-:Y:S02]  /*1240*/  ISETP.GT.U32.AND P3, PT, R15.reuse, R11, PT ;  /* 0x0000000b0f00720c */ /* 0x040fe40003f64070 */
[C---:B------:R-:W-:Y:S02]  /*1250*/  ISETP.GT.U32.AND P4, PT, R15.reuse, R21, PT ;  /* 0x000000150f00720c */ /* 0x040fe40003f84070 */
[----:B------:R-:W-:-:S09]  /*1260*/  ISETP.GT.U32.AND P5, PT, R15, R10, PT ;  /* 0x0000000a0f00720c */ /* 0x000fd20003fa4070 */
[--C-:B------:R-:W-:Y:S02]  /*1270*/  @!P3 IMAD.IADD R11, R11, 0x1, -R15.reuse ;  /* 0x000000010b0bb824 */ /* 0x100fe400078e0a0f */
[----:B------:R-:W-:-:S03]  /*1280*/  @!P4 IMAD.IADD R21, R21, 0x1, -R15 ;  /* 0x000000011515c824 */ /* 0x000fc600078e0a0f */
[C---:B------:R-:W-:Y:S01]  /*1290*/  ISETP.GT.U32.AND P4, PT, R15.reuse, R11, PT ;  /* 0x0000000b0f00720c */ /* 0x040fe20003f84070 */
[----:B------:R-:W-:Y:S01]  /*12a0*/  @!P5 IMAD.IADD R10, R10, 0x1, -R15 ;  /* 0x000000010a0ad824 */ /* 0x000fe200078e0a0f */
[----:B------:R-:W-:-:S04]  /*12b0*/  ISETP.GT.U32.AND P5, PT, R15, R21, PT ;  /* 0x000000150f00720c */ /* 0x000fc80003fa4070 */
[----:B------:R-:W-:-:S07]  /*12c0*/  ISETP.GT.U32.AND P3, PT, R15, R10, PT ;  /* 0x0000000a0f00720c */ /* 0x000fce0003f64070 */
[--C-:B------:R-:W-:Y:S01]  /*12d0*/  @!P4 IMAD.IADD R11, R11, 0x1, -R15.reuse ;  /* 0x000000010b0bc824 */ /* 0x100fe200078e0a0f */
[----:B------:R-:W-:Y:S01]  /*12e0*/  ISETP.GT.U32.AND P4, PT, R15, R19, PT ;  /* 0x000000130f00720c */ /* 0x000fe20003f84070 */
[----:B------:R-:W-:Y:S01]  /*12f0*/  @!P5 IMAD.IADD R21, R21, 0x1, -R15 ;  /* 0x000000011515d824 */ /* 0x000fe200078e0a0f */
[----:B------:R-:W-:-:S03]  /*1300*/  ISETP.GT.U32.AND P5, PT, R15, R5, PT ;  /* 0x000000050f00720c */ /* 0x000fc60003fa4070 */
[----:B------:R-:W-:Y:S01]  /*1310*/  @!P3 IMAD.IADD R10, R10, 0x1, -R15 ;  /* 0x000000010a0ab824 */ /* 0x000fe200078e0a0f */
        /* <DEDUP_REMOVED lines=9> */
[----:B------:R-:W-:-:S03]  /*13b0*/  @!P5 IMAD.IADD R7, R7, 0x1, -R15 ;  /* 0x000000010707d824 */ /* 0x000fc600078e0a0f */
[----:B------:R-:W-:Y:S01]  /*13c0*/  ISETP.GT.U32.AND P5, PT, R15, R14, PT ;  /* 0x0000000e0f00720c */ /* 0x000fe20003fa4070 */
[----:B------:R-:W-:Y:S01]  /*13d0*/  @!P3 IMAD.IADD R19, R19, 0x1, -R15 ;  /* 0x000000011313b824 */ /* 0x000fe200078e0a0f */
[----:B------:R-:W-:Y:S01]  /*13e0*/  ISETP.GT.U32.AND P3, PT, R15, R18, PT ;  /* 0x000000120f00720c */ /* 0x000fe20003f64070 */
[----:B------:R-:W-:-:S06]  /*13f0*/  IMAD.HI.U32 R26, R4, R12, RZ ;  /* 0x0000000c041a7227 */ /* 0x000fcc00078e00ff */
[--C-:B------:R-:W-:Y:S02]  /*1400*/  @!P4 IMAD.IADD R5, R5, 0x1, -R15.reuse ;  /* 0x000000010505c824 */ /* 0x100fe400078e0a0f */
[----:B------:R-:W-:Y:S02]  /*1410*/  IMAD.MOV R26, RZ, RZ, -R26 ;  /* 0x000000ffff1a7224 */ /* 0x000fe400078e0a1a */
[--C-:B------:R-:W-:Y:S02]  /*1420*/  @!P5 IMAD.IADD R14, R14, 0x1, -R15.reuse ;  /* 0x000000010e0ed824 */ /* 0x100fe400078e0a0f */
[----:B------:R-:W-:Y:S02]  /*1430*/  @!P3 IMAD.IADD R18, R18, 0x1, -R15 ;  /* 0x000000011212b824 */ /* 0x000fe400078e0a0f */
[----:B------:R-:W-:Y:S02]  /*1440*/  IMAD R12, R6, R26, R12 ;  /* 0x0000001a060c7224 */ /* 0x000fe400078e020c */
[----:B------:R-:W-:Y:S01]  /*1450*/  IMAD.MOV.U32 R15, RZ, RZ, R21 ;  /* 0x000000ffff0f7224 */ /* 0x000fe200078e0015 */
[----:B------:R-:W4:Y:S01]  /*1460*/  LDL R26, [R1+0xc0] ;  /* 0x0000c000011a7983 */ /* 0x000f220000100800 */
[----:B------:R-:W-:Y:S01]  /*1470*/  @!P6 IMAD.MOV R11, RZ, RZ, -R11 ;  /* 0x000000ffff0be224 */ /* 0x000fe200078e0a0b */
[----:B--2---:R-:W-:-:S13]  /*1480*/  ISETP.GE.AND P4, PT, R22, RZ, PT ;  /* 0x000000ff1600720c */ /* 0x004fda0003f86270 */
[----:B------:R-:W-:Y:S01]  /*1490*/  @!P4 IMAD.MOV R15, RZ, RZ, -R15 ;  /* 0x000000ffff0fc224 */ /* 0x000fe200078e0a0f */
[----:B------:R-:W-:Y:S02]  /*14a0*/  ISETP.GE.AND P4, PT, R2, RZ, PT ;  /* 0x000000ff0200720c */ /* 0x000fe40003f86270 */
[----:B------:R-:W2:Y:S01]  /*14b0*/  LDL.LU R2, [R1+0x334c] ;  /* 0x00334c0001027983 */ /* 0x000ea20000300800 */
[----:B---3--:R-:W-:Y:S02]  /*14c0*/  ISETP.GE.AND P3, PT, R23, RZ, PT ;  /* 0x000000ff1700720c */ /* 0x008fe40003f66270 */
[----:B----4-:R-:W-:Y:S02]  /*14d0*/  ISETP.GE.AND P5, PT, R24, RZ, PT ;  /* 0x000000ff1800720c */ /* 0x010fe40003fa6270 */
[----:B------:R-:W-:Y:S02]  /*14e0*/  IABS R22, R28 ;  /* 0x0000001c00167213 */ /* 0x000fe40000000000 */
[----:B------:R-:W-:-:S03]  /*14f0*/  IABS R28, R29 ;  /* 0x0000001d001c7213 */ /* 0x000fc60000000000 */
[----:B------:R-:W-:Y:S02]  /*1500*/  IMAD.MOV.U32 R21, RZ, RZ, R22 ;  /* 0x000000ffff157224 */ /* 0x000fe400078e0016 */
[----:B------:R-:W-:-:S04]  /*1510*/  IMAD.HI.U32 R23, R4, R28, RZ ;  /* 0x0000001c04177227 */ /* 0x000fc800078e00ff */
[----:B------:R-:W-:Y:S01]  /*1520*/  IMAD.HI.U32 R24, R4, R21, RZ ;  /* 0x0000001504187227 */ /* 0x000fe200078e00ff */
[----:B------:R-:W-:-:S03]  /*1530*/  ISETP.GE.AND P6, PT, R25, RZ, PT ;  /* 0x000000ff1900720c */ /* 0x000fc60003fc6270 */
[----:B------:R-:W-:Y:S02]  /*1540*/  IMAD.MOV R24, RZ, RZ, -R24 ;  /* 0x000000ffff187224 */ /* 0x000fe400078e0a18 */
[----:B------:R-:W-:Y:S01]  /*1550*/  @!P3 IMAD.MOV R10, RZ, RZ, -R10 ;  /* 0x000000ffff0ab224 */ /* 0x000fe200078e0a0a */
[----:B------:R-:W-:Y:S01]  /*1560*/  ISETP.GE.AND P3, PT, R3, RZ, PT ;  /* 0x000000ff0300720c */ /* 0x000fe20003f66270 */
[----:B------:R-:W-:Y:S01]  /*1570*/  IMAD.MOV R23, RZ, RZ, -R23 ;  /* 0x000000ffff177224 */ /* 0x000fe200078e0a17 */
[----:B------:R-:W3:Y:S01]  /*1580*/  LDL.LU R3, [R1+0xc4] ;  /* 0x0000c40001037983 */ /* 0x000ee20000300800 */
[----:B------:R-:W-:Y:S01]  /*1590*/  @!P5 IMAD.MOV R7, RZ, RZ, -R7 ;  /* 0x000000ffff07d224 */ /* 0x000fe200078e0a07 */
[----:B------:R-:W-:Y:S01]  /*15a0*/  ISETP.GE.AND P5, PT, R27, RZ, PT ;  /* 0x000000ff1b00720c */ /* 0x000fe20003fa6270 */
[C---:B------:R-:W-:Y:S01]  /*15b0*/  IMAD R21, R6.reuse, R24, R21 ;  /* 0x0000001806157224 */ /* 0x040fe200078e0215 */
[----:B------:R-:W4:Y:S01]  /*15c0*/  LDL.LU R25, [R1+0xd0] ;  /* 0x0000d00001197983 */ /* 0x000f220000300800 */
[----:B------:R-:W-:-:S03]  /*15d0*/  IMAD R28, R6, R23, R28 ;  /* 0x00000017061c7224 */ /* 0x000fc600078e021c */
[----:B------:R-:W4:Y:S04]  /*15e0*/  LDL R27, [R1+0x329c] ;  /* 0x00329c00011b7983 */ /* 0x000f280000100800 */
[----:B------:R-:W4:Y:S04]  /*15f0*/  LDL.LU R24, [R1+0xcc] ;  /* 0x0000cc0001187983 */ /* 0x000f280000300800 */
[----:B------:R-:W4:Y:S01]  /*1600*/  LDL.LU R23, [R1+0xc8] ;  /* 0x0000c80001177983 */ /* 0x000f220000300800 */
[----:B------:R-:W-:Y:S02]  /*1610*/  @!P6 IMAD.MOV R19, RZ, RZ, -R19 ;  /* 0x000000ffff13e224 */ /* 0x000fe400078e0a13 */
[----:B------:R-:W-:-:S02]  /*1620*/  @!P4 IMAD.MOV R5, RZ, RZ, -R5 ;  /* 0x000000ffff05c224 */ /* 0x000fc400078e0a05 */
[----:B------:R-:W-:Y:S02]  /*1630*/  @!P3 IMAD.MOV R18, RZ, RZ, -R18 ;  /* 0x000000ffff12b224 */ /* 0x000fe400078e0a12 */
[----:B------:R-:W-:Y:S01]  /*1640*/  @!P5 IMAD.MOV R14, RZ, RZ, -R14 ;  /* 0x000000ffff0ed224 */ /* 0x000fe200078e0a0e */
[----:B------:R-:W-:-:S05]  /*1650*/  IABS R26, R26 ;  /* 0x0000001a001a7213 */ /* 0x000fca0000000000 */
[----:B------:R-:W-:-:S04]  /*1660*/  IMAD.HI.U32 R22, R4, R26, RZ ;  /* 0x0000001a04167227 */ /* 0x000fc800078e00ff */
[----:B------:R-:W-:-:S04]  /*1670*/  IMAD.MOV R22, RZ, RZ, -R22 ;  /* 0x000000ffff167224 */ /* 0x000fc800078e0a16 */
[----:B------:R-:W-:Y:S01]  /*1680*/  IMAD R26, R6, R22, R26 ;  /* 0x00000016061a7224 */ /* 0x000fe200078e021a */
[----:B--2---:R-:W-:Y:S02]  /*1690*/  ISETP.NE.AND P6, PT, R2, RZ, PT ;  /* 0x000000ff0200720c */ /* 0x004fe40003fc5270 */
[----:B------:R-:W-:-:S04]  /*16a0*/  LOP3.LUT R2, RZ, R2, RZ, 0x33, !PT ;  /* 0x00000002ff027212 */ /* 0x000fc800078e33ff */
[C---:B------:R-:W-:Y:S02]  /*16b0*/  SEL R11, R2.reuse, R11, !P6 ;  /* 0x0000000b020b7207 */ /* 0x040fe40007000000 */
[C---:B------:R-:W-:Y:S02]  /*16c0*/  SEL R22, R2.reuse, R15, !P6 ;  /* 0x0000000f02167207 */ /* 0x040fe40007000000 */
[C---:B------:R-:W-:Y:S01]  /*16d0*/  SEL R15, R2.reuse, R10, !P6 ;  /* 0x0000000a020f7207 */ /* 0x040fe20007000000 */
[----:B------:R0:W-:Y:S01]  /*16e0*/  STL [R1+0xec], R11 ;  /* 0x0000ec0b01007387 */ /* 0x0001e20000100800 */
[----:B------:R-:W-:-:S03]  /*16f0*/  SEL R10, R2, R19, !P6 ;  /* 0x00000013020a7207 */ /* 0x000fc60007000000 */
[----:B------:R-:W-:Y:S01]  /*1700*/  STL [R1+0xe8], R22 ;  /* 0x0000e81601007387 */ /* 0x000fe20000100800 */
[C---:B0-----:R-:W-:Y:S02]  /*1710*/  SEL R11, R2.reuse, R7, !P6 ;  /* 0x00000007020b7207 */ /* 0x041fe40007000000 */
[C---:B------:R-:W-:Y:S01]  /*1720*/  SEL R7, R2.reuse, R5, !P6 ;  /* 0x0000000502077207 */ /* 0x040fe20007000000 */
[----:B------:R-:W-:Y:S01]  /*1730*/  STL [R1+0xe4], R15 ;  /* 0x0000e40f01007387 */ /* 0x000fe20000100800 */
[----:B------:R-:W-:-:S03]  /*1740*/  SEL R5, R2, R18, !P6 ;  /* 0x0000001202057207 */ /* 0x000fc60007000000 */
[----:B------:R4:W-:Y:S04]  /*1750*/  STL [R1+0xe0], R11 ;  /* 0x0000e00b01007387 */ /* 0x0009e80000100800 */
[----:B------:R0:W-:Y:S01]  /*1760*/  STL [R1+0xdc], R10 ;  /* 0x0000dc0a01007387 */ /* 0x0001e20000100800 */
[----:B------:R-:W-:-:S03]  /*1770*/  SEL R2, R2, R14, !P6 ;  /* 0x0000000e02027207 */ /* 0x000fc60007000000 */
[----:B------:R-:W-:Y:S01]  /*1780*/  STL [R1+0xd8], R7 ;  /* 0x0000d80701007387 */ /* 0x000fe20000100800 */
[----:B---3--:R-:W-:-:S03]  /*1790*/  IABS R19, R3 ;  /* 0x0000000300137213 */ /* 0x008fc60000000000 */
[----:B------:R1:W-:Y:S01]  /*17a0*/  STL [R1+0xd4], R5 ;  /* 0x0000d40501007387 */ /* 0x0003e20000100800 */
[----:B----4-:R-:W-:Y:S01]  /*17b0*/  IABS R11, R25 ;  /* 0x00000019000b7213 */ /* 0x010fe20000000000 */
[----:B------:R-:W-:Y:S02]  /*17c0*/  IMAD.HI.U32 R22, R4, R19, RZ ;  /* 0x0000001304167227 */ /* 0x000fe400078e00ff */
[----:B------:R2:W-:Y:S01]  /*17d0*/  STL [R1+0xa8], R2 ;  /* 0x0000a80201007387 */ /* 0x0005e20000100800 */
[----:B0-----:R-:W-:Y:S02]  /*17e0*/  IABS R10, R24 ;  /* 0x00000018000a7213 */ /* 0x001fe40000000000 */
[----:B-1----:R-:W-:-:S03]  /*17f0*/  IABS R5, R23 ;  /* 0x0000001700057213 */ /* 0x002fc60000000000 */
[----:B------:R-:W-:Y:S01]  /*1800*/  IMAD.HI.U32 R14, R4, R10, RZ ;  /* 0x0000000a040e7227 */ /* 0x000fe200078e00ff */
[----:B------:R-:W-:-:S03]  /*1810*/  IABS R15, R27 ;  /* 0x0000001b000f7213 */ /* 0x000fc60000000000 */
[----:B------:R-:W-:-:S04]  /*1820*/  IMAD.HI.U32 R18, R4, R5, RZ ;  /* 0x0000000504127227 */ /* 0x000fc800078e00ff */
[----:B--2---:R-:W-:-:S04]  /*1830*/  IMAD.HI.U32 R2, R4, R11, RZ ;  /* 0x0000000b04027227 */ /* 0x004fc800078e00ff */
[----:B------:R-:W-:Y:S02]  /*1840*/  IMAD.MOV R22, RZ, RZ, -R22 ;  /* 0x000000ffff167224 */ /* 0x000fe400078e0a16 */
[----:B------:R-:W-:Y:S02]  /*1850*/  IMAD.MOV R18, RZ, RZ, -R18 ;  /* 0x000000ffff127224 */ /* 0x000fe400078e0a12 */
[----:B------:R-:W-:Y:S02]  /*1860*/  IMAD.MOV R14, RZ, RZ, -R14 ;  /* 0x000000ffff0e7224 */ /* 0x000fe400078e0a0e */
[----:B------:R-:W-:Y:S02]  /*1870*/  IMAD.MOV R2, RZ, RZ, -R2 ;  /* 0x000000ffff027224 */ /* 0x000fe400078e0a02 */
[----:B------:R-:W-:-:S04]  /*1880*/  IMAD.HI.U32 R7, R4, R15, RZ ;  /* 0x0000000f04077227 */ /* 0x000fc800078e00ff */
[C---:B------:R-:W-:Y:S02]  /*1890*/  IMAD R4, R6.reuse, R22, R19 ;  /* 0x0000001606047224 */ /* 0x040fe400078e0213 */
[----:B------:R-:W2:Y:S01]  /*18a0*/  LDL.LU R19, [R1+0xac] ;  /* 0x0000ac0001137983 */ /* 0x000ea20000300800 */
[C---:B------:R-:W-:Y:S02]  /*18b0*/  IMAD R5, R6.reuse, R18, R5 ;  /* 0x0000001206057224 */ /* 0x040fe400078e0205 */
[C---:B------:R-:W-:Y:S01]  /*18c0*/  IMAD R10, R6.reuse, R14, R10 ;  /* 0x0000000e060a7224 */ /* 0x040fe200078e020a */
[----:B------:R-:W3:Y:S01]  /*18d0*/  LDL.LU R22, [R1+0xb8] ;  /* 0x0000b80001167983 */ /* 0x000ee20000300800 */
[----:B------:R-:W-:-:S03]  /*18e0*/  IMAD R11, R6, R2, R11 ;  /* 0x00000002060b7224 */ /* 0x000fc600078e020b */
[----:B------:R-:W4:Y:S04]  /*18f0*/  LDL.LU R18, [R1+0xb4] ;  /* 0x0000b40001127983 */ /* 0x000f280000300800 */
[----:B------:R-:W3:Y:S04]  /*1900*/  LDL.LU R14, [R1+0xb0] ;  /* 0x0000b000010e7983 */ /* 0x000ee80000300800 */
[----:B------:R-:W3:Y:S01]  /*1910*/  LDL.LU R2, [R1+0xa4] ;  /* 0x0000a40001027983 */ /* 0x000ee20000300800 */
[C---:B------:R-:W-:Y:S02]  /*1920*/  ISETP.GT.U32.AND P5, PT, R6.reuse, R8, PT ;  /* 0x000000080600720c */ /* 0x040fe40003fa4070 */
[----:B------:R-:W-:-:S02]  /*1930*/  ISETP.GT.U32.AND P3, PT, R6, R12, PT ;  /* 0x0000000c0600720c */ /* 0x000fc40003f64070 */
[----:B------:R-:W-:-:S09]  /*1940*/  ISETP.GT.U32.AND P4, PT, R6, R0, PT ;  /* 0x000000000600720c */ /* 0x000fd20003f84070 */
[--C-:B------:R-:W-:Y:S01]  /*1950*/  @!P5 IMAD.IADD R8, R8, 0x1, -R6.reuse ;  /* 0x000000010808d824 */ /* 0x100fe200078e0a06 */
[----:B------:R-:W-:Y:S01]  /*1960*/  ISETP.GT.U32.AND P5, PT, R6, R16, PT ;  /* 0x000000100600720c */ /* 0x000fe20003fa4070 */
[--C-:B------:R-:W-:Y:S01]  /*1970*/  @!P3 IMAD.IADD R12, R12, 0x1, -R6.reuse ;  /* 0x000000010c0cb824 */ /* 0x100fe200078e0a06 */
[----:B------:R-:W-:Y:S01]  /*1980*/  ISETP.GT.U32.AND P3, PT, R6, R20, PT ;  /* 0x000000140600720c */ /* 0x000fe20003f64070 */
[----:B------:R-:W-:Y:S01]  /*1990*/  @!P4 IMAD.IADD R0, R0, 0x1, -R6 ;  /* 0x000000010000c824 */ /* 0x000fe200078e0a06 */
[----:B------:R-:W-:-:S09]  /*19a0*/  ISETP.GT.U32.AND P4, PT, R6, R13, PT ;  /* 0x0000000d0600720c */ /* 0x000fd20003f84070 */
[--C-:B------:R-:W-:Y:S01]  /*19b0*/  @!P5 IMAD.IADD R16, R16, 0x1, -R6.reuse ;  /* 0x000000011010d824 */ /* 0x100fe200078e0a06 */
[----:B------:R-:W-:Y:S01]  /*19c0*/  ISETP.GT.U32.AND P5, PT, R6, R28, PT ;  /* 0x0000001c0600720c */ /* 0x000fe20003fa4070 */
[--C-:B------:R-:W-:Y:S01]  /*19d0*/  @!P3 IMAD.IADD R20, R20, 0x1, -R6.reuse ;  /* 0x000000011414b824 */ /* 0x100fe200078e0a06 */
[----:B------:R-:W-:Y:S01]  /*19e0*/  ISETP.GT.U32.AND P3, PT, R6, R8, PT ;  /* 0x000000080600720c */ /* 0x000fe20003f64070 */
[----:B------:R-:W-:Y:S02]  /*19f0*/  @!P4 IMAD.IADD R13, R13, 0x1, -R6 ;  /* 0x000000010d0dc824 */ /* 0x000fe400078e0a06 */
[----:B------:R-:W-:-:S04]  /*1a00*/  IMAD.MOV R7, RZ, RZ, -R7 ;  /* 0x000000ffff077224 */ /* 0x000fc800078e0a07 */
[----:B------:R-:W-:Y:S02]  /*1a10*/  IMAD R15, R6, R7, R15 ;  /* 0x00000007060f7224 */ /* 0x000fe400078e020f */
[----:B------:R-:W4:Y:S02]  /*1a20*/  LDL.LU R7, [R1+0xa0] ;  /* 0x0000a00001077983 */ /* 0x000f240000300800 */
[--C-:B------:R-:W-:Y:S01]  /*1a30*/  @!P5 IMAD.IADD R28, R28, 0x1, -R6.reuse ;  /* 0x000000011c1cd824 */ /* 0x100fe200078e0a06 */
[----:B------:R-:W-:Y:S01]  /*1a40*/  ISETP.GT.U32.AND P5, PT, R6, R12, PT ;  /* 0x0000000c0600720c */ /* 0x000fe20003fa4070 */
[----:B------:R-:W-:Y:S01]  /*1a50*/  @!P3 IMAD.IADD R8, R8, 0x1, -R6 ;  /* 0x000000010808b824 */ /* 0x000fe200078e0a06 */
[----:B------:R-:W-:-:S11]  /*1a60*/  ISETP.GT.U32.AND P3, PT, R6, R13, PT ;  /* 0x0000000d0600720c */ /* 0x000fd60003f64070 */
[--C-:B------:R-:W-:Y:S01]  /*1a70*/  @!P5 IMAD.IADD R12, R12, 0x1, -R6.reuse ;  /* 0x000000010c0cd824 */ /* 0x100fe200078e0a06 */
[C---:B------:R-:W-:Y:S01]  /*1a80*/  ISETP.GT.U32.AND P5, PT, R6.reuse, R26, PT ;  /* 0x0000001a0600720c */ /* 0x040fe20003fa4070 */
[----:B------:R-:W-:Y:S01]  /*1a90*/  @!P3 IMAD.IADD R13, R13, 0x1, -R6 ;  /* 0x000000010d0db824 */ /* 0x000fe200078e0a06 */
[----:B------:R-:W-:-:S11]  /*1aa0*/  ISETP.GT.U32.AND P3, PT, R6, R4, PT ;  /* 0x000000040600720c */ /* 0x000fd60003f64070 */
[--C-:B------:R-:W-:Y:S02]  /*1ab0*/  @!P5 IMAD.IADD R26, R26, 0x1, -R6.reuse ;  /* 0x000000011a1ad824 */ /* 0x100fe400078e0a06 */
[----:B------:R-:W-:Y:S01]  /*1ac0*/  @!P3 IMAD.IADD R4, R4, 0x1, -R6 ;  /* 0x000000010404b824 */ /* 0x000fe200078e0a06 */
[----:B------:R-:W-:Y:S02]  /*1ad0*/  ISETP.GT.U32.AND P6, PT, R6, R9, PT ;  /* 0x000000090600720c */ /* 0x000fe40003fc4070 */
[----:B--2---:R-:W-:Y:S02]  /*1ae0*/  ISETP.GE.AND P3, PT, R19, RZ, PT ;  /* 0x000000ff1300720c */ /* 0x004fe40003f66270 */
[----:B------:R-:W2:Y:S01]  /*1af0*/  LDL.LU R19, [R1+0xc0] ;  /* 0x0000c00001137983 */ /* 0x000ea20000300800 */
[----:B---3--:R-:W-:-:S13]  /*1b00*/  ISETP.GE.AND P5, PT, R2, RZ, PT ;  /* 0x000000ff0200720c */ /* 0x008fda0003fa6270 */
[----:B------:R-:W-:Y:S01]  /*1b10*/  @!P5 IMAD.MOV R13, RZ, RZ, -R13 ;  /* 0x000000ffff0dd224 */ /* 0x000fe200078e0a0d */
[----:B------:R-:W-:-:S13]  /*1b20*/  ISETP.GT.U32.AND P5, PT, R6, R4, PT ;  /* 0x000000040600720c */ /* 0x000fda0003fa4070 */
[--C-:B------:R-:W-:Y:S01]  /*1b30*/  @!P5 IMAD.IADD R4, R4, 0x1, -R6.reuse ;  /* 0x000000010404d824 */ /* 0x100fe200078e0a06 */
[----:B------:R-:W-:Y:S02]  /*1b40*/  ISETP.GE.AND P5, PT, R3, RZ, PT ;  /* 0x000000ff0300720c */ /* 0x000fe40003fa6270 */
[----:B------:R-:W3:Y:S01]  /*1b50*/  LDL.LU R3, [R1+0x3348] ;  /* 0x0033480001037983 */ /* 0x000ee20000300800 */
[----:B------:R-:W-:Y:S01]  /*1b60*/  @!P6 IMAD.IADD R9, R9, 0x1, -R6 ;  /* 0x000000010909e824 */ /* 0x000fe200078e0a06 */
[C---:B------:R-:W-:Y:S02]  /*1b70*/  ISETP.GT.U32.AND P6, PT, R6.reuse, R17, PT ;  /* 0x000000110600720c */ /* 0x040fe40003fc4070 */
[----:B------:R-:W-:-:S11]  /*1b80*/  ISETP.GT.U32.AND P4, PT, R6, R21, PT ;  /* 0x000000150600720c */ /* 0x000fd60003f84070 */
[--C-:B------:R-:W-:Y:S01]  /*1b90*/  @!P6 IMAD.IADD R17, R17, 0x1, -R6.reuse ;  /* 0x000000011111e824 */ /* 0x100fe200078e0a06 */
[C---:B------:R-:W-:Y:S01]  /*1ba0*/  ISETP.GT.U32.AND P6, PT, R6.reuse, R0, PT ;  /* 0x000000000600720c */ /* 0x040fe20003fc4070 */
[----:B------:R-:W-:Y:S01]  /*1bb0*/  @!P4 IMAD.IADD R21, R21, 0x1, -R6 ;  /* 0x000000011515c824 */ /* 0x000fe200078e0a06 */
[----:B------:R-:W-:-:S11]  /*1bc0*/  ISETP.GT.U32.AND P4, PT, R6, R9, PT ;  /* 0x000000090600720c */ /* 0x000fd60003f84070 */
[--C-:B------:R-:W-:Y:S01]  /*1bd0*/  @!P6 IMAD.IADD R0, R0, 0x1, -R6.reuse ;  /* 0x000000010000e824 */ /* 0x100fe200078e0a06 */
[C---:B------:R-:W-:Y:S01]  /*1be0*/  ISETP.GT.U32.AND P6, PT, R6.reuse, R28, PT ;  /* 0x0000001c0600720c */ /* 0x040fe20003fc4070 */
[----:B------:R-:W-:Y:S01]  /*1bf0*/  @!P4 IMAD.IADD R9, R9, 0x1, -R6 ;  /* 0x000000010909c824 */ /* 0x000fe200078e0a06 */
[C---:B------:R-:W-:Y:S01]  /*1c00*/  ISETP.GT.U32.AND P4, PT, R6.reuse, R16, PT ;  /* 0x000000100600720c */ /* 0x040fe20003f84070 */
[----:B------:R-:W-:Y:S01]  /*1c10*/  @!P2 IMAD.MOV R0, RZ, RZ, -R0 ;  /* 0x000000ffff00a224 */ /* 0x000fe200078e0a00 */
[C---:B------:R-:W-:Y:S01]  /*1c20*/  ISETP.GT.U32.AND P2, PT, R6.reuse, R17, PT ;  /* 0x000000110600720c */ /* 0x040fe20003f44070 */
[----:B------:R-:W-:Y:S01]  /*1c30*/  @!P1 IMAD.MOV R9, RZ, RZ, -R9 ;  /* 0x000000ffff099224 */ /* 0x000fe200078e0a09 */
[----:B------:R-:W-:Y:S01]  /*1c40*/  ISETP.GT.U32.AND P1, PT, R6, R21, PT ;  /* 0x000000150600720c */ /* 0x000fe20003f24070 */
[----:B------:R-:W-:-:S06]  /*1c50*/  @!P0 IMAD.MOV R8, RZ, RZ, -R8 ;  /* 0x000000ffff088224 */ /* 0x000fcc00078e0a08 */
[--C-:B------:R-:W-:Y:S01]  /*1c60*/  @!P6 IMAD.IADD R28, R28, 0x1, -R6.reuse ;  /* 0x000000011c1ce824 */ /* 0x100fe200078e0a06 */
[C---:B------:R-:W-:Y:S02]  /*1c70*/  ISETP.GT.U32.AND P6, PT, R6.reuse, R15, PT ;  /* 0x0000000f0600720c */ /* 0x040fe40003fc4070 */
[----:B------:R-:W-:Y:S01]  /*1c80*/  ISETP.GT.U32.AND P0, PT, R6, R20, PT ;  /* 0x000000140600720c */ /* 0x000fe20003f04070 */
[--C-:B------:R-:W-:Y:S01]  /*1c90*/  @!P4 IMAD.IADD R16, R16, 0x1, -R6.reuse ;  /* 0x000000011010c824 */ /* 0x100fe200078e0a06 */
[C---:B------:R-:W-:Y:S01]  /*1ca0*/  ISETP.GT.U32.AND P4, PT, R6.reuse, R5, PT ;  /* 0x000000050600720c */ /* 0x040fe20003f84070 */
[--C-:B------:R-:W-:Y:S01]  /*1cb0*/  @!P2 IMAD.IADD R17, R17, 0x1, -R6.reuse ;  /* 0x000000011111a824 */ /* 0x100fe200078e0a06 */
[----:B------:R-:W-:Y:S01]  /*1cc0*/  ISETP.GT.U32.AND P2, PT, R6, R10, PT ;  /* 0x0000000a0600720c */ /* 0x000fe20003f44070 */
[----:B------:R-:W-:Y:S01]  /*1cd0*/  @!P1 IMAD.IADD R21, R21, 0x1, -R6 ;  /* 0x0000000115159824 */ /* 0x000fe200078e0a06 */
[----:B----4-:R-:W-:-:S05]  /*1ce0*/  ISETP.GE.AND P1, PT, R7, RZ, PT ;  /* 0x000000ff0700720c */ /* 0x010fca0003f26270 */
[--C-:B------:R-:W-:Y:S01]  /*1cf0*/  @!P6 IMAD.IADD R15, R15, 0x1, -R6.reuse ;  /* 0x000000010f0fe824 */ /* 0x100fe200078e0a06 */
[----:B------:R-:W-:Y:S02]  /*1d00*/  ISETP.GE.AND P6, PT, R29, RZ, PT ;  /* 0x000000ff1d00720c */ /* 0x000fe40003fc6270 */
[----:B------:R-:W0:Y:S01]  /*1d10*/  S2R R29, SR_TID.X ;  /* 0x00000000001d7919 */ /* 0x000e220000002100 */
[--C-:B------:R-:W-:Y:S01]  /*1d20*/  @!P0 IMAD.IADD R20, R20, 0x1, -R6.reuse ;  /* 0x0000000114148824 */ /* 0x100fe200078e0a06 */
[----:B------:R-:W-:Y:S01]  /*1d30*/  ISETP.GT.U32.AND P0, PT, R6, R11, PT ;  /* 0x0000000b0600720c */ /* 0x000fe20003f04070 */
[--C-:B------:R-:W-:Y:S01]  /*1d40*/  @!P4 IMAD.IADD R5, R5, 0x1, -R6.reuse ;  /* 0x000000010505c824 */ /* 0x100fe200078e0a06 */
[----:B------:R-:W-:Y:S01]  /*1d50*/  ISETP.GE.AND P4, PT, R14, RZ, PT ;  /* 0x000000ff0e00720c */ /* 0x000fe20003f86270 */
[----:B------:R-:W-:Y:S01]  /*1d60*/  @!P2 IMAD.IADD R10, R10, 0x1, -R6 ;  /* 0x000000010a0aa824 */ /* 0x000fe200078e0a06 */
[----:B------:R-:W-:Y:S01]  /*1d70*/  ISETP.GE.AND P2, PT, R18, RZ, PT ;  /* 0x000000ff1200720c */ /* 0x000fe20003f46270 */
[----:B------:R-:W-:Y:S01]  /*1d80*/  @!P1 IMAD.MOV R12, RZ, RZ, -R12 ;  /* 0x000000ffff0c9224 */ /* 0x000fe200078e0a0c */
[----:B------:R-:W-:-:S07]  /*1d90*/  ISETP.GT.U32.AND P1, PT, R6, R26, PT ;  /* 0x0000001a0600720c */ /* 0x000fce0003f24070 */
[----:B------:R-:W-:Y:S01]  /*1da0*/  @!P0 IMAD.IADD R11, R11, 0x1, -R6 ;  /* 0x000000010b0b8824 */ /* 0x000fe200078e0a06 */
[----:B------:R-:W-:Y:S01]  /*1db0*/  ISETP.GE.AND P0, PT, R22, RZ, PT ;  /* 0x000000ff1600720c */ /* 0x000fe20003f06270 */
[----:B------:R-:W-:Y:S01]  /*1dc0*/  @!P3 IMAD.MOV R16, RZ, RZ, -R16 ;  /* 0x000000ffff10b224 */ /* 0x000fe200078e0a10 */
[C---:B------:R-:W-:Y:S01]  /*1dd0*/  ISETP.GT.U32.AND P3, PT, R6.reuse, R5, PT ;  /* 0x000000050600720c */ /* 0x040fe20003f64070 */
[----:B------:R-:W-:Y:S01]  /*1de0*/  @!P4 IMAD.MOV R17, RZ, RZ, -R17 ;  /* 0x000000ffff11c224 */ /* 0x000fe200078e0a11 */
[C---:B------:R-:W-:Y:S01]  /*1df0*/  ISETP.GT.U32.AND P4, PT, R6.reuse, R10, PT ;  /* 0x0000000a0600720c */ /* 0x040fe20003f84070 */
[----:B------:R-:W-:Y:S01]  /*1e00*/  @!P2 IMAD.MOV R20, RZ, RZ, -R20 ;  /* 0x000000ffff14a224 */ /* 0x000fe200078e0a14 */
[----:B------:R-:W-:Y:S01]  /*1e10*/  ISETP.GT.U32.AND P2, PT, R6, R11, PT ;  /* 0x0000000b0600720c */ /* 0x000fe20003f44070 */
[----:B------:R-:W-:-:S06]  /*1e20*/  @!P1 IMAD.IADD R26, R26, 0x1, -R6 ;  /* 0x000000011a1a9824 */ /* 0x000fcc00078e0a06 */
[----:B------:R-:W-:Y:S01]  /*1e30*/  @!P0 IMAD.MOV R21, RZ, RZ, -R21 ;  /* 0x000000ffff158224 */ /* 0x000fe200078e0a15 */
[----:B------:R-:W-:Y:S02]  /*1e40*/  ISETP.GT.U32.AND P0, PT, R6, R15, PT ;  /* 0x0000000f0600720c */ /* 0x000fe40003f04070 */
[----:B0-----:R-:W-:Y:S01]  /*1e50*/  LOP3.LUT R29, R29, 0x3f, RZ, 0xc0, !PT ;  /* 0x0000003f1d1d7812 */ /* 0x001fe200078ec0ff */
[----:B------:R-:W-:-:S03]  /*1e60*/  @!P3 IMAD.IADD R5, R5, 0x1, -R6 ;  /* 0x000000010505b824 */ /* 0x000fc600078e0a06 */
[----:B------:R-:W-:Y:S01]  /*1e70*/  LOP3.LUT R7, R29, 0x40, RZ, 0xfc, !PT ;  /* 0x000000401d077812 */ /* 0x000fe200078efcff */
[--C-:B------:R-:W-:Y:S01]  /*1e80*/  @!P4 IMAD.IADD R10, R10, 0x1, -R6.reuse ;  /* 0x000000010a0ac824 */ /* 0x100fe200078e0a06 */
[----:B------:R-:W-:Y:S01]  /*1e90*/  ISETP.GE.AND P3, PT, R23, RZ, PT ;  /* 0x000000ff1700720c */ /* 0x000fe20003f66270 */
[--C-:B------:R-:W-:Y:S01]  /*1ea0*/  @!P2 IMAD.IADD R11, R11, 0x1, -R6.reuse ;  /* 0x000000010b0ba824 */ /* 0x100fe200078e0a06 */
[----:B------:R-:W-:Y:S02]  /*1eb0*/  ISETP.GE.AND P4, PT, R24, RZ, PT ;  /* 0x000000ff1800720c */ /* 0x000fe40003f86270 */
[----:B------:R-:W-:Y:S01]  /*1ec0*/  ISETP.GE.AND P2, PT, R25, RZ, PT ;  /* 0x000000ff1900720c */ /* 0x000fe20003f46270 */
[----:B------:R-:W-:Y:S02]  /*1ed0*/  IMAD R7, R7, UR4, RZ ;  /* 0x0000000407077c24 */ /* 0x000fe4000f8e02ff */
[----:B------:R-:W-:Y:S01]  /*1ee0*/  IMAD R18, R29, UR4, RZ ;  /* 0x000000041d127c24 */ /* 0x000fe2000f8e02ff */
[----:B------:R-:W0:Y:S01]  /*1ef0*/  LDCU UR4, c[0x0][0x3b0] ;  /* 0x00007600ff0477ac */ /* 0x000e220008000800 */
[----:B------:R-:W-:Y:S01]  /*1f00*/  @!P0 IMAD.IADD R15, R15, 0x1, -R6 ;  /* 0x000000010f0f8824 */ /* 0x000fe200078e0a06 */
[----:B------:R-:W-:Y:S01]  /*1f10*/  LEA R6, P0, R7, UR14, 0x1 ;  /* 0x0000000e07067c11 */ /* 0x000fe2000f8008ff */
[----:B------:R-:W-:-:S03]  /*1f20*/  @!P6 IMAD.MOV R28, RZ, RZ, -R28 ;  /* 0x000000ffff1ce224 */ /* 0x000fc600078e0a1c */
[----:B------:R-:W-:Y:S01]  /*1f30*/  LEA.HI.X.SX32 R7, R7, UR15, 0x1, P0 ;  /* 0x0000000f07077c11 */ /* 0x000fe200080f0eff */
[----:B------:R-:W-:Y:S02]  /*1f40*/  @!P5 IMAD.MOV R4, RZ, RZ, -R4 ;  /* 0x000000ffff04d224 */ /* 0x000fe400078e0a04 */
[----:B------:R-:W-:Y:S02]  /*1f50*/  @!P3 IMAD.MOV R5, RZ, RZ, -R5 ;  /* 0x000000ffff05b224 */ /* 0x000fe400078e0a05 */
[----:B------:R-:W-:Y:S02]  /*1f60*/  @!P4 IMAD.MOV R10, RZ, RZ, -R10 ;  /* 0x000000ffff0ac224 */ /* 0x000fe400078e0a0a */
[----:B------:R-:W-:Y:S01]  /*1f70*/  @!P2 IMAD.MOV R11, RZ, RZ, -R11 ;  /* 0x000000ffff0ba224 */ /* 0x000fe200078e0a0b */
[----:B------:R-:W-:Y:S02]  /*1f80*/  LEA R2, P6, R18, UR14, 0x1 ;  /* 0x0000000e12027c11 */ /* 0x000fe4000f8c08ff */
[----:B--2---:R-:W-:-:S13]  /*1f90*/  ISETP.GE.AND P1, PT, R19, RZ, PT ;  /* 0x000000ff1300720c */ /* 0x004fda0003f26270 */
[----:B------:R-:W-:Y:S01]  /*1fa0*/  @!P1 IMAD.MOV R26, RZ, RZ, -R26 ;  /* 0x000000ffff1a9224 */ /* 0x000fe200078e0a1a */
[----:B------:R-:W-:-:S13]  /*1fb0*/  ISETP.GE.AND P1, PT, R27, RZ, PT ;  /* 0x000000ff1b00720c */ /* 0x000fda0003f26270 */
[----:B------:R-:W-:Y:S01]  /*1fc0*/  @!P1 IMAD.MOV R15, RZ, RZ, -R15 ;  /* 0x000000ffff0f9224 */ /* 0x000fe200078e0a0f */
[----:B---3--:R-:W-:Y:S02]  /*1fd0*/  ISETP.NE.AND P0, PT, R3, RZ, PT ;  /* 0x000000ff0300720c */ /* 0x008fe40003f05270 */
[----:B------:R-:W-:-:S04]  /*1fe0*/  LOP3.LUT R14, RZ, R3, RZ, 0x33, !PT ;  /* 0x00000003ff0e7212 */ /* 0x000fc800078e33ff */
[C---:B------:R-:W-:Y:S02]  /*1ff0*/  SEL R0, R14.reuse, R0, !P0 ;  /* 0x000000000e007207 */ /* 0x040fe40004000000 */
[C---:B------:R-:W-:Y:S02]  /*2000*/  SEL R8, R14.reuse, R8, !P0 ;  /* 0x000000080e087207 */ /* 0x040fe40004000000 */
[C---:B------:R-:W-:Y:S02]  /*2010*/  SEL R9, R14.reuse, R9, !P0 ;  /* 0x000000090e097207 */ /* 0x040fe40004000000 */
[C---:B------:R-:W-:Y:S02]  /*2020*/  SEL R12, R14.reuse, R12, !P0 ;  /* 0x0000000c0e0c7207 */ /* 0x040fe40004000000 */
[C---:B------:R-:W-:Y:S02]  /*2030*/  SEL R13, R14.reuse, R13, !P0 ;  /* 0x0000000d0e0d7207 */ /* 0x040fe40004000000 */
[----:B------:R-:W-:-:S02]  /*2040*/  SEL R16, R14, R16, !P0 ;  /* 0x000000100e107207 */ /* 0x000fc40004000000 */
        /* <DEDUP_REMOVED lines=9> */
[----:B------:R-:W-:Y:S01]  /*20e0*/  SEL R14, R14, R15, !P0 ;  /* 0x0000000f0e0e7207 */ /* 0x000fe20004000000 */
[----:B0-----:R-:W-:Y:S02]  /*20f0*/  IMAD R0, R0, UR4, RZ ;  /* 0x0000000400007c24 */ /* 0x001fe4000f8e02ff */
[----:B------:R-:W-:Y:S02]  /*2100*/  IMAD R8, R8, UR4, RZ ;  /* 0x0000000408087c24 */ /* 0x000fe4000f8e02ff */
[----:B------:R-:W-:-:S02]  /*2110*/  IMAD R9, R9, UR4, RZ ;  /* 0x0000000409097c24 */ /* 0x000fc4000f8e02ff */
[----:B------:R-:W-:Y:S02]  /*2120*/  IMAD R23, R14, UR4, RZ ;  /* 0x000000040e177c24 */ /* 0x000fe4000f8e02ff */
[----:B------:R-:W-:Y:S02]  /*2130*/  IMAD R22, R10, UR4, RZ ;  /* 0x000000040a167c24 */ /* 0x000fe4000f8e02ff */
[----:B------:R-:W-:Y:S02]  /*2140*/  IMAD R19, R11, UR4, RZ ;  /* 0x000000040b137c24 */ /* 0x000fe4000f8e02ff */
[----:B------:R-:W-:-:S04]  /*2150*/  IMAD.WIDE R14, R0, 0x2, R6 ;  /* 0x00000002000e7825 */ /* 0x000fc800078e0206 */
[----:B------:R-:W-:Y:S01]  /*2160*/  IMAD.WIDE R10, R8, 0x2, R6 ;  /* 0x00000002080a7825 */ /* 0x000fe200078e0206 */
[----:B------:R0:W-:Y:S03]  /*2170*/  STL.64 [R1+0x88], R14 ;  /* 0x0000880e01007387 */ /* 0x0001e60000100a00 */
[----:B------:R-:W-:Y:S02]  /*2180*/  IMAD R12, R12, UR4, RZ ;  /* 0x000000040c0c7c24 */ /* 0x000fe4000f8e02ff */
[----:B------:R-:W-:Y:S02]  /*2190*/  IMAD R27, R4, UR4, RZ ;  /* 0x00000004041b7c24 */ /* 0x000fe4000f8e02ff */
[----:B------:R-:W-:Y:S02]  /*21a0*/  IMAD R29, R5, UR4, RZ ;  /* 0x00000004051d7c24 */ /* 0x000fe4000f8e02ff */
[----:B------:R-:W-:-:S02]  /*21b0*/  IMAD R13, R13, UR4, RZ ;  /* 0x000000040d0d7c24 */ /* 0x000fc4000f8e02ff */
[--C-:B------:R-:W-:Y:S01]  /*21c0*/  IMAD.WIDE R4, R9, 0x2, R6.reuse ;  /* 0x0000000209047825 */ /* 0x100fe200078e0206 */
[----:B------:R1:W-:Y:S03]  /*21d0*/  STL.64 [R1+0x80], R10 ;  /* 0x0000800a01007387 */ /* 0x0003e60000100a00 */
[----:B------:R-:W-:Y:S02]  /*21e0*/  IMAD R16, R16, UR4, RZ ;  /* 0x0000000410107c24 */ /* 0x000fe4000f8e02ff */
[----:B0-----:R-:W-:Y:S01]  /*21f0*/  IMAD.WIDE R14, R12, 0x2, R6 ;  /* 0x000000020c0e7825 */ /* 0x001fe200078e0206 */
[----:B------:R0:W-:Y:S03]  /*2200*/  STL.64 [R1+0x78], R4 ;  /* 0x0000780401007387 */ /* 0x0001e60000100a00 */
[----:B------:R-:W-:-:S02]  /*2210*/  IMAD R17, R17, UR4, RZ ;  /* 0x0000000411117c24 */ /* 0x000fc4000f8e02ff */
[--C-:B-1----:R-:W-:Y:S01]  /*2220*/  IMAD.WIDE R10, R13, 0x2, R6.reuse ;  /* 0x000000020d0a7825 */ /* 0x102fe200078e0206 */
[----:B------:R1:W-:Y:S03]  /*2230*/  STL.64 [R1+0x70], R14 ;  /* 0x0000700e01007387 */ /* 0x0003e60000100a00 */
[----:B------:R-:W-:Y:S02]  /*2240*/  IMAD R20, R20, UR4, RZ ;  /* 0x0000000414147c24 */ /* 0x000fe4000f8e02ff */
[----:B0-----:R-:W-:Y:S01]  /*2250*/  IMAD.WIDE R4, R16, 0x2, R6 ;  /* 0x0000000210047825 */ /* 0x001fe200078e0206 */
[----:B------:R0:W-:Y:S03]  /*2260*/  STL.64 [R1+0x48], R10 ;  /* 0x0000480a01007387 */ /* 0x0001e60000100a00 */
[----:B------:R-:W-:-:S02]  /*2270*/  IMAD R28, R28, UR4, RZ ;  /* 0x000000041c1c7c24 */ /* 0x000fc4000f8e02ff */
[----:B------:R-:W-:Y:S02]  /*2280*/  IMAD R21, R21, UR4, RZ ;  /* 0x0000000415157c24 */ /* 0x000fe4000f8e02ff */
[--C-:B-1----:R-:W-:Y:S01]  /*2290*/  IMAD.WIDE R14, R17, 0x2, R6.reuse ;  /* 0x00000002110e7825 */ /* 0x102fe200078e0206 */
[----:B------:R1:W-:Y:S03]  /*22a0*/  STL.64 [R1+0x38], R4 ;  /* 0x0000380401007387 */ /* 0x0003e60000100a00 */
[----:B------:R-:W-:-:S04]  /*22b0*/  IMAD.WIDE R24, R28, 0x2, R6 ;  /* 0x000000021c187825 */ /* 0x000fc800078e0206 */
[--C-:B0-----:R-:W-:Y:S01]  /*22c0*/  IMAD.WIDE R10, R20, 0x2, R6.reuse ;  /* 0x00000002140a7825 */ /* 0x101fe200078e0206 */
[----:B------:R0:W-:Y:S03]  /*22d0*/  STL.64 [R1+0x28], R14 ;  /* 0x0000280e01007387 */ /* 0x0001e60000100a00 */
[--C-:B-1----:R-:W-:Y:S01]  /*22e0*/  IMAD.WIDE R4, R21, 0x2, R6.reuse ;  /* 0x0000000215047825 */ /* 0x102fe200078e0206 */
[----:B------:R1:W-:Y:S03]  /*22f0*/  STL.64 [R1+0x18], R10 ;  /* 0x0000180a01007387 */ /* 0x0003e60000100a00 */
[----:B------:R-:W-:Y:S01]  /*2300*/  IMAD R26, R26, UR4, RZ ;  /* 0x000000041a1a7c24 */ /* 0x000fe2000f8e02ff */
[----:B------:R-:W-:Y:S01]  /*2310*/  STL.64 [R1+0x32c0], R24 ;  /* 0x0032c01801007387 */ /* 0x000fe20000100a00 */
[----:B------:R-:W-:Y:S01]  /*2320*/  LEA.HI.X.SX32 R3, R18, UR15, 0x1, P6 ;  /* 0x0000000f12037c11 */ /* 0x000fe2000b0f0eff */
[----:B------:R-:W2:Y:S02]  /*2330*/  LDCU UR4, c[0x0][0x3a4] ;  /* 0x00007480ff0477ac */ /* 0x000ea40008000800 */
[----:B------:R3:W-:Y:S01]  /*2340*/  STL.64 [R1+0x8], R4 ;  /* 0x0000080401007387 */ /* 0x0007e20000100a00 */
[--C-:B0-----:R-:W-:Y:S01]  /*2350*/  IMAD.WIDE R14, R29, 0x2, R6.reuse ;  /* 0x000000021d0e7825 */ /* 0x101fe200078e0206 */
[----:B------:R-:W0:Y:S03]  /*2360*/  LDCU UR15, c[0x0][0x3a0] ;  /* 0x00007400ff0f77ac */ /* 0x000e260008000800 */
[----:B-1----:R-:W-:-:S04]  /*2370*/  IMAD.WIDE R10, R27, 0x2, R6 ;  /* 0x000000021b0a7825 */ /* 0x002fc800078e0206 */
[----:B---3--:R-:W-:-:S05]  /*2380*/  IMAD.WIDE R4, R26, 0x2, R6 ;  /* 0x000000021a047825 */ /* 0x008fca00078e0206 */
[----:B------:R-:W-:Y:S04]  /*2390*/  STL.64 [R1+0x32c8], R4 ;  /* 0x0032c80401007387 */ /* 0x000fe80000100a00 */
[----:B------:R-:W-:Y:S04]  /*23a0*/  STL.64 [R1+0x32d0], R10 ;  /* 0x0032d00a01007387 */ /* 0x000fe80000100a00 */
[----:B------:R1:W-:Y:S01]  /*23b0*/  STL.64 [R1+0x32d8], R14 ;  /* 0x0032d80e01007387 */ /* 0x0003e20000100a00 */
[----:B------:R-:W-:Y:S02]  /*23c0*/  IMAD.MOV.U32 R25, RZ, RZ, R23 ;  /* 0x000000ffff197224 */ /* 0x000fe400078e0017 */
[----:B-1----:R-:W-:-:S02]  /*23d0*/  IMAD.MOV.U32 R14, RZ, RZ, R22 ;  /* 0x000000ffff0e7224 */ /* 0x002fc400078e0016 */
[----:B------:R-:W-:Y:S02]  /*23e0*/  IMAD.MOV.U32 R15, RZ, RZ, R19 ;  /* 0x000000ffff0f7224 */ /* 0x000fe400078e0013 */
[----:B------:R-:W-:-:S04]  /*23f0*/  IMAD.WIDE R18, R14, 0x2, R6 ;  /* 0x000000020e127825 */ /* 0x000fc800078e0206 */
[--C-:B------:R-:W-:Y:S01]  /*2400*/  IMAD.WIDE R22, R15, 0x2, R6.reuse ;  /* 0x000000020f167825 */ /* 0x100fe200078e0206 */
[----:B------:R-:W-:Y:S04]  /*2410*/  STL.64 [R1+0x32e0], R18 ;  /* 0x0032e01201007387 */ /* 0x000fe80000100a00 */
[----:B------:R1:W-:Y:S04]  /*2420*/  STL.64 [R1+0x32e8], R22 ;  /* 0x0032e81601007387 */ /* 0x0003e80000100a00 */
[----:B-1----:R-:W3:Y:S01]  /*2430*/  LDL.LU.64 R22, [R1+0x28] ;  /* 0x0000280001167983 */ /* 0x002ee20000300a00 */
[----:B------:R-:W-:-:S03]  /*2440*/  IMAD.WIDE R6, R25, 0x2, R6 ;  /* 0x0000000219067825 */ /* 0x000fc600078e0206 */
[----:B---3--:R-:W-:Y:S04]  /*2450*/  STL.64 [R1+0x32f0], R22 ;  /* 0x0032f01601007387 */ /* 0x008fe80000100a00 */
[----:B------:R1:W-:Y:S04]  /*2460*/  STL.64 [R1+0x32f8], R6 ;  /* 0x0032f80601007387 */ /* 0x0003e80000100a00 */
[----:B-1----:R-:W3:Y:S01]  /*2470*/  LDL.LU.64 R6, [R1+0x38] ;  /* 0x0000380001067983 */ /* 0x002ee20000300a00 */
[----:B------:R-:W-:-:S03]  /*2480*/  IMAD.WIDE R4, R8, 0x2, R2 ;  /* 0x0000000208047825 */ /* 0x000fc600078e0202 */
[----:B---3--:R1:W-:Y:S04]  /*2490*/  STL.64 [R1+0x3300], R6 ;  /* 0x0033000601007387 */ /* 0x0083e80000100a00 */
[----:B------:R3:W-:Y:S01]  /*24a0*/  STL.64 [R1+0x60], R4 ;  /* 0x0000600401007387 */ /* 0x0007e20000100a00 */
[----:B-1----:R-:W-:-:S03]  /*24b0*/  IMAD.WIDE R6, R9, 0x2, R2 ;  /* 0x0000000209067825 */ /* 0x002fc600078e0202 */
[----:B---3--:R-:W3:Y:S01]  /*24c0*/  LDL.LU.64 R4, [R1+0x88] ;  /* 0x0000880001047983 */ /* 0x008ee20000300a00 */
[----:B------:R-:W-:-:S03]  /*24d0*/  IMAD.WIDE R8, R12, 0x2, R2 ;  /* 0x000000020c087825 */ /* 0x000fc600078e0202 */
[----:B------:R1:W-:Y:S02]  /*24e0*/  STL.64 [R1+0x58], R6 ;  /* 0x0000580601007387 */ /* 0x0003e40000100a00 */
[----:B-1----:R-:W-:-:S05]  /*24f0*/  IMAD.WIDE R6, R13, 0x2, R2 ;  /* 0x000000020d067825 */ /* 0x002fca00078e0202 */
[----:B------:R1:W-:Y:S04]  /*2500*/  STL.64 [R1+0x3308], R6 ;  /* 0x0033080601007387 */ /* 0x0003e80000100a00 */
[----:B------:R-:W-:Y:S04]  /*2510*/  STL.64 [R1+0x50], R8 ;  /* 0x0000500801007387 */ /* 0x000fe80000100a00 */
[----:B-1----:R-:W4:Y:S04]  /*2520*/  LDL.LU.64 R6, [R1+0x48] ;  /* 0x0000480001067983 */ /* 0x002f280000300a00 */
[----:B----4-:R1:W-:Y:S04]  /*2530*/  STL.64 [R1+0x3310], R6 ;  /* 0x0033100601007387 */ /* 0x0103e80000100a00 */
        /* <DEDUP_REMOVED lines=8> */
[----:B-1----:R-:W4:Y:S01]  /*25c0*/  LDL.LU.64 R6, [R1+0x60] ;  /* 0x0000600001067983 */ /* 0x002f220000300a00 */
[----:B------:R-:W-:-:S03]  /*25d0*/  IMAD.WIDE R10, R0, 0x2, R2 ;  /* 0x00000002000a7825 */ /* 0x000fc600078e0202 */
[----:B----4-:R1:W-:Y:S04]  /*25e0*/  STL.64 [R1+0x3338], R6 ;  /* 0x0033380601007387 */ /* 0x0103e80000100a00 */
[----:B-1----:R-:W4:Y:S01]  /*25f0*/  LDL.LU.64 R6, [R1+0x80] ;  /* 0x0000800001067983 */ /* 0x002f220000300a00 */
[----:B------:R-:W-:-:S04]  /*2600*/  IMAD.WIDE R22, R16, 0x2, R2 ;  /* 0x0000000210167825 */ /* 0x000fc800078e0202 */
[----:B------:R-:W-:Y:S02]  /*2610*/  IMAD.MOV.U32 R16, RZ, RZ, R29 ;  /* 0x000000ffff107224 */ /* 0x000fe400078e001d */
[----:B------:R-:W-:Y:S02]  /*2620*/  IMAD.MOV.U32 R0, RZ, RZ, R25 ;  /* 0x000000ffff007224 */ /* 0x000fe400078e0019 */
[----:B------:R-:W-:-:S04]  /*2630*/  IMAD.WIDE R18, R17, 0x2, R2 ;  /* 0x0000000211127825 */ /* 0x000fc800078e0202 */
[----:B------:R-:W-:-:S04]  /*2640*/  IMAD.WIDE R24, R21, 0x2, R2 ;  /* 0x0000000215187825 */ /* 0x000fc800078e0202 */
[----:B------:R-:W-:-:S04]  /*2650*/  IMAD.WIDE R8, R26, 0x2, R2 ;  /* 0x000000021a087825 */ /* 0x000fc800078e0202 */
[----:B------:R-:W-:-:S04]  /*2660*/  IMAD.WIDE R12, R27, 0x2, R2 ;  /* 0x000000021b0c7825 */ /* 0x000fc800078e0202 */
[----:B------:R-:W-:-:S04]  /*2670*/  IMAD.WIDE R28, R28, 0x2, R2 ;  /* 0x000000021c1c7825 */ /* 0x000fc800078e0202 */
[----:B------:R-:W-:-:S04]  /*2680*/  IMAD.WIDE R16, R16, 0x2, R2 ;  /* 0x0000000210107825 */ /* 0x000fc800078e0202 */
[----:B------:R-:W-:Y:S01]  /*2690*/  IMAD.WIDE R26, R15, 0x2, R2 ;  /* 0x000000020f1a7825 */ /* 0x000fe200078e0202 */
[----:B----4-:R1:W-:Y:S03]  /*26a0*/  STL.64 [R1+0x3340], R6 ;  /* 0x0033400601007387 */ /* 0x0103e60000100a00 */
[----:B-1----:R-:W-:Y:S02]  /*26b0*/  IMAD.MOV.U32 R6, RZ, RZ, R10 ;  /* 0x000000ffff067224 */ /* 0x002fe400078e000a */
[----:B------:R-:W-:Y:S02]  /*26c0*/  IMAD.MOV.U32 R7, RZ, RZ, R11 ;  /* 0x000000ffff077224 */ /* 0x000fe400078e000b */
[----:B------:R-:W-:-:S04]  /*26d0*/  IMAD.WIDE R10, R20, 0x2, R2 ;  /* 0x00000002140a7825 */ /* 0x000fc800078e0202 */
[--C-:B------:R-:W-:Y:S02]  /*26e0*/  IMAD.WIDE R20, R14, 0x2, R2.reuse ;  /* 0x000000020e147825 */ /* 0x100fe400078e0202 */
[----:B------:R-:W4:Y:S02]  /*26f0*/  LDL.LU.64 R14, [R1+0x18] ;  /* 0x00001800010e7983 */ /* 0x000f240000300a00 */
[----:B------:R-:W-:-:S04]  /*2700*/  IMAD.WIDE R2, R0, 0x2, R2 ;  /* 0x0000000200027825 */ /* 0x000fc800078e0202 */
[----:B---3--:R-:W-:Y:S01]  /*2710*/  IMAD.MOV.U32 R0, RZ, RZ, R5 ;  /* 0x000000ffff007224 */ /* 0x008fe200078e0005 */
[----:B------:R1:W-:Y:S04]  /*2720*/  STL [R1+0x3298], R4 ;  /* 0x0032980401007387 */ /* 0x0003e80000100800 */
[----:B-1----:R-:W3:Y:S04]  /*2730*/  LDL.LU.64 R4, [R1+0x8] ;  /* 0x0000080001047983 */ /* 0x002ee80000300a00 */
[----:B------:R1:W-:Y:S04]  /*2740*/  STL [R1+0x3290], R0 ;  /* 0x0032900001007387 */ /* 0x0003e80000100800 */
[----:B------:R0:W-:Y:S01]  /*2750*/  STL [R1+0x3294], R6 ;  /* 0x0032940601007387 */ /* 0x0001e20000100800 */
[----:B-1----:R-:W-:-:S03]  /*2760*/  IMAD.MOV.U32 R0, RZ, RZ, R7 ;  /* 0x000000ffff007224 */ /* 0x002fc600078e0007 */
[----:B0-----:R-:W2:Y:S04]  /*2770*/  LDL.LU.64 R6, [R1+0x3340] ;  /* 0x0033400001067983 */ /* 0x001ea80000300a00 */
[----:B--2---:R-:W-:Y:S04]  /*2780*/  STL [R1+0x328c], R6 ;  /* 0x00328c0601007387 */ /* 0x004fe80000100800 */
[----:B------:R0:W-:Y:S02]  /*2790*/  STL [R1+0x3288], R0 ;  /* 0x0032880001007387 */ /* 0x0001e40000100800 */
[----:B0-----:R-:W-:-:S02]  /*27a0*/  IMAD.MOV.U32 R0, RZ, RZ, R7 ;  /* 0x000000ffff007224 */ /* 0x001fc400078e0007 */
[----:B------:R-:W2:Y:S04]  /*27b0*/  LDL.LU.64 R6, [R1+0x3338] ;  /* 0x0033380001067983 */ /* 0x000ea80000300a00 */
        /* <DEDUP_REMOVED lines=32> */
[----:B------:R-:W-:Y:S04]  /*29c0*/  STL [R1+0x3244], R22 ;  /* 0x0032441601007387 */ /* 0x000fe80000100800 */
        /* <DEDUP_REMOVED lines=11> */
[----:B----4-:R-:W-:Y:S04]  /*2a80*/  STL [R1+0x322c], R14 ;  /* 0x00322c0e01007387 */ /* 0x010fe80000100800 */
[----:B------:R0:W-:Y:S02]  /*2a90*/  STL [R1+0x3228], R0 ;  /* 0x0032280001007387 */ /* 0x0001e40000100800 */
[----:B0-----:R-:W-:-:S02]  /*2aa0*/  IMAD.MOV.U32 R0, RZ, RZ, R15 ;  /* 0x000000ffff007224 */ /* 0x001fc400078e000f */
[----:B------:R-:W4:Y:S04]  /*2ab0*/  LDL.LU.64 R14, [R1+0x32d8] ;  /* 0x0032d800010e7983 */ /* 0x000f280000300a00 */
[----:B------:R-:W-:Y:S04]  /*2ac0*/  STL [R1+0x3224], R10 ;  /* 0x0032240a01007387 */ /* 0x000fe80000100800 */
[----:B------:R0:W-:Y:S02]  /*2ad0*/  STL [R1+0x3220], R0 ;  /* 0x0032200001007387 */ /* 0x0001e40000100800 */
[----:B0-----:R-:W-:-:S02]  /*2ae0*/  IMAD.MOV.U32 R0, RZ, RZ, R11 ;  /* 0x000000ffff007224 */ /* 0x001fc400078e000b */
[----:B------:R-:W2:Y:S04]  /*2af0*/  LDL.LU.64 R10, [R1+0x32d0] ;  /* 0x0032d000010a7983 */ /* 0x000ea80000300a00 */
[----:B---3--:R-:W-:Y:S04]  /*2b00*/  STL [R1+0x321c], R4 ;  /* 0x00321c0401007387 */ /* 0x008fe80000100800 */
[----:B------:R0:W-:Y:S02]  /*2b10*/  STL [R1+0x3218], R0 ;  /* 0x0032180001007387 */ /* 0x0001e40000100800 */
[----:B0-----:R-:W-:-:S02]  /*2b20*/  IMAD.MOV.U32 R0, RZ, RZ, R5 ;  /* 0x000000ffff007224 */ /* 0x001fc400078e0005 */
[----:B------:R-:W3:Y:S04]  /*2b30*/  LDL.LU.64 R4, [R1+0x32c8] ;  /* 0x0032c80001047983 */ /* 0x000ee80000300a00 */
[----:B------:R-:W-:Y:S04]  /*2b40*/  STL [R1+0x3214], R24 ;  /* 0x0032141801007387 */ /* 0x000fe80000100800 */
[----:B------:R0:W-:Y:S02]  /*2b50*/  STL [R1+0x3210], R0 ;  /* 0x0032100001007387 */ /* 0x0001e40000100800 */
[----:B0-----:R-:W-:-:S02]  /*2b60*/  IMAD.MOV.U32 R0, RZ, RZ, R25 ;  /* 0x000000ffff007224 */ /* 0x001fc400078e0019 */
[----:B------:R-:W2:Y:S04]  /*2b70*/  LDL.LU.64 R24, [R1+0x32c0] ;  /* 0x0032c00001187983 */ /* 0x000ea80000300a00 */
[----:B--2---:R0:W-:Y:S04]  /*2b80*/  STL [R1+0x320c], R24 ;  /* 0x00320c1801007387 */ /* 0x0041e80000100800 */
[----:B------:R-:W-:Y:S04]  /*2b90*/  STL [R1+0x3208], R0 ;  /* 0x0032080001007387 */ /* 0x000fe80000100800 */
[----:B------:R-:W-:Y:S04]  /*2ba0*/  STL [R1+0x3200], R25 ;  /* 0x0032001901007387 */ /* 0x000fe80000100800 */
[----:B------:R-:W-:Y:S01]  /*2bb0*/  STL [R1+0x3204], R28 ;  /* 0x0032041c01007387 */ /* 0x000fe20000100800 */
[----:B0-----:R-:W0:Y:S03]  /*2bc0*/  LDC R24, c[0x0][0x3a8] ;  /* 0x0000ea00ff187b82 */ /* 0x001e260000000800 */
[----:B------:R-:W-:Y:S04]  /*2bd0*/  STL [R1+0x31f8], R29 ;  /* 0x0031f81d01007387 */ /* 0x000fe80000100800 */
[----:B---3--:R1:W-:Y:S04]  /*2be0*/  STL [R1+0x31fc], R4 ;  /* 0x0031fc0401007387 */ /* 0x0083e80000100800 */
[----:B------:R2:W-:Y:S04]  /*2bf0*/  STL [R1+0x31f0], R5 ;  /* 0x0031f00501007387 */ /* 0x0005e80000100800 */
[----:B------:R3:W-:Y:S04]  /*2c00*/  STL [R1+0x31f4], R8 ;  /* 0x0031f40801007387 */ /* 0x0007e80000100800 */
[----:B-1----:R-:W4:Y:S04]  /*2c10*/  LDL.LU R4, [R1+0xec] ;  /* 0x0000ec0001047983 */ /* 0x002f280000300800 */
[----:B--2---:R-:W2:Y:S04]  /*2c20*/  LDL.LU R5, [R1+0xe0] ;  /* 0x0000e00001057983 */ /* 0x004ea80000300800 */
[----:B------:R-:W2:Y:S04]  /*2c30*/  LDL.LU R0, [R1+0xdc] ;  /* 0x0000dc0001007983 */ /* 0x000ea80000300800 */
[----:B------:R-:W2:Y:S04]  /*2c40*/  LDL.LU R28, [R1+0xd8] ;  /* 0x0000d800011c7983 */ /* 0x000ea80000300800 */
[----:B------:R-:W2:Y:S04]  /*2c50*/  LDL.LU R29, [R1+0xd4] ;  /* 0x0000d400011d7983 */ /* 0x000ea80000300800 */
[----:B------:R-:W2:Y:S04]  /*2c60*/  LDL.LU R25, [R1+0xa8] ;  /* 0x0000a80001197983 */ /* 0x000ea80000300800 */
[----:B------:R-:W-:Y:S04]  /*2c70*/  STL [R1+0x31e8], R9 ;  /* 0x0031e80901007387 */ /* 0x000fe80000100800 */
[----:B---3--:R-:W3:Y:S04]  /*2c80*/  LDL.LU R8, [R1+0xe4] ;  /* 0x0000e40001087983 */ /* 0x008ee80000300800 */
[----:B------:R-:W-:Y:S04]  /*2c90*/  STL [R1+0x31ec], R10 ;  /* 0x0031ec0a01007387 */ /* 0x000fe80000100800 */
[----:B------:R1:W-:Y:S04]  /*2ca0*/  STL [R1+0x31e0], R11 ;  /* 0x0031e00b01007387 */ /* 0x0003e80000100800 */
[----:B-1----:R-:W3:Y:S04]  /*2cb0*/  LDL.LU R11, [R1+0xe8] ;  /* 0x0000e800010b7983 */ /* 0x002ee80000300800 */
[----:B------:R-:W-:Y:S04]  /*2cc0*/  STL [R1+0x31e4], R12 ;  /* 0x0031e40c01007387 */ /* 0x000fe80000100800 */
[----:B------:R-:W-:Y:S04]  /*2cd0*/  STL [R1+0x31d8], R13 ;  /* 0x0031d80d01007387 */ /* 0x000fe80000100800 */
[----:B----4-:R1:W-:Y:S04]  /*2ce0*/  STL [R1+0x31dc], R14 ;  /* 0x0031dc0e01007387 */ /* 0x0103e80000100800 */
[----:B------:R4:W-:Y:S04]  /*2cf0*/  STL [R1+0x31d0], R15 ;  /* 0x0031d00f01007387 */ /* 0x0009e80000100800 */
[----:B------:R-:W-:Y:S04]  /*2d00*/  STL [R1+0x31d4], R16 ;  /* 0x0031d41001007387 */ /* 0x000fe80000100800 */
        /* <DEDUP_REMOVED lines=9> */
[----:B------:R0:W-:Y:S04]  /*2da0*/  STL [R1+0x31ac], R6 ;  /* 0x0031ac0601007387 */ /* 0x0001e80000100800 */
[----:B------:R1:W-:Y:S04]  /*2db0*/  STL [R1+0x31a0], R7 ;  /* 0x0031a00701007387 */ /* 0x0003e80000100800 */
[----:B------:R-:W-:Y:S04]  /*2dc0*/  STL [R1+0x31a4], R2 ;  /* 0x0031a40201007387 */ /* 0x000fe80000100800 */
[----:B------:R3:W-:Y:S01]  /*2dd0*/  STL [R1+0x319c], R3 ;  /* 0x00319c0301007387 */ /* 0x0007e20000100800 */
[----:B0-----:R-:W-:-:S02]  /*2de0*/  IMAD R9, R24, 0x7f, RZ ;  /* 0x0000007f18097824 */ /* 0x001fc400078e02ff */
[----:B------:R-:W-:Y:S02]  /*2df0*/  IMAD R4, R4, UR4, RZ ;  /* 0x0000000404047c24 */ /* 0x000fe4000f8e02ff */
[----:B--2---:R-:W-:-:S03]  /*2e00*/  IMAD R5, R5, UR4, RZ ;  /* 0x0000000405057c24 */ /* 0x004fc6000f8e02ff */
[----:B-1----:R-:W-:Y:S01]  /*2e10*/  LEA R14, P6, R4, UR12, 0x1 ;  /* 0x0000000c040e7c11 */ /* 0x002fe2000f8c08ff */
[----:B------:R-:W-:-:S03]  /*2e20*/  IMAD R0, R0, UR4, RZ ;  /* 0x0000000400007c24 */ /* 0x000fc6000f8e02ff */
[----:B----4-:R-:W-:Y:S01]  /*2e30*/  LEA.HI.X.SX32 R15, R4, UR13, 0x1, P6 ;  /* 0x0000000d040f7c11 */ /* 0x010fe2000b0f0eff */
[----:B------:R-:W-:Y:S02]  /*2e40*/  IMAD R6, R28, UR4, RZ ;  /* 0x000000041c067c24 */ /* 0x000fe4000f8e02ff */
[----:B------:R-:W-:Y:S01]  /*2e50*/  IMAD R7, R29, UR4, RZ ;  /* 0x000000041d077c24 */ /* 0x000fe2000f8e02ff */
[----:B------:R-:W-:Y:S01]  /*2e60*/  LEA R20, P1, R5, UR12, 0x1 ;  /* 0x0000000c05147c11 */ /* 0x000fe2000f8208ff */
[----:B---3--:R-:W-:Y:S02]  /*2e70*/  IMAD R3, R8, UR4, RZ ;  /* 0x0000000408037c24 */ /* 0x008fe4000f8e02ff */
[----:B------:R-:W-:Y:S01]  /*2e80*/  IMAD R8, R25, UR4, RZ ;  /* 0x0000000419087c24 */ /* 0x000fe2000f8e02ff */
[----:B------:R-:W-:-:S04]  /*2e90*/  LEA R28, P3, R7, UR12, 0x1 ;  /* 0x0000000c071c7c11 */ /* 0x000fc8000f8608ff */
[C---:B------:R-:W-:Y:S02]  /*2ea0*/  LEA R12, P5, R8.reuse, UR12, 0x1 ;  /* 0x0000000c080c7c11 */ /* 0x040fe4000f8a08ff */
[----:B------:R-:W-:Y:S01]  /*2eb0*/  LEA R18, P2, R3, UR12, 0x1 ;  /* 0x0000000c03127c11 */ /* 0x000fe2000f8408ff */
[----:B------:R-:W-:Y:S01]  /*2ec0*/  IMAD R2, R11, UR4, RZ ;  /* 0x000000040b027c24 */ /* 0x000fe2000f8e02ff */
[----:B------:R-:W-:Y:S01]  /*2ed0*/  LEA.HI.X.SX32 R13, R8, UR13, 0x1, P5 ;  /* 0x0000000d080d7c11 */ /* 0x000fe2000a8f0eff */
[----:B------:R-:W-:Y:S01]  /*2ee0*/  STL.64 [R1+0x3e8], R14 ;  /* 0x0003e80e01007387 */ /* 0x000fe20000100a00 */
[----:B------:R-:W-:Y:S01]  /*2ef0*/  LEA R26, P6, R6, UR12, 0x1 ;  /* 0x0000000c061a7c11 */ /* 0x000fe2000f8c08ff */
[----:B------:R-:W-:Y:S01]  /*2f00*/  IMAD R10, R24, 0x67, RZ ;  /* 0x00000067180a7824 */ /* 0x000fe200078e02ff */
[----:B------:R-:W-:Y:S01]  /*2f10*/  LEA R16, P4, R2, UR12, 0x1 ;  /* 0x0000000c02107c11 */ /* 0x000fe2000f8808ff */
[----:B------:R-:W0:Y:S01]  /*2f20*/  LDC R11, c[0x0][0x3a8] ;  /* 0x0000ea00ff0b7b82 */ /* 0x000e220000000800 */
[----:B------:R-:W-:-:S02]  /*2f30*/  LEA.HI.X.SX32 R29, R7, UR13, 0x1, P3 ;  /* 0x0000000d071d7c11 */ /* 0x000fc400098f0eff */
[----:B------:R-:W-:Y:S02]  /*2f40*/  LEA.HI.X.SX32 R17, R2, UR13, 0x1, P4 ;  /* 0x0000000d02117c11 */ /* 0x000fe4000a0f0eff */
[----:B------:R-:W-:Y:S02]  /*2f50*/  LEA R22, P0, R0, UR12, 0x1 ;  /* 0x0000000c00167c11 */ /* 0x000fe4000f8008ff */
[----:B------:R-:W-:Y:S01]  /*2f60*/  LEA.HI.X.SX32 R19, R3, UR13, 0x1, P2 ;  /* 0x0000000d03137c11 */ /* 0x000fe200090f0eff */
[----:B------:R-:W-:Y:S01]  /*2f70*/  STL.64 [R1+0x3b0], R12 ;  /* 0x0003b00c01007387 */ /* 0x000fe20000100a00 */
[----:B------:R-:W-:Y:S01]  /*2f80*/  LEA.HI.X.SX32 R21, R5, UR13, 0x1, P1 ;  /* 0x0000000d05157c11 */ /* 0x000fe200088f0eff */
[C---:B------:R-:W-:Y:S01]  /*2f90*/  IMAD.WIDE R4, R9.reuse, 0x2, R12 ;  /* 0x0000000209047825 */ /* 0x040fe200078e020c */
[----:B------:R-:W-:Y:S01]  /*2fa0*/  LEA.HI.X.SX32 R27, R6, UR13, 0x1, P6 ;  /* 0x0000000d061b7c11 */ /* 0x000fe2000b0f0eff */
[----:B------:R-:W-:Y:S01]  /*2fb0*/  STL.64 [R1+0x3e0], R16 ;  /* 0x0003e01001007387 */ /* 0x000fe20000100a00 */
[----:B------:R-:W-:Y:S01]  /*2fc0*/  LEA.HI.X.SX32 R23, R0, UR13, 0x1, P0 ;  /* 0x0000000d00177c11 */ /* 0x000fe200080f0eff */
[C---:B------:R-:W-:Y:S01]  /*2fd0*/  IMAD.WIDE R2, R9.reuse, 0x2, R28 ;  /* 0x0000000209027825 */ /* 0x040fe200078e021c */
[----:B------:R-:W1:Y:S01]  /*2fe0*/  LDCU UR13, c[0x0][0x3ac] ;  /* 0x00007580ff0d77ac */ /* 0x000e620008000800 */
[----:B------:R-:W-:Y:S04]  /*2ff0*/  STL.64 [R1+0x3b8], R28 ;  /* 0x0003b81c01007387 */ /* 0x000fe80000100a00 */
[----:B------:R-:W-:Y:S01]  /*3000*/  STL.64 [R1+0x3d8], R18 ;  /* 0x0003d81201007387 */ /* 0x000fe20000100a00 */
[----:B------:R-:W-:-:S03]  /*3010*/  IMAD.WIDE R6, R9, 0x2, R26 ;  /* 0x0000000209067825 */ /* 0x000fc600078e021a */
[----:B------:R-:W-:Y:S04]  /*3020*/  STL.64 [R1+0x3d0], R20 ;  /* 0x0003d01401007387 */ /* 0x000fe80000100a00 */
[----:B------:R-:W-:Y:S04]  /*3030*/  STL [R1+0x11e0], R4 ;  /* 0x0011e00401007387 */ /* 0x000fe80000100800 */
[----:B------:R2:W-:Y:S04]  /*3040*/  STL [R1+0x11dc], R5 ;  /* 0x0011dc0501007387 */ /* 0x0005e80000100800 */
[----:B------:R-:W-:Y:S04]  /*3050*/  STL.64 [R1+0x3c8], R22 ;  /* 0x0003c81601007387 */ /* 0x000fe80000100a00 */
[----:B------:R-:W-:Y:S01]  /*3060*/  STL.64 [R1+0x3c0], R26 ;  /* 0x0003c01a01007387 */ /* 0x000fe20000100a00 */
[----:B--2---:R-:W-:-:S03]  /*3070*/  IMAD.WIDE R4, R9, 0x2, R22 ;  /* 0x0000000209047825 */ /* 0x004fc600078e0216 */
[----:B------:R-:W-:Y:S04]  /*3080*/  STL [R1+0x3194], R2 ;  /* 0x0031940201007387 */ /* 0x000fe80000100800 */
[----:B------:R2:W-:Y:S04]  /*3090*/  STL [R1+0x11e4], R3 ;  /* 0x0011e40301007387 */ /* 0x0005e80000100800 */
[----:B------:R-:W-:Y:S04]  /*30a0*/  STL [R1+0x3198], R6 ;  /* 0x0031980601007387 */ /* 0x000fe80000100800 */
[----:B------:R3:W-:Y:S01]  /*30b0*/  STL [R1+0x317c], R7 ;  /* 0x00317c0701007387 */ /* 0x0007e20000100800 */
[----:B--2---:R-:W-:-:S03]  /*30c0*/  IMAD.WIDE R2, R9, 0x2, R20 ;  /* 0x0000000209027825 */ /* 0x004fc600078e0214 */
[----:B------:R-:W-:Y:S04]  /*30d0*/  STL [R1+0x3190], R4 ;  /* 0x0031900401007387 */ /* 0x000fe80000100800 */
[----:B------:R2:W-:Y:S01]  /*30e0*/  STL [R1+0x3180], R5 ;  /* 0x0031800501007387 */ /* 0x0005e20000100800 */
[----:B---3--:R-:W-:-:S03]  /*30f0*/  IMAD.WIDE R6, R9, 0x2, R16 ;  /* 0x0000000209067825 */ /* 0x008fc600078e0210 */
[----:B------:R-:W-:Y:S01]  /*3100*/  STL [R1+0x318c], R2 ;  /* 0x00318c0201007387 */ /* 0x000fe20000100800 */
[----:B------:R-:W-:Y:S02]  /*3110*/  IMAD R0, R24, 0x7e, RZ ;  /* 0x0000007e18007824 */ /* 0x000fe400078e02ff */
[C---:B--2---:R-:W-:Y:S01]  /*3120*/  IMAD.WIDE R4, R9.reuse, 0x2, R18 ;  /* 0x0000000209047825 */ /* 0x044fe200078e0212 */
[----:B------:R2:W-:Y:S04]  /*3130*/  STL [R1+0x3184], R3 ;  /* 0x0031840301007387 */ /* 0x0005e80000100800 */
[----:B------:R-:W-:Y:S04]  /*3140*/  STL [R1+0x3188], R4 ;  /* 0x0031880401007387 */ /* 0x000fe80000100800 */
[----:B------:R3:W-:Y:S01]  /*3150*/  STL [R1+0x3174], R5 ;  /* 0x0031740501007387 */ /* 0x0007e20000100800 */
[----:B--2---:R-:W-:-:S03]  /*3160*/  IMAD.WIDE R2, R9, 0x2, R14 ;  /* 0x0000000209027825 */ /* 0x004fc600078e020e */
[----:B------:R-:W-:Y:S04]  /*3170*/  STL [R1+0x3178], R6 ;  /* 0x0031780601007387 */ /* 0x000fe80000100800 */
[----:B------:R2:W-:Y:S01]  /*3180*/  STL [R1+0x315c], R7 ;  /* 0x00315c0701007387 */ /* 0x0005e20000100800 */
[----:B---3--:R-:W-:-:S03]  /*3190*/  IMAD.WIDE R4, R0, 0x2, R12 ;  /* 0x0000000200047825 */ /* 0x008fc600078e020c */
[----:B------:R-:W-:Y:S04]  /*31a0*/  STL [R1+0x3170], R2 ;  /* 0x0031700201007387 */ /* 0x000fe80000100800 */
[----:B------:R3:W-:Y:S01]  /*31b0*/  STL [R1+0x3168], R3 ;  /* 0x0031680301007387 */ /* 0x0007e20000100800 */
[----:B--2---:R-:W-:-:S03]  /*31c0*/  IMAD.WIDE R6, R0, 0x2, R26 ;  /* 0x0000000200067825 */ /* 0x004fc600078e021a */
[----:B------:R-:W-:Y:S01]  /*31d0*/  STL [R1+0x316c], R4 ;  /* 0x00316c0401007387 */ /* 0x000fe20000100800 */
[----:B---3--:R-:W-:-:S03]  /*31e0*/  IMAD.WIDE R2, R0, 0x2, R28 ;  /* 0x0000000200027825 */ /* 0x008fc600078e021c */
        /* <DEDUP_REMOVED lines=11> */
[----:B------:R-:W-:Y:S02]  /*32a0*/  IMAD R8, R24, 0x7d, RZ ;  /* 0x0000007d18087824 */ /* 0x000fe400078e02ff */
[C---:B---3--:R-:W-:Y:S01]  /*32b0*/  IMAD.WIDE R4, R0.reuse, 0x2, R18 ;  /* 0x0000000200047825 */ /* 0x048fe200078e0212 */
        /* <DEDUP_REMOVED lines=521> */
[----:B------:R-:W-:-:S03]  /*5350*/  IMAD R0, R24, 0x68, RZ ;  /* 0x0000006818007824 */ /* 0x000fc600078e02ff */
[----:B------:R-:W-:Y:S01]  /*5360*/  STL [R1+0x2c0c], R2 ;  /* 0x002c0c0201007387 */ /* 0x000fe20000100800 */
[----:B--2---:R-:W-:-:S03]  /*5370*/  IMAD.WIDE R6, R8, 0x2, R14 ;  /* 0x0000000208067825 */ /* 0x004fc600078e020e */
[----:B------:R2:W-:Y:S01]  /*5380*/  STL [R1+0x2c00], R3 ;  /* 0x002c000301007387 */ /* 0x0005e20000100800 */
[----:B---3--:R-:W-:-:S05]  /*5390*/  IMAD.WIDE R4, R8, 0x2, R18 ;  /* 0x0000000208047825 */ /* 0x008fca00078e0212 */
[----:B------:R-:W-:Y:S01]  /*53a0*/  STL [R1+0x2c04], R4 ;  /* 0x002c040401007387 */ /* 0x000fe20000100800 */
[----:B--2---:R-:W-:-:S03]  /*53b0*/  IMAD.WIDE R2, R8, 0x2, R16 ;  /* 0x0000000208027825 */ /* 0x004fc600078e0210 */
        /* <DEDUP_REMOVED lines=11> */
[----:B------:R-:W-:-:S04]  /*5470*/  IMAD.WIDE R8, R0, 0x2, R20 ;  /* 0x0000000200087825 */ /* 0x000fc800078e0214 */
        /* <DEDUP_REMOVED lines=26> */
[----:B------:R-:W-:Y:S01]  /*5620*/  STL [R1+0x1250], R4 ;  /* 0x0012500401007387 */ /* 0x000fe20000100800 */
[----:B------:R-:W-:-:S03]  /*5630*/  IMAD R0, R24, 0x66, RZ ;  /* 0x0000006618007824 */ /* 0x000fc600078e02ff */
        /* <DEDUP_REMOVED lines=209> */
[----:B------:R-:W2:Y:S03]  /*6350*/  LDC R10, c[0x0][0x3a8] ;  /* 0x0000ea00ff0a7b82 */ /* 0x000ea60000000800 */
[----:B------:R4:W-:Y:S01]  /*6360*/  STL [R1+0x1464], R3 ;  /* 0x0014640301007387 */ /* 0x0009e20000100800 */
[----:B---3--:R-:W-:-:S03]  /*6370*/  IMAD.WIDE R8, R0, 0x2, R12 ;  /* 0x0000000200087825 */ /* 0x008fc600078e020c */
[----:B------:R-:W-:Y:S04]  /*6380*/  STL [R1+0x1470], R4 ;  /* 0x0014700401007387 */ /* 0x000fe80000100800 */
[----:B------:R3:W-:Y:S01]  /*6390*/  STL [R1+0x146c], R5 ;  /* 0x00146c0501007387 */ /* 0x0007e20000100800 */
[----:B----4-:R-:W-:-:S03]  /*63a0*/  IMAD.WIDE R2, R0, 0x2, R28 ;  /* 0x0000000200027825 */ /* 0x010fc600078e021c */
[----:B------:R-:W-:Y:S04]  /*63b0*/  STL [R1+0x1478], R6 ;  /* 0x0014780601007387 */ /* 0x000fe80000100800 */
[----:B------:R4:W-:Y:S01]  /*63c0*/  STL [R1+0x1474], R7 ;  /* 0x0014740701007387 */ /* 0x0009e20000100800 */
[----:B---3--:R-:W-:-:S03]  /*63d0*/  IMAD.WIDE R4, R0, 0x2, R26 ;  /* 0x0000000200047825 */ /* 0x008fc600078e021a */
[----:B------:R-:W-:Y:S04]  /*63e0*/  STL [R1+0x1480], R8 ;  /* 0x0014800801007387 */ /* 0x000fe80000100800 */
[----:B------:R-:W-:Y:S01]  /*63f0*/  STL [R1+0x147c], R9 ;  /* 0x00147c0901007387 */ /* 0x000fe20000100800 */
[----:B----4-:R-:W-:-:S03]  /*6400*/  IMAD.WIDE R6, R0, 0x2, R22 ;  /* 0x0000000200067825 */ /* 0x010fc600078e0216 */
[----:B------:R-:W-:Y:S04]  /*6410*/  STL [R1+0x1488], R2 ;  /* 0x0014880201007387 */ /* 0x000fe80000100800 */
[----:B------:R3:W-:Y:S04]  /*6420*/  STL [R1+0x1484], R3 ;  /* 0x0014840301007387 */ /* 0x0007e80000100800 */
[----:B------:R-:W-:Y:S04]  /*6430*/  STL [R1+0x1490], R4 ;  /* 0x0014900401007387 */ /* 0x000fe80000100800 */
[----:B------:R4:W-:Y:S01]  /*6440*/  STL [R1+0x148c], R5 ;  /* 0x00148c0501007387 */ /* 0x0009e20000100800 */
[----:B---3--:R-:W-:-:S03]  /*6450*/  IMAD.WIDE R2, R0, 0x2, R20 ;  /* 0x0000000200027825 */ /* 0x008fc600078e0214 */
[----:B------:R-:W-:Y:S04]  /*6460*/  STL [R1+0x1498], R6 ;  /* 0x0014980601007387 */ /* 0x000fe80000100800 */
[----:B------:R3:W-:Y:S04]  /*6470*/  STL [R1+0x1494], R7 ;  /* 0x0014940701007387 */ /* 0x0007e80000100800 */
[----:B------:R-:W-:Y:S01]  /*6480*/  STL [R1+0x14a0], R2 ;  /* 0x0014a00201007387 */ /* 0x000fe20000100800 */
[----:B------:R-:W-:-:S03]  /*6490*/  IMAD R24, R24, 0x5d, RZ ;  /* 0x0000005d18187824 */ /* 0x000fc600078e02ff */
[----:B------:R0:W-:Y:S01]  /*64a0*/  STL [R1+0x149c], R3 ;  /* 0x00149c0301007387 */ /* 0x0001e20000100800 */
[----:B----4-:R-:W-:-:S04]  /*64b0*/  IMAD.WIDE R4, R0, 0x2, R16 ;  /* 0x0000000200047825 */ /* 0x010fc800078e0210 */
[----:B---3--:R-:W-:-:S04]  /*64c0*/  IMAD.WIDE R6, R0, 0x2, R14 ;  /* 0x0000000200067825 */ /* 0x008fc800078e020e */
[----:B0-----:R-:W-:-:S04]  /*64d0*/  IMAD.WIDE R2, R0, 0x2, R18 ;  /* 0x0000000200027825 */ /* 0x001fc800078e0212 */
[C---:B------:R-:W-:Y:S01]  /*64e0*/  IMAD.WIDE R8, R24.reuse, 0x2, R12 ;  /* 0x0000000218087825 */ /* 0x040fe200078e020c */
[----:B------:R-:W-:Y:S04]  /*64f0*/  STL [R1+0x14a8], R2 ;  /* 0x0014a80201007387 */ /* 0x000fe80000100800 */
[----:B------:R0:W-:Y:S04]  /*6500*/  STL [R1+0x14a4], R3 ;  /* 0x0014a40301007387 */ /* 0x0001e80000100800 */
[----:B------:R-:W-:Y:S04]  /*6510*/  STL [R1+0x14b0], R4 ;  /* 0x0014b00401007387 */ /* 0x000fe80000100800 */
[----:B------:R3:W-:Y:S01]  /*6520*/  STL [R1+0x14ac], R5 ;  /* 0x0014ac0501007387 */ /* 0x0007e20000100800 */
[----:B0-----:R-:W-:-:S03]  /*6530*/  IMAD.WIDE R2, R24, 0x2, R28 ;  /* 0x0000000218027825 */ /* 0x001fc600078e021c */
[----:B------:R-:W-:Y:S04]  /*6540*/  STL [R1+0x14b8], R6 ;  /* 0x0014b80601007387 */ /* 0x000fe80000100800 */
[----:B------:R0:W-:Y:S01]  /*6550*/  STL [R1+0x14b4], R7 ;  /* 0x0014b40701007387 */ /* 0x0001e20000100800 */
[----:B---3--:R-:W-:-:S03]  /*6560*/  IMAD.WIDE R4, R24, 0x2, R26 ;  /* 0x0000000218047825 */ /* 0x008fc600078e021a */
[----:B------:R-:W-:Y:S04]  /*6570*/  STL [R1+0x14c0], R8 ;  /* 0x0014c00801007387 */ /* 0x000fe80000100800 */
[----:B------:R-:W-:Y:S01]  /*6580*/  STL [R1+0x14bc], R9 ;  /* 0x0014bc0901007387 */ /* 0x000fe20000100800 */
[----:B0-----:R-:W-:-:S03]  /*6590*/  IMAD.WIDE R6, R24, 0x2, R22 ;  /* 0x0000000218067825 */ /* 0x001fc600078e0216 */
[----:B------:R-:W-:Y:S04]  /*65a0*/  STL [R1+0x14c8], R2 ;  /* 0x0014c80201007387 */ /* 0x000fe80000100800 */
[----:B------:R0:W-:Y:S04]  /*65b0*/  STL [R1+0x14c4], R3 ;  /* 0x0014c40301007387 */ /* 0x0001e80000100800 */
[----:B------:R-:W-:Y:S04]  /*65c0*/  STL [R1+0x14d0], R4 ;  /* 0x0014d00401007387 */ /* 0x000fe80000100800 */
[----:B------:R3:W-:Y:S01]  /*65d0*/  STL [R1+0x14cc], R5 ;  /* 0x0014cc0501007387 */ /* 0x0007e20000100800 */
[----:B0-----:R-:W-:-:S03]  /*65e0*/  IMAD.WIDE R2, R24, 0x2, R20 ;  /* 0x0000000218027825 */ /* 0x001fc600078e0214 */
[----:B------:R-:W-:Y:S04]  /*65f0*/  STL [R1+0x14d8], R6 ;  /* 0x0014d80601007387 */ /* 0x000fe80000100800 */
[----:B------:R0:W-:Y:S04]  /*6600*/  STL [R1+0x14d4], R7 ;  /* 0x0014d40701007387 */ /* 0x0001e80000100800 */
[----:B------:R-:W-:Y:S01]  /*6610*/  STL [R1+0x14e0], R2 ;  /* 0x0014e00201007387 */ /* 0x000fe20000100800 */
[----:B---3--:R-:W-:-:S03]  /*6620*/  IMAD.WIDE R4, R24, 0x2, R16 ;  /* 0x0000000218047825 */ /* 0x008fc600078e0210 */
[----:B------:R3:W-:Y:S01]  /*6630*/  STL [R1+0x14dc], R3 ;  /* 0x0014dc0301007387 */ /* 0x0007e20000100800 */
[----:B--2---:R-:W-:Y:S02]  /*6640*/  IMAD R0, R10, 0x5c, RZ ;  /* 0x0000005c0a007824 */ /* 0x004fe400078e02ff */
[----:B0-----:R-:W-:-:S04]  /*6650*/  IMAD.WIDE R6, R24, 0x2, R14 ;  /* 0x0000000218067825 */ /* 0x001fc800078e020e */
[----:B------:R-:W-:Y:S02]  /*6660*/  IMAD.MOV.U32 R25, RZ, RZ, R13 ;  /* 0x000000ffff197224 */ /* 0x000fe400078e000d */
[----:B---3--:R-:W-:-:S04]  /*6670*/  IMAD.WIDE R2, R24, 0x2, R18 ;  /* 0x0000000218027825 */ /* 0x008fc800078e0212 */
[----:B------:R-:W-:Y:S01]  /*6680*/  IMAD.MOV.U32 R24, RZ, RZ, R12 ;  /* 0x000000ffff187224 */ /* 0x000fe200078e000c */
[----:B------:R-:W-:Y:S01]  /*6690*/  STL [R1+0x14e8], R2 ;  /* 0x0014e80201007387 */ /* 0x000fe20000100800 */
[----:B------:R-:W0:Y:S02]  /*66a0*/  LDC R12, c[0x0][0x3a8] ;  /* 0x0000ea00ff0c7b82 */ /* 0x000e240000000800 */
[C---:B------:R-:W-:Y:S01]  /*66b0*/  IMAD.WIDE R8, R0.reuse, 0x2, R24 ;  /* 0x0000000200087825 */ /* 0x040fe200078e0218 */
        /* <DEDUP_REMOVED lines=8> */
[----:B------:R-:W-:Y:S01]  /*6740*/  STL [R1+0x14fc], R9 ;  /* 0x0014fc0901007387 */ /* 0x000fe20000100800 */
[----:B--2---:R-:W-:-:S03]  /*6750*/  IMAD.WIDE R6, R0, 0x2, R22 ;  /* 0x0000000200067825 */ /* 0x004fc600078e0216 */
[----:B------:R-:W-:Y:S04]  /*6760*/  STL [R1+0x1508], R2 ;  /* 0x0015080201007387 */ /* 0x000fe80000100800 */
[----:B------:R2:W-:Y:S04]  /*6770*/  STL [R1+0x1504], R3 ;  /* 0x0015040301007387 */ /* 0x0005e80000100800 */
[----:B------:R-:W-:Y:S04]  /*6780*/  STL [R1+0x1510], R4 ;  /* 0x0015100401007387 */ /* 0x000fe80000100800 */
[----:B------:R3:W-:Y:S01]  /*6790*/  STL [R1+0x150c], R5 ;  /* 0x00150c0501007387 */ /* 0x0007e20000100800 */
[----:B--2---:R-:W-:-:S03]  /*67a0*/  IMAD.WIDE R2, R0, 0x2, R20 ;  /* 0x0000000200027825 */ /* 0x004fc600078e0214 */
[----:B------:R-:W-:Y:S04]  /*67b0*/  STL [R1+0x1518], R6 ;  /* 0x0015180601007387 */ /* 0x000fe80000100800 */
[----:B------:R2:W-:Y:S04]  /*67c0*/  STL [R1+0x1514], R7 ;  /* 0x0015140701007387 */ /* 0x0005e80000100800 */
[----:B------:R-:W-:Y:S01]  /*67d0*/  STL [R1+0x1520], R2 ;  /* 0x0015200201007387 */ /* 0x000fe20000100800 */
[----:B------:R-:W-:Y:S02]  /*67e0*/  IMAD R10, R11, 0x5b, RZ ;  /* 0x0000005b0b0a7824 */ /* 0x000fe400078e02ff */
[C---:B---3--:R-:W-:Y:S01]  /*67f0*/  IMAD.WIDE R4, R0.reuse, 0x2, R16 ;  /* 0x0000000200047825 */ /* 0x048fe200078e0210 */
[----:B------:R3:W-:Y:S01]  /*6800*/  STL [R1+0x151c], R3 ;  /* 0x00151c0301007387 */ /* 0x0007e20000100800 */
[----:B------:R-:W4:Y:S02]  /*6810*/  LDC R11, c[0x0][0x3a8] ;  /* 0x0000ea00ff0b7b82 */ /* 0x000f240000000800 */
[----:B--2---:R-:W-:-:S04]  /*6820*/  IMAD.WIDE R6, R0, 0x2, R14 ;  /* 0x0000000200067825 */ /* 0x004fc800078e020e */
[----:B---3--:R-:W-:-:S04]  /*6830*/  IMAD.WIDE R2, R0, 0x2, R18 ;  /* 0x0000000200027825 */ /* 0x008fc800078e0212 */
[C---:B------:R-:W-:Y:S01]  /*6840*/  IMAD.WIDE R8, R10.reuse, 0x2, R24 ;  /* 0x000000020a087825 */ /* 0x040fe200078e0218 */
        /* <DEDUP_REMOVED lines=19> */
[----:B0-----:R-:W-:Y:S02]  /*6980*/  IMAD R0, R12, 0x5a, RZ ;  /* 0x0000005a0c007824 */ /* 0x001fe400078e02ff */
[C---:B---3--:R-:W-:Y:S01]  /*6990*/  IMAD.WIDE R4, R10.reuse, 0x2, R16 ;  /* 0x000000020a047825 */ /* 0x048fe200078e0210 */
[----:B------:R0:W-:Y:S01]  /*69a0*/  STL [R1+0x155c], R3 ;  /* 0x00155c0301007387 */ /* 0x0001e20000100800 */
[----:B------:R-:W3:Y:S02]  /*69b0*/  LDC R12, c[0x0][0x3a8] ;  /* 0x0000ea00ff0c7b82 */ /* 0x000ee40000000800 */
[----:B--2---:R-:W-:-:S04]  /*69c0*/  IMAD.WIDE R6, R10, 0x2, R14 ;  /* 0x000000020a067825 */ /* 0x004fc800078e020e */
        /* <DEDUP_REMOVED lines=9> */
[----:B--2---:R-:W-:-:S03]  /*6a60*/  IMAD.WIDE R4, R0, 0x2, R26 ;  /* 0x0000000200047825 */ /* 0x004fc600078e021a */
        /* <DEDUP_REMOVED lines=11> */
[----:B----4-:R-:W-:Y:S02]  /*6b20*/  IMAD R10, R11, 0x59, RZ ;  /* 0x000000590b0a7824 */ /* 0x010fe400078e02ff */
[C---:B--2---:R-:W-:Y:S01]  /*6b30*/  IMAD.WIDE R4, R0.reuse, 0x2, R16 ;  /* 0x0000000200047825 */ /* 0x044fe200078e0210 */
[----:B------:R2:W-:Y:S01]  /*6b40*/  STL [R1+0x159c], R3 ;  /* 0x00159c0301007387 */ /* 0x0005e20000100800 */
[----:B------:R-:W4:Y:S02]  /*6b50*/  LDC R11, c[0x0][0x3a8] ;  /* 0x0000ea00ff0b7b82 */ /* 0x000f240000000800 */
[----:B0-----:R-:W-:-:S04]  /*6b60*/  IMAD.WIDE R6, R0, 0x2, R14 ;  /* 0x0000000200067825 */ /* 0x001fc800078e020e */
[----:B--2---:R-:W-:-:S04]  /*6b70*/  IMAD.WIDE R2, R0, 0x2, R18 ;  /* 0x0000000200027825 */ /* 0x004fc800078e0212 */
        /* <DEDUP_REMOVED lines=20> */
[----:B---3--:R-:W-:Y:S02]  /*6cc0*/  IMAD R0, R12, 0x58, RZ ;  /* 0x000000580c007824 */ /* 0x008fe400078e02ff */
[C---:B--2---:R-:W-:Y:S01]  /*6cd0*/  IMAD.WIDE R4, R10.reuse, 0x2, R16 ;  /* 0x000000020a047825 */ /* 0x044fe200078e0210 */
[----:B------:R2:W-:Y:S01]  /*6ce0*/  STL [R1+0x15dc], R3 ;  /* 0x0015dc0301007387 */ /* 0x0005e20000100800 */
[----:B------:R-:W3:Y:S02]  /*6cf0*/  LDC R12, c[0x0][0x3a8] ;  /* 0x0000ea00ff0c7b82 */ /* 0x000ee40000000800 */
        /* <DEDUP_REMOVED lines=620> */
[----:B---3--:R-:W-:Y:S02]  /*93c0*/  IMAD.SHL.U32 R0, R12, 0x40, RZ ;  /* 0x000000400c007824 */ /* 0x008fe400078e00ff */
        /* <DEDUP_REMOVED lines=1584> */
[----:B------:R-:W-:Y:S04]  /*f6d0*/  STL [R1+0x2afc], R7 ;  /* 0x002afc0701007387 */ /* 0x000fe80000100800 */
[----:B------:R-:W-:Y:S01]  /*f6e0*/  STL [R1+0x2b08], R8 ;  /* 0x002b080801007387 */ /* 0x000fe20000100800 */
[----:B--2---:R-:W-:-:S03]  /*f6f0*/  IMAD.WIDE R4, R0, 0x2, R16 ;  /* 0x0000000200047825 */ /* 0x004fc600078e0210 */
[----:B------:R-:W-:Y:S04]  /*f700*/  STL [R1+0x2b04], R9 ;  /* 0x002b040901007387 */ /* 0x000fe80000100800 */
[----:B------:R-:W-:Y:S04]  /*f710*/  STL [R1+0x2b10], R2 ;  /* 0x002b100201007387 */ /* 0x000fe80000100800 */
[----:B------:R0:W-:Y:S01]  /*f720*/  STL [R1+0x2b0c], R3 ;  /* 0x002b0c0301007387 */ /* 0x0001e20000100800 */
[----:B----4-:R-:W-:Y:S02]  /*f730*/  IMAD R10, R11, 0x3, RZ ;  /* 0x000000030b0a7824 */ /* 0x010fe400078e02ff */
[----:B------:R-:W2:Y:S01]  /*f740*/  LDC R11, c[0x0][0x3a8] ;  /* 0x0000ea00ff0b7b82 */ /* 0x000ea20000000800 */
[----:B0-----:R-:W-:-:S07]  /*f750*/  IMAD.WIDE R2, R0, 0x2, R14 ;  /* 0x0000000200027825 */ /* 0x001fce00078e020e */
[----:B------:R-:W0:Y:S01]  /*f760*/  LDC R0, c[0x0][0x3a8] ;  /* 0x0000ea00ff007b82 */ /* 0x000e220000000800 */
[----:B------:R-:W-:Y:S01]  /*f770*/  STL [R1+0x2b18], R4 ;  /* 0x002b180401007387 */ /* 0x000fe20000100800 */
[----:B------:R-:W-:-:S03]  /*f780*/  IMAD.WIDE R6, R10, 0x2, R24 ;  /* 0x000000020a067825 */ /* 0x000fc600078e0218 */
[----:B------:R4:W-:Y:S04]  /*f790*/  STL [R1+0x2b14], R5 ;  /* 0x002b140501007387 */ /* 0x0009e80000100800 */
[----:B------:R-:W-:Y:S04]  /*f7a0*/  STL [R1+0x2b20], R2 ;  /* 0x002b200201007387 */ /* 0x000fe80000100800 */
[----:B------:R1:W-:Y:S01]  /*f7b0*/  STL [R1+0x2b1c], R3 ;  /* 0x002b1c0301007387 */ /* 0x0003e20000100800 */
[----:B----4-:R-:W-:-:S03]  /*f7c0*/  IMAD.WIDE R4, R10, 0x2, R26 ;  /* 0x000000020a047825 */ /* 0x010fc600078e021a */
[----:B------:R-:W-:Y:S01]  /*f7d0*/  STL [R1+0x2b28], R6 ;  /* 0x002b280601007387 */ /* 0x000fe20000100800 */
[----:B-1----:R-:W-:-:S03]  /*f7e0*/  IMAD.WIDE R2, R10, 0x2, R28 ;  /* 0x000000020a027825 */ /* 0x002fc600078e021c */
[----:B------:R1:W-:Y:S01]  /*f7f0*/  STL [R1+0x2b24], R7 ;  /* 0x002b240701007387 */ /* 0x0003e20000100800 */
[----:B------:R-:W-:-:S03]  /*f800*/  IMAD.WIDE R8, R10, 0x2, R20 ;  /* 0x000000020a087825 */ /* 0x000fc600078e0214 */
[----:B------:R-:W-:Y:S04]  /*f810*/  STL [R1+0x2b30], R2 ;  /* 0x002b300201007387 */ /* 0x000fe80000100800 */
[----:B------:R4:W-:Y:S01]  /*f820*/  STL [R1+0x2b2c], R3 ;  /* 0x002b2c0301007387 */ /* 0x0009e20000100800 */
[----:B-1----:R-:W-:-:S03]  /*f830*/  IMAD.WIDE R6, R10, 0x2, R22 ;  /* 0x000000020a067825 */ /* 0x002fc600078e0216 */
[----:B------:R-:W-:Y:S04]  /*f840*/  STL [R1+0x2b38], R4 ;  /* 0x002b380401007387 */ /* 0x000fe80000100800 */
[----:B------:R1:W-:Y:S01]  /*f850*/  STL [R1+0x2b34], R5 ;  /* 0x002b340501007387 */ /* 0x0003e20000100800 */
[----:B----4-:R-:W-:-:S03]  /*f860*/  IMAD.WIDE R2, R10, 0x2, R18 ;  /* 0x000000020a027825 */ /* 0x010fc600078e0212 */
[----:B------:R-:W-:Y:S01]  /*f870*/  STL [R1+0x2b40], R6 ;  /* 0x002b400601007387 */ /* 0x000fe20000100800 */
[----:B0-----:R-:W-:-:S03]  /*f880*/  IMAD.SHL.U32 R0, R0, 0x2, RZ ;  /* 0x0000000200007824 */ /* 0x001fc600078e00ff */
[----:B------:R0:W-:Y:S01]  /*f890*/  STL [R1+0x2b3c], R7 ;  /* 0x002b3c0701007387 */ /* 0x0001e20000100800 */
[----:B-1----:R-:W-:-:S03]  /*f8a0*/  IMAD.WIDE R4, R10, 0x2, R16 ;  /* 0x000000020a047825 */ /* 0x002fc600078e0210 */
[----:B------:R1:W-:Y:S04]  /*f8b0*/  STL [R1+0x2b48], R8 ;  /* 0x002b480801007387 */ /* 0x0003e80000100800 */
[----:B------:R-:W-:Y:S01]  /*f8c0*/  STL [R1+0x2b44], R9 ;  /* 0x002b440901007387 */ /* 0x000fe20000100800 */
[----:B0-----:R-:W-:-:S03]  /*f8d0*/  IMAD.WIDE R6, R10, 0x2, R14 ;  /* 0x000000020a067825 */ /* 0x001fc600078e020e */
[----:B------:R-:W-:Y:S01]  /*f8e0*/  STL [R1+0x2b50], R2 ;  /* 0x002b500201007387 */ /* 0x000fe20000100800 */
[----:B------:R-:W0:Y:S03]  /*f8f0*/  LDC R10, c[0x0][0x3a8] ;  /* 0x0000ea00ff0a7b82 */ /* 0x000e260000000800 */
[----:B------:R4:W-:Y:S05]  /*f900*/  STL [R1+0x2b4c], R3 ;  /* 0x002b4c0301007387 */ /* 0x0009ea0000100800 */
[----:B-1----:R-:W1:Y:S01]  /*f910*/  LDC R8, c[0x0][0x3a8] ;  /* 0x0000ea00ff087b82 */ /* 0x002e620000000800 */
[----:B------:R-:W-:Y:S01]  /*f920*/  STL [R1+0x2b58], R4 ;  /* 0x002b580401007387 */ /* 0x000fe20000100800 */
[----:B----4-:R-:W-:-:S06]  /*f930*/  IMAD.WIDE R2, R0, 0x2, R24 ;  /* 0x0000000200027825 */ /* 0x010fcc00078e0218 */
[----:B------:R-:W4:Y:S01]  /*f940*/  LDC R9, c[0x0][0x3a8] ;  /* 0x0000ea00ff097b82 */ /* 0x000f220000000800 */
        /* <DEDUP_REMOVED lines=25> */
[----:B----4-:R-:W-:-:S03]  /*fae0*/  IMAD.WIDE R6, R9, 0x2, R28 ;  /* 0x0000000209067825 */ /* 0x010fc600078e021c */
[----:B------:R-:W-:Y:S01]  /*faf0*/  STL [R1+0x2ba0], R4 ;  /* 0x002ba00401007387 */ /* 0x000fe20000100800 */
[----:B-1----:R-:W-:Y:S02]  /*fb00*/  IMAD.WIDE R2, R8, 0x2, R24 ;  /* 0x0000000208027825 */ /* 0x002fe400078e0218 */
[----:B------:R-:W1:Y:S01]  /*fb10*/  LDC R8, c[0x0][0x3a8] ;  /* 0x0000ea00ff087b82 */ /* 0x000e620000000800 */
[----:B------:R3:W-:Y:S04]  /*fb20*/  STL [R1+0x2b9c], R5 ;  /* 0x002b9c0501007387 */ /* 0x0007e80000100800 */
[----:B------:R-:W-:Y:S04]  /*fb30*/  STL [R1+0x2ba8], R2 ;  /* 0x002ba80201007387 */ /* 0x000fe80000100800 */
[----:B------:R0:W-:Y:S04]  /*fb40*/  STL [R1+0x2ba4], R3 ;  /* 0x002ba40301007387 */ /* 0x0001e80000100800 */
[----:B------:R4:W-:Y:S01]  /*fb50*/  STL [R1+0x2bb0], R6 ;  /* 0x002bb00601007387 */ /* 0x0009e20000100800 */
[----:B---3--:R-:W-:-:S04]  /*fb60*/  IMAD.WIDE R4, R11, 0x2, R22 ;  /* 0x000000020b047825 */ /* 0x008fc800078e0216 */
[----:B0-----:R-:W-:Y:S01]  /*fb70*/  IMAD.WIDE R2, R10, 0x2, R26 ;  /* 0x000000020a027825 */ /* 0x001fe200078e021a */
[----:B----4-:R-:W0:Y:S01]  /*fb80*/  LDC R6, c[0x0][0x3a8] ;  /* 0x0000ea00ff067b82 */ /* 0x010e220000000800 */
[----:B------:R-:W-:Y:S04]  /*fb90*/  STL [R1+0x2bac], R7 ;  /* 0x002bac0701007387 */ /* 0x000fe80000100800 */
[----:B------:R-:W-:Y:S04]  /*fba0*/  STL [R1+0x2bb8], R2 ;  /* 0x002bb80201007387 */ /* 0x000fe80000100800 */
[----:B------:R3:W-:Y:S04]  /*fbb0*/  STL [R1+0x2bb4], R3 ;  /* 0x002bb40301007387 */ /* 0x0007e80000100800 */
[----:B------:R-:W-:Y:S01]  /*fbc0*/  STL [R1+0x2bc0], R4 ;  /* 0x002bc00401007387 */ /* 0x000fe20000100800 */
[----:B---3--:R-:W-:-:S03]  /*fbd0*/  IMAD.WIDE R2, R12, 0x2, R20 ;  /* 0x000000020c027825 */ /* 0x008fc600078e0214 */
[----:B------:R-:W-:Y:S04]  /*fbe0*/  STL [R1+0x2bbc], R5 ;  /* 0x002bbc0501007387 */ /* 0x000fe80000100800 */
[----:B------:R-:W-:Y:S04]  /*fbf0*/  STL [R1+0x2bc8], R2 ;  /* 0x002bc80201007387 */ /* 0x000fe80000100800 */
[----:B------:R1:W-:Y:S02]  /*fc00*/  STL [R1+0x2bc4], R3 ;  /* 0x002bc40301007387 */ /* 0x0003e40000100800 */
[----:B-1----:R-:W-:-:S05]  /*fc10*/  IMAD.WIDE R2, R8, 0x2, R18 ;  /* 0x0000000208027825 */ /* 0x002fca00078e0212 */
[----:B------:R-:W-:Y:S04]  /*fc20*/  STL [R1+0x2bd0], R2 ;  /* 0x002bd00201007387 */ /* 0x000fe80000100800 */
[----:B------:R0:W-:Y:S02]  /*fc30*/  STL [R1+0x2bcc], R3 ;  /* 0x002bcc0301007387 */ /* 0x0001e40000100800 */
[----:B0-----:R-:W-:-:S05]  /*fc40*/  IMAD.WIDE R2, R6, 0x2, R16 ;  /* 0x0000000206027825 */ /* 0x001fca00078e0210 */
[----:B------:R-:W-:Y:S04]  /*fc50*/  STL [R1+0x2bd8], R2 ;  /* 0x002bd80201007387 */ /* 0x000fe80000100800 */
[----:B------:R2:W-:Y:S02]  /*fc60*/  STL [R1+0x2bd4], R3 ;  /* 0x002bd40301007387 */ /* 0x0005e40000100800 */
[----:B--2---:R-:W-:-:S05]  /*fc70*/  IMAD.WIDE R2, R0, 0x2, R14 ;  /* 0x0000000200027825 */ /* 0x004fca00078e020e */
[----:B------:R0:W-:Y:S04]  /*fc80*/  STL [R1+0x2be0], R2 ;  /* 0x002be00201007387 */ /* 0x0001e80000100800 */
[----:B------:R0:W-:Y:S04]  /*fc90*/  STL [R1+0x2bdc], R3 ;  /* 0x002bdc0301007387 */ /* 0x0001e80000100800 */
[----:B------:R0:W-:Y:S04]  /*fca0*/  STL [R1+0x11d8], RZ ;  /* 0x0011d8ff01007387 */ /* 0x0001e80000100800 */
        /* <DEDUP_REMOVED lines=127> */
[----:B------:R0:W-:Y:S02]  /*104a0*/  STL [R1+0x24c], RZ ;  /* 0x00024cff01007387 */ /* 0x0001e40000100800 */
.L_x_1:
[----:B01----:R-:W2:Y:S01]  /*104b0*/  LDL.64 R2, [R1+0x3e8] ;  /* 0x0003e80001027983 */ /* 0x003ea20000100a00 */
[----:B------:R-:W0:Y:S03]  /*104c0*/  LDC R0, c[0x0][0x3a0] ;  /* 0x0000e800ff007b82 */ /* 0x000e260000000800 */
[----:B--2---:R1:W-:Y:S04]  /*104d0*/  STL [R1+0x4400], R3 ;  /* 0x0044000301007387 */ /* 0x0043e80000100800 */
[----:B-1----:R-:W0:Y:S04]  /*104e0*/  LDL R3, [R1+0x11d8] ;  /* 0x0011d80001037983 */ /* 0x002e280000100800 */
        /* <DEDUP_REMOVED lines=74> */
[----:B------:R-:W-:Y:S01]  /*10990*/  STL [R1+0x3624], R15 ;  /* 0x0036240f01007387 */ /* 0x000fe20000100800 */
[----:B0-----:R-:W-:-:S03]  /*109a0*/  IMAD R0, R3, -0x80, R0 ;  /* 0xffffff8003007824 */ /* 0x001fc600078e0200 */
        /* <DEDUP_REMOVED lines=888> */
[----:B------:R-:W-:Y:S04]  /*14130*/  STL [R1+0x34f0], R14 ;  /* 0x0034f00e01007387 */ /* 0x000fe80000100800 */
[----:B-----5:R-:W-:Y:S04]  /*14140*/  STL [R1+0x34ec], R29 ;  /* 0x0034ec1d01007387 */ /* 0x020fe80000100800 */
        /* <DEDUP_REMOVED lines=21> */
[----:B------:R-:W2:Y:S01]  /*142a0*/  LDL.LU R3, [R1+0x4400] ;  /* 0x0044000001037983 */ /* 0x000ea20000300800 */
[----:B------:R-:W-:-:S02]  /*142b0*/  ISETP.GT.AND P0, PT, R0, RZ, PT ;  /* 0x000000ff0000720c */ /* 0x000fc40003f04270 */
[----:B0-----:R-:W-:Y:S02]  /*142c0*/  PRMT R4, RZ, 0x7610, R4 ;  /* 0x00007610ff047816 */ /* 0x001fe40000000004 */
[----:B------:R-:W-:Y:S02]  /*142d0*/  PRMT R5, RZ, 0x7610, R5 ;  /* 0x00007610ff057816 */ /* 0x000fe40000000005 */
[----:B------:R-:W-:-:S07]  /*142e0*/  PRMT R15, RZ, 0x7610, R15 ;  /* 0x00007610ff0f7816 */ /* 0x000fce000000000f */
[----:B--2---:R-:W2:Y:S04]  /*142f0*/  @P0 LDG.E.U16 R4, desc[UR10][R2.64] ;  /* 0x0000000a02040981 */ /* 0x004ea8000c1e1500 */
[----:B--2---:R0:W-:Y:S04]  /*14300*/  STL [R1+0x11d4], R4 ;  /* 0x0011d40401007387 */ /* 0x0041e80000100800 */
[----:B0-----:R-:W2:Y:S04]  /*14310*/  LDL.LU R4, [R1+0x43fc] ;  /* 0x0043fc0001047983 */ /* 0x001ea80000300800 */
[----:B------:R-:W3:Y:S04]  /*14320*/  LDL.64 R2, [R1+0x3e0] ;  /* 0x0003e00001027983 */ /* 0x000ee80000100a00 */
[----:B---3--:R-:W3:Y:S04]  /*14330*/  @P0 LDG.E.U16 R5, desc[UR10][R2.64] ;  /* 0x0000000a02050981 */ /* 0x008ee8000c1e1500 */
[----:B---3--:R0:W-:Y:S04]  /*14340*/  STL [R1+0x11d0], R5 ;  /* 0x0011d00501007387 */ /* 0x0081e80000100800 */
[----:B0-----:R-:W3:Y:S04]  /*14350*/  LDL.LU R5, [R1+0x43f8] ;  /* 0x0043f80001057983 */ /* 0x001ee80000300800 */
[----:B------:R-:W4:Y:S01]  /*14360*/  LDL.64 R2, [R1+0x3d8] ;  /* 0x0003d80001027983 */ /* 0x000f220000100a00 */
[----:B---3--:R-:W-:-:S03]  /*14370*/  PRMT R5, RZ, 0x7610, R5 ;  /* 0x00007610ff057816 */ /* 0x008fc60000000005 */
[----:B----4-:R-:W3:Y:S04]  /*14380*/  @P0 LDG.E.U16 R15, desc[UR10][R2.64] ;  /* 0x0000000a020f0981 */ /* 0x010ee8000c1e1500 */
        /* <DEDUP_REMOVED lines=8> */
[----:B------:R-:W-:-:S02]  /*14410*/  ISETP.GT.AND P1, PT, R0, 0x1, PT ;  /* 0x000000010000780c */ /* 0x000fc40003f24270 */
[----:B---3--:R-:W-:Y:S01]  /*14420*/  PRMT R5, RZ, 0x7610, R5 ;  /* 0x00007610ff057816 */ /* 0x008fe20000000005 */
        /* <DEDUP_REMOVED lines=18> */
[----:B------:R-:W4:Y:S04]  /*14550*/  LDL R2, [R1+0x2bdc] ;  /* 0x002bdc0001027983 */ /* 0x000f280000100800 */
[----:B------:R-:W4:Y:S01]  /*14560*/  LDL R3, [R1+0x2be0] ;  /* 0x002be00001037983 */ /* 0x000f220000100800 */
[----:B---3--:R-:W-:-:S02]  /*14570*/  PRMT R5, RZ, 0x7610, R5 ;  /* 0x00007610ff057816 */ /* 0x008fc40000000005 */
[----:B----4-:R-:W-:-:S04]  /*14580*/  @P1 LOP3.LUT R3, R3, R2, RZ, 0x3c, !PT ;  /* 0x0000000203031212 */ /* 0x010fc800078e3cff */
[----:B------:R-:W-:-:S04]  /*14590*/  @P1 LOP3.LUT R2, R3, R2, RZ, 0x3c, !PT ;  /* 0x0000000203021212 */ /* 0x000fc800078e3cff */
[----:B------:R-:W-:-:S05]  /*145a0*/  @P1 LOP3.LUT R3, R3, R2, RZ, 0x3c, !PT ;  /* 0x0000000203031212 */ /* 0x000fca00078e3cff */
[----:B------:R-:W3:Y:S04]  /*145b0*/  @P1 LDG.E.U16 R15, desc[UR10][R2.64] ;  /* 0x0000000a020f1981 */ /* 0x000ee8000c1e1500 */
        /* <DEDUP_REMOVED lines=31> */
[----:B------:R-:W-:-:S02]  /*147b0*/  ISETP.GT.AND P0, PT, R0, 0x2, PT ;  /* 0x000000020000780c */ /* 0x000fc40003f04270 */
[----:B---3--:R-:W-:Y:S02]  /*147c0*/  PRMT R5, RZ, 0x7610, R5 ;  /* 0x00007610ff057816 */ /* 0x008fe40000000005 */
        /* <DEDUP_REMOVED lines=7425> */
[----:B------:R-:W4:Y:S02]  /*317e0*/  LDL R3, [R1+0x1268] ;  /* 0x0012680001037983 */ /* 0x000f240000100800 */
[----:B----4-:R-:W-:-:S04]  /*317f0*/  @P1 LOP3.LUT R3, R3, R2, RZ, 0x3c, !PT ;  /* 0x0000000203031212 */ /* 0x010fc800078e3cff */
[----:B------:R-:W-:-:S04]  /*31800*/  @P1 LOP3.LUT R2, R3, R2, RZ, 0x3c, !PT ;  /* 0x0000000203021212 */ /* 0x000fc800078e3cff */
[----:B------:R-:W-:-:S05]  /*31810*/  @P1 LOP3.LUT R3, R3, R2, RZ, 0x3c, !PT ;  /* 0x0000000203031212 */ /* 0x000fca00078e3cff */
[----:B------:R-:W4:Y:S04]  /*31820*/  @P1 LDG.E.U16 R15, desc[UR10][R2.64] ;  /* 0x0000000a020f1981 */ /* 0x000f28000c1e1500 */
[----:B----4-:R0:W-:Y:S04]  /*31830*/  STL [R1+0x2cc], R15 ;  /* 0x0002cc0f01007387 */ /* 0x0101e80000100800 */
[----:B0-----:R-:W4:Y:S04]  /*31840*/  LDL.LU R15, [R1+0x3714] ;  /* 0x00371400010f7983 */ /* 0x001f280000300800 */
[----:B------:R-:W2:Y:S04]  /*31850*/  LDL R2, [R1+0x125c] ;  /* 0x00125c0001027983 */ /* 0x000ea80000100800 */
[----:B------:R-:W2:Y:S01]  /*31860*/  LDL R3, [R1+0x1260] ;  /* 0x0012600001037983 */ /* 0x000ea20000100800 */
[----:B----4-:R-:W-:-:S02]  /*31870*/  PRMT R15, RZ, 0x7610, R15 ;  /* 0x00007610ff0f7816 */ /* 0x010fc4000000000f */
[----:B--2---:R-:W-:-:S04]  /*31880*/  @P1 LOP3.LUT R3, R3, R2, RZ, 0x3c, !PT ;  /* 0x0000000203031212 */ /* 0x004fc800078e3cff */
[----:B------:R-:W-:-:S04]  /*31890*/  @P1 LOP3.LUT R2, R3, R2, RZ, 0x3c, !PT ;  /* 0x0000000203021212 */ /* 0x000fc800078e3cff */
[----:B------:R-:W-:-:S05]  /*318a0*/  @P1 LOP3.LUT R3, R3, R2, RZ, 0x3c, !PT ;  /* 0x0000000203031212 */ /* 0x000fca00078e3cff */
[----:B------:R-:W2:Y:S04]  /*318b0*/  @P1 LDG.E.U16 R15, desc[UR10][R2.64] ;  /* 0x0000000a020f1981 */ /* 0x000ea8000c1e1500 */
[----:B--2---:R0:W-:Y:S04]  /*318c0*/  STL [R1+0x2c8], R15 ;  /* 0x0002c80f01007387 */ /* 0x0041e80000100800 */
[----:B0-----:R-:W2:Y:S04]  /*318d0*/  LDL.LU R15, [R1+0x3710] ;  /* 0x00371000010f7983 */ /* 0x001ea80000300800 */
[----:B------:R-:W4:Y:S04]  /*318e0*/  LDL R2, [R1+0x1254] ;  /* 0x0012540001027983 */ /* 0x000f280000100800 */
[----:B------:R-:W4:Y:S01]  /*318f0*/  LDL R3, [R1+0x1258] ;  /* 0x0012580001037983 */ /* 0x000f220000100800 */
[----:B--2---:R-:W-:-:S02]  /*31900*/  PRMT R15, RZ, 0x7610, R15 ;  /* 0x00007610ff0f7816 */ /* 0x004fc4000000000f */
[----:B----4-:R-:W-:-:S04]  /*31910*/  @P1 LOP3.LUT R3, R3, R2, RZ, 0x3c, !PT ;  /* 0x0000000203031212 */ /* 0x010fc800078e3cff */
        /* <DEDUP_REMOVED lines=25> */
[----:B------:R-:W-:-:S02]  /*31ab0*/  ISETP.GT.AND P0, PT, R0, 0x68, PT ;  /* 0x000000680000780c */ /* 0x000fc40003f04270 */
[----:B--2---:R-:W-:Y:S02]  /*31ac0*/  PRMT R15, RZ, 0x7610, R15 ;  /* 0x00007610ff0f7816 */ /* 0x004fe4000000000f */
        /* <DEDUP_REMOVED lines=1194> */
[----:B------:R-:W-:-:S02]  /*36570*/  PRMT R4, RZ, 0x7610, R4 ;  /* 0x00007610ff047816 */ /* 0x000fc40000000004 */
        /* <DEDUP_REMOVED lines=8> */
[----:B------:R-:W-:-:S02]  /*36600*/  PRMT R14, RZ, 0x7610, R14 ;  /* 0x00007610ff0e7816 */ /* 0x000fc4000000000e */
[----:B--2---:R-:W-:-:S04]  /*36610*/  @P0 LOP3.LUT R3, R3, R2, RZ, 0x3c, !PT ;  /* 0x0000000203030212 */ /* 0x004fc800078e3cff */
[----:B------:R-:W-:-:S04]  /*36620*/  @P0 LOP3.LUT R2, R3, R2, RZ, 0x3c, !PT ;  /* 0x0000000203020212 */ /* 0x000fc800078e3cff */
[----:B------:R-:W-:-:S05]  /*36630*/  @P0 LOP3.LUT R3, R3, R2, RZ, 0x3c, !PT ;  /* 0x0000000203030212 */ /* 0x000fca00078e3cff */
[----:B------:R-:W2:Y:S04]  /*36640*/  @P0 LDG.E.U16 R14, desc[UR10][R2.64] ;  /* 0x0000000a020e0981 */ /* 0x000ea8000c1e1500 */
[----:B--2---:R0:W-:Y:S04]  /*36650*/  STL [R1+0x10], R14 ;  /* 0x0000100e01007387 */ /* 0x0041e80000100800 */
[----:B0-----:R-:W2:Y:S04]  /*36660*/  LDL.LU R14, [R1+0x34f0] ;  /* 0x0034f000010e7983 */ /* 0x001ea80000300800 */
        /* <DEDUP_REMOVED lines=25> */
[----:B------:R-:W3:Y:S04]  /*36800*/  LDL R2, [R1+0x2fe0] ;  /* 0x002fe00001027983 */ /* 0x000ee80000100800 */
[----:B------:R-:W3:Y:S01]  /*36810*/  LDL R3, [R1+0x2fec] ;  /* 0x002fec0001037983 */ /* 0x000ee20000100800 */
[----:B------:R-:W-:-:S03]  /*36820*/  PRMT R27, RZ, 0x7610, R27 ;  /* 0x00007610ff1b7816 */ /* 0x000fc6000000001b */
[----:B--2---:R0:W-:Y:S04]  /*36830*/  STL [R1+0x4], R15 ;  /* 0x0000040f01007387 */ /* 0x0041e80000100800 */
[----:B0-----:R-:W2:Y:S01]  /*36840*/  LDL R15, [R1+0x3010] ;  /* 0x00301000010f7983 */ /* 0x001ea20000100800 */
[-C--:B---3--:R-:W-:Y:S02]  /*36850*/  @P0 LOP3.LUT R3, R3, R2.reuse, RZ, 0x3c, !PT ;  /* 0x0000000203030212 */ /* 0x088fe400078e3cff */
[----:B------:R-:W-:Y:S02]  /*36860*/  ISETP.GT.AND P1, PT, R0, 0x79, PT ;  /* 0x000000790000780c */ /* 0x000fe40003f24270 */
[----:B------:R-:W-:-:S04]  /*36870*/  @P0 LOP3.LUT R2, R3, R2, RZ, 0x3c, !PT ;  /* 0x0000000203020212 */ /* 0x000fc800078e3cff */
[----:B------:R-:W-:-:S05]  /*36880*/  @P0 LOP3.LUT R3, R3, R2, RZ, 0x3c, !PT ;  /* 0x0000000203030212 */ /* 0x000fca00078e3cff */
[----:B------:R-:W3:Y:S04]  /*36890*/  @P0 LDG.E.U16 R27, desc[UR10][R2.64] ;  /* 0x0000000a021b0981 */ /* 0x000ee8000c1e1500 */
[----:B---3--:R0:W-:Y:S04]  /*368a0*/  STL [R1], R27 ;  /* 0x0000001b01007387 */ /* 0x0081e80000100800 */
[----:B0-----:R-:W3:Y:S04]  /*368b0*/  LDL.LU R27, [R1+0x34e4] ;  /* 0x0034e400011b7983 */ /* 0x001ee80000300800 */
        /* <DEDUP_REMOVED lines=33> */
[----:B------:R-:W2:Y:S01]  /*36ad0*/  @P1 LDG.E.U16 R23, desc[UR10][R2.64] ;  /* 0x0000000a02171981 */ /* 0x000ea2000c1e1500 */
[----:B------:R-:W-:-:S03]  /*36ae0*/  PRMT R22, RZ, 0x7610, R22 ;  /* 0x00007610ff167816 */ /* 0x000fc60000000016 */
[----:B--2---:R0:W-:Y:S04]  /*36af0*/  STL [R1+0x20], R23 ;  /* 0x0000201701007387 */ /* 0x0041e80000100800 */
[----:B0-----:R-:W2:Y:S04]  /*36b00*/  LDL.LU R23, [R1+0x34d4] ;  /* 0x0034d40001177983 */ /* 0x001ea80000300800 */
[----:B------:R-:W2:Y:S01]  /*36b10*/  LDL R3, [R1+0x3008] ;  /* 0x0030080001037983 */ /* 0x000ea20000100800 */
[----:B------:R-:W-:-:S03]  /*36b20*/  @P1 IMAD.MOV.U32 R2, RZ, RZ, R15 ;  /* 0x000000ffff021224 */ /* 0x000fc600078e000f */
[----:B------:R-:W3:Y:S04]  /*36b30*/  LDL R15, [R1+0x3038] ;  /* 0x00303800010f7983 */ /* 0x000ee80000100800 */
[----:B--2---:R-:W2:Y:S04]  /*36b40*/  @P1 LDG.E.U16 R22, desc[UR10][R2.64] ;  /* 0x0000000a02161981 */ /* 0x004ea8000c1e1500 */
        /* <DEDUP_REMOVED lines=28> */
[----:B---3--:R0:W-:Y:S04]  /*36d10*/  STL [R1+0x78], R20 ;  /* 0x0000781401007387 */ /* 0x0081e80000100800 */
[----:B0-----:R-:W3:Y:S04]  /*36d20*/  LDL.LU R20, [R1+0x34c8] ;  /* 0x0034c80001147983 */ /* 0x001ee80000300800 */
        /* <DEDUP_REMOVED lines=32> */
[----:B----4-:R-:W-:-:S03]  /*36f30*/  PRMT R4, RZ, 0x7610, R4 ;  /* 0x00007610ff047816 */ /* 0x010fc60000000004 */
[----:B--2---:R0:W-:Y:S04]  /*36f40*/  STL [R1+0x60], R10 ;  /* 0x0000600a01007387 */ /* 0x0041e80000100800 */
[----:B0-----:R-:W2:Y:S04]  /*36f50*/  LDL.LU R10, [R1+0x34b8] ;  /* 0x0034b800010a7983 */ /* 0x001ea80000300800 */
[----:B------:R-:W4:Y:S01]  /*36f60*/  LDL R3, [R1+0x3048] ;  /* 0x0030480001037983 */ /* 0x000f220000100800 */
[----:B------:R-:W-:Y:S01]  /*36f70*/  @P0 IMAD.MOV.U32 R2, RZ, RZ, R5 ;  /* 0x000000ffff020224 */ /* 0x000fe200078e0005 */
[----:B------:R-:W-:-:S02]  /*36f80*/  PRMT R9, RZ, 0x7610, R9 ;  /* 0x00007610ff097816 */ /* 0x000fc40000000009 */
[----:B------:R-:W2:Y:S04]  /*36f90*/  LDL R5, [R1+0x305c] ;  /* 0x00305c0001057983 */ /* 0x000ea80000100800 */
[----:B----4-:R0:W4:Y:S04]  /*36fa0*/  @P0 LDG.E.U16 R4, desc[UR10][R2.64] ;  /* 0x0000000a02040981 */ /* 0x010128000c1e1500 */
[----:B------:R-:W0:Y:S04]  /*36fb0*/  LDL R2, [R1+0x303c] ;  /* 0x00303c0001027983 */ /* 0x000e280000100800 */
[----:B------:R-:W0:Y:S02]  /*36fc0*/  LDL R3, [R1+0x3058] ;  /* 0x0030580001037983 */ /* 0x000e240000100800 */
[----:B0-----:R-:W-:-:S04]  /*36fd0*/  @P0 LOP3.LUT R3, R3, R2, RZ, 0x3c, !PT ;  /* 0x0000000203030212 */ /* 0x001fc800078e3cff */
[----:B------:R-:W-:-:S04]  /*36fe0*/  @P0 LOP3.LUT R2, R3, R2, RZ, 0x3c, !PT ;  /* 0x0000000203020212 */ /* 0x000fc800078e3cff */
[----:B------:R-:W-:-:S05]  /*36ff0*/  @P0 LOP3.LUT R3, R3, R2, RZ, 0x3c, !PT ;  /* 0x0000000203030212 */ /* 0x000fca00078e3cff */
[----:B------:R-:W2:Y:S04]  /*37000*/  @P0 LDG.E.U16 R9, desc[UR10][R2.64] ;  /* 0x0000000a02090981 */ /* 0x000ea8000c1e1500 */
[----:B----4-:R0:W-:Y:S04]  /*37010*/  STL [R1+0x5c], R4 ;  /* 0x00005c0401007387 */ /* 0x0101e80000100800 */
[----:B0-----:R-:W4:Y:S04]  /*37020*/  LDL R4, [R1+0x3078] ;  /* 0x0030780001047983 */ /* 0x001f280000100800 */
[----:B--2---:R0:W-:Y:S04]  /*37030*/  STL [R1+0x54], R9 ;  /* 0x0000540901007387 */ /* 0x0041e80000100800 */
[----:B0-----:R-:W2:Y:S04]  /*37040*/  LDL.LU R9, [R1+0x34b4] ;  /* 0x0034b40001097983 */ /* 0x001ea80000300800 */
[----:B------:R-:W2:Y:S01]  /*37050*/  LDL R3, [R1+0x3054] ;  /* 0x0030540001037983 */ /* 0x000ea20000100800 */
[----:B------:R-:W-:Y:S01]  /*37060*/  PRMT R14, RZ, 0x7610, R14 ;  /* 0x00007610ff0e7816 */ /* 0x000fe2000000000e */
[----:B---3--:R-:W-:Y:S01]  /*37070*/  @P0 IMAD.MOV.U32 R2, RZ, RZ, R15 ;  /* 0x000000ffff020224 */ /* 0x008fe200078e000f */
[----:B------:R-:W-:Y:S01]  /*37080*/  PRMT R8, RZ, 0x7610, R8 ;  /* 0x00007610ff087816 */ /* 0x000fe20000000008 */
[----:B------:R-:W3:Y:S04]  /*37090*/  LDL R15, [R1+0x3080] ;  /* 0x00308000010f7983 */ /* 0x000ee80000100800 */
[----:B--2---:R0:W2:Y:S04]  /*370a0*/  @P0 LDG.E.U16 R14, desc[UR10][R2.64] ;  /* 0x0000000a020e0981 */ /* 0x0040a8000c1e1500 */
[----:B------:R-:W0:Y:S04]  /*370b0*/  LDL R2, [R1+0x3060] ;  /* 0x0030600001027983 */ /* 0x000e280000100800 */
[----:B------:R-:W0:Y:S02]  /*370c0*/  LDL R3, [R1+0x306c] ;  /* 0x00306c0001037983 */ /* 0x000e240000100800 */
[----:B0-----:R-:W-:-:S04]  /*370d0*/  @P0 LOP3.LUT R3, R3, R2, RZ, 0x3c, !PT ;  /* 0x0000000203030212 */ /* 0x001fc800078e3cff */
[----:B------:R-:W-:-:S04]  /*370e0*/  @P0 LOP3.LUT R2, R3, R2, RZ, 0x3c, !PT ;  /* 0x0000000203020212 */ /* 0x000fc800078e3cff */
[----:B------:R-:W-:-:S05]  /*370f0*/  @P0 LOP3.LUT R3, R3, R2, RZ, 0x3c, !PT ;  /* 0x0000000203030212 */ /* 0x000fca00078e3cff */
[----:B------:R-:W3:Y:S04]  /*37100*/  @P0 LDG.E.U16 R8, desc[UR10][R2.64] ;  /* 0x0000000a02080981 */ /* 0x000ee8000c1e1500 */
[----:B--2---:R0:W-:Y:S04]  /*37110*/  STL [R1+0x50], R14 ;  /* 0x0000500e01007387 */ /* 0x0041e80000100800 */
[----:B0-----:R-:W2:Y:S04]  /*37120*/  LDL R14, [R1+0x308c] ;  /* 0x00308c00010e7983 */ /* 0x001ea80000100800 */
[----:B---3--:R0:W-:Y:S04]  /*37130*/  STL [R1+0x48], R8 ;  /* 0x0000480801007387 */ /* 0x0081e80000100800 */
[----:B0-----:R-:W3:Y:S04]  /*37140*/  LDL.LU R8, [R1+0x34b0] ;  /* 0x0034b00001087983 */ /* 0x001ee80000300800 */
[----:B------:R-:W2:Y:S04]  /*37150*/  LDL R2, [R1+0x3068] ;  /* 0x0030680001027983 */ /* 0x000ea80000100800 */
[----:B------:R-:W2:Y:S01]  /*37160*/  LDL R3, [R1+0x3070] ;  /* 0x0030700001037983 */ /* 0x000ea20000100800 */
[----:B------:R-:W-:-:S02]  /*37170*/  ISETP.GT.AND P1, PT, R0, 0x7b, PT ;  /* 0x0000007b0000780c */ /* 0x000fc40003f24270 */
[----:B------:R-:W-:Y:S02]  /*37180*/  PRMT R7, RZ, 0x7610, R7 ;  /* 0x00007610ff077816 */ /* 0x000fe40000000007 */
[----:B------:R-:W-:-:S09]  /*37190*/  PRMT R6, RZ, 0x7610, R6 ;  /* 0x00007610ff067816 */ /* 0x000fd20000000006 */
[----:B--2---:R-:W-:-:S04]  /*371a0*/  @P1 LOP3.LUT R3, R3, R2, RZ, 0x3c, !PT ;  /* 0x0000000203031212 */ /* 0x004fc800078e3cff */
[----:B------:R-:W-:-:S04]  /*371b0*/  @P1 LOP3.LUT R2, R3, R2, RZ, 0x3c, !PT ;  /* 0x0000000203021212 */ /* 0x000fc800078e3cff */
[----:B------:R-:W-:-:S05]  /*371c0*/  @P1 LOP3.LUT R3, R3, R2, RZ, 0x3c, !PT ;  /* 0x0000000203031212 */ /* 0x000fca00078e3cff */
[----:B------:R4:W2:Y:S02]  /*371d0*/  @P1 LDG.E.U16 R7, desc[UR10][R2.64] ;  /* 0x0000000a02071981 */ /* 0x0008a4000c1e1500 */
[----:B----4-:R-:W-:Y:S02]  /*371e0*/  @P1 IMAD.MOV.U32 R2, RZ, RZ, R4 ;  /* 0x000000ffff021224 */ /* 0x010fe400078e0004 */
[----:B------:R-:W-:-:S05]  /*371f0*/  @P1 IMAD.MOV.U32 R3, RZ, RZ, R5 ;  /* 0x000000ffff031224 */ /* 0x000fca00078e0005 */
[----:B------:R-:W4:Y:S04]  /*37200*/  @P1 LDG.E.U16 R6, desc[UR10][R2.64] ;  /* 0x0000000a02061981 */ /* 0x000f28000c1e1500 */
[----:B--2---:R0:W-:Y:S04]  /*37210*/  STL [R1+0x44], R7 ;  /* 0x0000440701007387 */ /* 0x0041e80000100800 */
[----:B0-----:R-:W2:Y:S04]  /*37220*/  LDL.LU R7, [R1+0x34ac] ;  /* 0x0034ac0001077983 */ /* 0x001ea80000300800 */
[----:B------:R-:W2:Y:S04]  /*37230*/  LDL R5, [R1+0x3094] ;  /* 0x0030940001057983 */ /* 0x000ea80000100800 */
[----:B------:R-:W2:Y:S04]  /*37240*/  LDL R4, [R1+0x30a4] ;  /* 0x0030a40001047983 */ /* 0x000ea80000100800 */
[----:B----4-:R0:W-:Y:S04]  /*37250*/  STL [R1+0x40], R6 ;  /* 0x0000400601007387 */ /* 0x0101e80000100800 */
[----:B0-----:R-:W4:Y:S04]  /*37260*/  LDL.LU R6, [R1+0x34a8] ;  /* 0x0034a80001067983 */ /* 0x001f280000300800 */
[----:B------:R-:W2:Y:S04]  /*37270*/  LDL R2, [R1+0x3074] ;  /* 0x0030740001027983 */ /* 0x000ea80000100800 */
[----:B------:R-:W2:Y:S01]  /*37280*/  LDL R3, [R1+0x3084] ;  /* 0x0030840001037983 */ /* 0x000ea20000100800 */
[----:B------:R-:W-:-:S02]  /*37290*/  PRMT R19, RZ, 0x7610, R19 ;  /* 0x00007610ff137816 */ /* 0x000fc40000000013 */
[----:B------:R-:W-:Y:S02]  /*372a0*/  PRMT R18, RZ, 0x7610, R18 ;  /* 0x00007610ff127816 */ /* 0x000fe40000000012 */
[----:B--2---:R-:W-:-:S04]  /*372b0*/  @P1 LOP3.LUT R3, R3, R2, RZ, 0x3c, !PT ;  /* 0x0000000203031212 */ /* 0x004fc800078e3cff */
[----:B------:R-:W-:-:S04]  /*372c0*/  @P1 LOP3.LUT R2, R3, R2, RZ, 0x3c, !PT ;  /* 0x0000000203021212 */ /* 0x000fc800078e3cff */
[----:B------:R-:W-:-:S05]  /*372d0*/  @P1 LOP3.LUT R3, R3, R2, RZ, 0x3c, !PT ;  /* 0x0000000203031212 */ /* 0x000fca00078e3cff */
[----:B------:R0:W2:Y:S02]  /*372e0*/  @P1 LDG.E.U16 R19, desc[UR10][R2.64] ;  /* 0x0000000a02131981 */ /* 0x0000a4000c1e1500 */
[----:B0-----:R-:W-:Y:S02]  /*372f0*/  @P1 IMAD.MOV.U32 R2, RZ, RZ, R14 ;  /* 0x000000ffff021224 */ /* 0x001fe400078e000e */
[----:B------:R-:W-:-:S05]  /*37300*/  @P1 IMAD.MOV.U32 R3, RZ, RZ, R15 ;  /* 0x000000ffff031224 */ /* 0x000fca00078e000f */
[----:B------:R-:W3:Y:S04]  /*37310*/  @P1 LDG.E.U16 R18, desc[UR10][R2.64] ;  /* 0x0000000a02121981 */ /* 0x000ee8000c1e1500 */
[----:B--2---:R0:W-:Y:S04]  /*37320*/  STL [R1+0x3c], R19 ;  /* 0x00003c1301007387 */ /* 0x0041e80000100800 */
[----:B0-----:R-:W2:Y:S04]  /*37330*/  LDL.LU R19, [R1+0x34a4] ;  /* 0x0034a40001137983 */ /* 0x001ea80000300800 */
[----:B------:R-:W2:Y:S04]  /*37340*/  LDL R15, [R1+0x30a0] ;  /* 0x0030a000010f7983 */ /* 0x000ea80000100800 */
[----:B------:R-:W2:Y:S04]  /*37350*/  LDL R14, [R1+0x30ac] ;  /* 0x0030ac00010e7983 */ /* 0x000ea80000100800 */
        /* <DEDUP_REMOVED lines=21> */
[----:B------:R0:W3:Y:S01]  /*374b0*/  @P1 LDG.E.U16 R29, desc[UR10][R2.64] ;  /* 0x0000000a021d1981 */ /* 0x0000e2000c1e1500 */
[----:B------:R-:W-:Y:S01]  /*374c0*/  PRMT R28, RZ, 0x7610, R28 ;  /* 0x00007610ff1c7816 */ /* 0x000fe2000000001c */
[----:B0-----:R-:W-:Y:S02]  /*374d0*/  @P1 IMAD.MOV.U32 R2, RZ, RZ, R14 ;  /* 0x000000ffff021224 */ /* 0x001fe400078e000e */
[----:B------:R-:W-:-:S05]  /*374e0*/  @P1 IMAD.MOV.U32 R3, RZ, RZ, R15 ;  /* 0x000000ffff031224 */ /* 0x000fca00078e000f */
[----:B------:R0:W4:Y:S04]  /*374f0*/  @P1 LDG.E.U16 R28, desc[UR10][R2.64] ;  /* 0x0000000a021c1981 */ /* 0x000128000c1e1500 */
[----:B--2---:R1:W-:Y:S04]  /*37500*/  STL [R1+0x30], R16 ;  /* 0x0000301001007387 */ /* 0x0043e80000100800 */
[----:B-1----:R-:W2:Y:S04]  /*37510*/  LDL.LU R16, [R1+0x3498] ;  /* 0x0034980001107983 */ /* 0x002ea80000300800 */
[----:B------:R-:W2:Y:S04]  /*37520*/  LDL R5, [R1+0x309c] ;  /* 0x00309c0001057983 */ /* 0x000ea80000100800 */
[----:B------:R-:W2:Y:S04]  /*37530*/  LDL R4, [R1+0x30b8] ;  /* 0x0030b80001047983 */ /* 0x000ea80000100800 */
[----:B---3--:R1:W-:Y:S04]  /*37540*/  STL [R1+0x3424], R29 ;  /* 0x0034241d01007387 */ /* 0x0083e80000100800 */
[----:B------:R-:W3:Y:S01]  /*37550*/  LDL R3, [R1+0x30a8] ;  /* 0x0030a80001037983 */ /* 0x000ee20000100800 */
[----:B------:R-:W-:-:S02]  /*37560*/  ISETP.GT.AND P0, PT, R0, 0x7c, PT ;  /* 0x0000007c0000780c */ /* 0x000fc40003f04270 */
[----:B------:R-:W-:Y:S02]  /*37570*/  PRMT R27, RZ, 0x7610, R27 ;  /* 0x00007610ff1b7816 */ /* 0x000fe4000000001b */
[----:B------:R-:W-:Y:S01]  /*37580*/  PRMT R26, RZ, 0x7610, R26 ;  /* 0x00007610ff1a7816 */ /* 0x000fe2000000001a */
[----:B------:R-:W2:Y:S04]  /*37590*/  LDL R15, [R1+0x30b4] ;  /* 0x0030b400010f7983 */ /* 0x000ea80000100800 */
[----:B------:R-:W2:Y:S04]  /*375a0*/  LDL R14, [R1+0x30c4] ;  /* 0x0030c400010e7983 */ /* 0x000ea80000100800 */
[----:B-1----:R-:W0:Y:S02]  /*375b0*/  LDL R29, [R1+0x30b0] ;  /* 0x0030b000011d7983 */ /* 0x002e240000100800 */
[----:B0-----:R-:W-:-:S05]  /*375c0*/  @P0 IMAD.MOV.U32 R2, RZ, RZ, R29 ;  /* 0x000000ffff020224 */ /* 0x001fca00078e001d */
[----:B---3--:R2:W3:Y:S02]  /*375d0*/  @P0 LDG.E.U16 R27, desc[UR10][R2.64] ;  /* 0x0000000a021b0981 */ /* 0x0084e4000c1e1500 */
[----:B--2---:R-:W-:Y:S02]  /*375e0*/  @P0 IMAD.MOV.U32 R2, RZ, RZ, R4 ;  /* 0x000000ffff020224 */ /* 0x004fe400078e0004 */
[----:B------:R-:W-:-:S05]  /*375f0*/  @P0 IMAD.MOV.U32 R3, RZ, RZ, R5 ;  /* 0x000000ffff030224 */ /* 0x000fca00078e0005 */
[----:B------:R-:W2:Y:S04]  /*37600*/  @P0 LDG.E.U16 R26, desc[UR10][R2.64] ;  /* 0x0000000a021a0981 */ /* 0x000ea8000c1e1500 */
[----:B----4-:R0:W-:Y:S04]  /*37610*/  STL [R1+0x3428], R28 ;  /* 0x0034281c01007387 */ /* 0x0101e80000100800 */
[----:B------:R-:W4:Y:S04]  /*37620*/  LDL R29, [R1+0x30c8] ;  /* 0x0030c800011d7983 */ /* 0x000f280000100800 */
[----:B0-----:R-:W4:Y:S04]  /*37630*/  LDL R28, [R1+0x30d0] ;  /* 0x0030d000011c7983 */ /* 0x001f280000100800 */
[----:B---3--:R0:W-:Y:S04]  /*37640*/  STL [R1+0x33e0], R27 ;  /* 0x0033e01b01007387 */ /* 0x0081e80000100800 */
[----:B------:R-:W3:Y:S04]  /*37650*/  LDL R5, [R1+0x30bc] ;  /* 0x0030bc0001057983 */ /* 0x000ee80000100800 */
[----:B------:R-:W3:Y:S04]  /*37660*/  LDL R4, [R1+0x30d8] ;  /* 0x0030d80001047983 */ /* 0x000ee80000100800 */
[----:B0-----:R-:W3:Y:S04]  /*37670*/  LDL R27, [R1+0x30cc] ;  /* 0x0030cc00011b7983 */ /* 0x001ee80000100800 */
[----:B--2---:R0:W-:Y:S04]  /*37680*/  STL [R1+0x33e4], R26 ;  /* 0x0033e41a01007387 */ /* 0x0041e80000100800 */
[----:B0-----:R-:W2:Y:S01]  /*37690*/  LDL R26, [R1+0x30c0] ;  /* 0x0030c000011a7983 */ /* 0x001ea20000100800 */
[----:B------:R-:W-:Y:S01]  /*376a0*/  PRMT R25, RZ, 0x7610, R25 ;  /* 0x00007610ff197816 */ /* 0x000fe20000000019 */
[----:B------:R-:W-:-:S02]  /*376b0*/  @P0 IMAD.MOV.U32 R2, RZ, RZ, R14 ;  /* 0x000000ffff020224 */ /* 0x000fc400078e000e */
[----:B------:R-:W-:Y:S01]  /*376c0*/  @P0 IMAD.MOV.U32 R3, RZ, RZ, R15 ;  /* 0x000000ffff030224 */ /* 0x000fe200078e000f */
[----:B------:R-:W-:Y:S02]  /*376d0*/  PRMT R24, RZ, 0x7610, R24 ;  /* 0x00007610ff187816 */ /* 0x000fe40000000018 */
[----:B------:R-:W-:Y:S01]  /*376e0*/  PRMT R23, RZ, 0x7610, R23 ;  /* 0x00007610ff177816 */ /* 0x000fe20000000017 */
[----:B------:R-:W4:Y:S04]  /*376f0*/  LDL R15, [R1+0x30d4] ;  /* 0x0030d400010f7983 */ /* 0x000f280000100800 */
[----:B------:R3:W4:Y:S04]  /*37700*/  @P0 LDG.E.U16 R25, desc[UR10][R2.64] ;  /* 0x0000000a02190981 */ /* 0x000728000c1e1500 */
[----:B------:R-:W4:Y:S01]  /*37710*/  LDL R14, [R1+0x30e4] ;  /* 0x0030e400010e7983 */ /* 0x000f220000100800 */
[----:B---3--:R-:W-:-:S02]  /*37720*/  @P0 IMAD.MOV.U32 R2, RZ, RZ, R27 ;  /* 0x000000ffff020224 */ /* 0x008fc400078e001b */
[----:B--2---:R-:W-:-:S05]  /*37730*/  @P0 IMAD.MOV.U32 R3, RZ, RZ, R26 ;  /* 0x000000ffff030224 */ /* 0x004fca00078e001a */
[----:B------:R0:W2:Y:S04]  /*37740*/  @P0 LDG.E.U16 R24, desc[UR10][R2.64] ;  /* 0x0000000a02180981 */ /* 0x0000a8000c1e1500 */
[----:B----4-:R1:W-:Y:S01]  /*37750*/  STL [R1+0x33e8], R25 ;  /* 0x0033e81901007387 */ /* 0x0103e20000100800 */
[----:B0-----:R-:W-:Y:S02]  /*37760*/  @P0 IMAD.MOV.U32 R2, RZ, RZ, R28 ;  /* 0x000000ffff020224 */ /* 0x001fe400078e001c */
[----:B------:R-:W-:-:S05]  /*37770*/  @P0 IMAD.MOV.U32 R3, RZ, RZ, R29 ;  /* 0x000000ffff030224 */ /* 0x000fca00078e001d */
[----:B------:R0:W3:Y:S04]  /*37780*/  @P0 LDG.E.U16 R23, desc[UR10][R2.64] ;  /* 0x0000000a02170981 */ /* 0x0000e8000c1e1500 */
[----:B--2---:R2:W-:Y:S04]  /*37790*/  STL [R1+0x33ec], R24 ;  /* 0x0033ec1801007387 */ /* 0x0045e80000100800 */
[----:B-1----:R-:W4:Y:S04]  /*377a0*/  LDL R25, [R1+0x30e0] ;  /* 0x0030e00001197983 */ /* 0x002f280000100800 */
[----:B--2---:R-:W2:Y:S01]  /*377b0*/  LDL R24, [R1+0x30ec] ;  /* 0x0030ec0001187983 */ /* 0x004ea20000100800 */
[----:B------:R-:W-:Y:S01]  /*377c0*/  PRMT R22, RZ, 0x7610, R22 ;  /* 0x00007610ff167816 */ /* 0x000fe20000000016 */
[----:B0-----:R-:W-:-:S02]  /*377d0*/  @P0 IMAD.MOV.U32 R2, RZ, RZ, R4 ;  /* 0x000000ffff020224 */ /* 0x001fc400078e0004 */
[----:B------:R-:W-:Y:S01]  /*377e0*/  @P0 IMAD.MOV.U32 R3, RZ, RZ, R5 ;  /* 0x000000ffff030224 */ /* 0x000fe200078e0005 */
[----:B------:R-:W-:Y:S01]  /*377f0*/  PRMT R21, RZ, 0x7610, R21 ;  /* 0x00007610ff157816 */ /* 0x000fe20000000015 */
[----:B---3--:R0:W-:Y:S04]  /*37800*/  STL [R1+0x33f0], R23 ;  /* 0x0033f01701007387 */ /* 0x0081e80000100800 */
[----:B------:R1:W3:Y:S04]  /*37810*/  @P0 LDG.E.U16 R22, desc[UR10][R2.64] ;  /* 0x0000000a02160981 */ /* 0x0002e8000c1e1500 */
[----:B------:R-:W3:Y:S04]  /*37820*/  LDL R5, [R1+0x30e8] ;  /* 0x0030e80001057983 */ /* 0x000ee80000100800 */
[----:B------:R-:W3:Y:S01]  /*37830*/  LDL R4, [R1+0x30f0] ;  /* 0x0030f00001047983 */ /* 0x000ee20000100800 */
[----:B------:R-:W-:Y:S01]  /*37840*/  PRMT R20, RZ, 0x7610, R20 ;  /* 0x00007610ff147816 */ /* 0x000fe20000000014 */
[----:B-1----:R-:W-:-:S02]  /*37850*/  @P0 IMAD.MOV.U32 R2, RZ, RZ, R14 ;  /* 0x000000ffff020224 */ /* 0x002fc400078e000e */
[----:B------:R-:W-:-:S05]  /*37860*/  @P0 IMAD.MOV.U32 R3, RZ, RZ, R15 ;  /* 0x000000ffff030224 */ /* 0x000fca00078e000f */
[----:B------:R4:W3:Y:S02]  /*37870*/  @P0 LDG.E.U16 R21, desc[UR10][R2.64] ;  /* 0x0000000a02150981 */ /* 0x0008e4000c1e1500 */
[----:B----4-:R-:W-:Y:S02]  /*37880*/  @P0 IMAD.MOV.U32 R3, RZ, RZ, R25 ;  /* 0x000000ffff030224 */ /* 0x010fe400078e0019 */
[----:B--2---:R-:W-:-:S05]  /*37890*/  @P0 IMAD.MOV.U32 R2, RZ, RZ, R24 ;  /* 0x000000ffff020224 */ /* 0x004fca00078e0018 */
[----:B------:R1:W2:Y:S01]  /*378a0*/  @P0 LDG.E.U16 R20, desc[UR10][R2.64] ;  /* 0x0000000a02140981 */ /* 0x0002a2000c1e1500 */
[----:B------:R-:W-:-:S03]  /*378b0*/  ISETP.GT.AND P1, PT, R0, 0x7d, PT ;  /* 0x0000007d0000780c */ /* 0x000fc60003f24270 */
[----:B---3--:R3:W-:Y:S04]  /*378c0*/  STL [R1+0x33f4], R22 ;  /* 0x0033f41601007387 */ /* 0x0087e80000100800 */
[----:B------:R-:W4:Y:S04]  /*378d0*/  LDL R15, [R1+0x30dc] ;  /* 0x0030dc00010f7983 */ /* 0x000f280000100800 */
[----:B------:R-:W4:Y:S01]  /*378e0*/  LDL R14, [R1+0x30f8] ;  /* 0x0030f800010e7983 */ /* 0x000f220000100800 */
[----:B------:R-:W-:Y:S01]  /*378f0*/  PRMT R13, RZ, 0x7610, R13 ;  /* 0x00007610ff0d7816 */ /* 0x000fe2000000000d */
[----:B-1----:R-:W-:-:S02]  /*37900*/  @P1 IMAD.MOV.U32 R2, RZ, RZ, R4 ;  /* 0x000000ffff021224 */ /* 0x002fc400078e0004 */
[----:B------:R-:W-:Y:S01]  /*37910*/  @P1 IMAD.MOV.U32 R3, RZ, RZ, R5 ;  /* 0x000000ffff031224 */ /* 0x000fe200078e0005 */
[----:B------:R1:W-:Y:S04]  /*37920*/  STL [R1+0x33f8], R21 ;  /* 0x0033f81501007387 */ /* 0x0003e80000100800 */
[----:B0-----:R-:W4:Y:S04]  /*37930*/  LDL R23, [R1+0x30f4] ;  /* 0x0030f40001177983 */ /* 0x001f280000100800 */
[----:B---3--:R-:W3:Y:S04]  /*37940*/  LDL R22, [R1+0x3104] ;  /* 0x0031040001167983 */ /* 0x008ee80000100800 */
[----:B------:R4:W3:Y:S04]  /*37950*/  @P1 LDG.E.U16 R13, desc[UR10][R2.64] ;  /* 0x0000000a020d1981 */ /* 0x0008e8000c1e1500 */
[----:B--2---:R0:W-:Y:S04]  /*37960*/  STL [R1+0x33fc], R20 ;  /* 0x0033fc1401007387 */ /* 0x0041e80000100800 */
[----:B-1----:R-:W2:Y:S01]  /*37970*/  LDL R21, [R1+0x3100] ;  /* 0x0031000001157983 */ /* 0x002ea20000100800 */
[----:B------:R-:W-:-:S03]  /*37980*/  PRMT R12, RZ, 0x7610, R12 ;  /* 0x00007610ff0c7816 */ /* 0x000fc6000000000c */
[----:B------:R-:W2:Y:S04]  /*37990*/  LDL R5, [R1+0x3108] ;  /* 0x0031080001057983 */ /* 0x000ea80000100800 */
[----:B------:R-:W2:Y:S04]  /*379a0*/  LDL R4, [R1+0x3110] ;  /* 0x0031100001047983 */ /* 0x000ea80000100800 */
[----:B0-----:R-:W2:Y:S01]  /*379b0*/  LDL R20, [R1+0x310c] ;  /* 0x00310c0001147983 */ /* 0x001ea20000100800 */
[----:B----4-:R-:W-:Y:S02]  /*379c0*/  @P1 IMAD.MOV.U32 R2, RZ, RZ, R14 ;  /* 0x000000ffff021224 */ /* 0x010fe400078e000e */
[----:B------:R-:W-:Y:S01]  /*379d0*/  @P1 IMAD.MOV.U32 R3, RZ, RZ, R15 ;  /* 0x000000ffff031224 */ /* 0x000fe200078e000f */
[----:B------:R-:W-:-:S04]  /*379e0*/  PRMT R11, RZ, 0x7610, R11 ;  /* 0x00007610ff0b7816 */ /* 0x000fc8000000000b */
[----:B------:R0:W4:Y:S04]  /*379f0*/  @P1 LDG.E.U16 R12, desc[UR10][R2.64] ;  /* 0x0000000a020c1981 */ /* 0x000128000c1e1500 */
[----:B---3--:R-:W-:Y:S04]  /*37a00*/  STL [R1+0x339c], R13 ;  /* 0x00339c0d01007387 */ /* 0x008fe80000100800 */
[----:B------:R-:W3:Y:S04]  /*37a10*/  LDL R15, [R1+0x30fc] ;  /* 0x0030fc00010f7983 */ /* 0x000ee80000100800 */
[----:B------:R-:W3:Y:S01]  /*37a20*/  LDL R14, [R1+0x3118] ;  /* 0x00311800010e7983 */ /* 0x000ee20000100800 */
[----:B0-----:R-:W-:-:S02]  /*37a30*/  @P1 IMAD.MOV.U32 R2, RZ, RZ, R22 ;  /* 0x000000ffff021224 */ /* 0x001fc400078e0016 */
[----:B------:R-:W-:Y:S01]  /*37a40*/  @P1 IMAD.MOV.U32 R3, RZ, RZ, R23 ;  /* 0x000000ffff031224 */ /* 0x000fe200078e0017 */
[----:B------:R-:W-:-:S04]  /*37a50*/  PRMT R10, RZ, 0x7610, R10 ;  /* 0x00007610ff0a7816 */ /* 0x000fc8000000000a */
[----:B------:R2:W3:Y:S02]  /*37a60*/  @P1 LDG.E.U16 R11, desc[UR10][R2.64] ;  /* 0x0000000a020b1981 */ /* 0x0004e4000c1e1500 */
[----:B--2---:R-:W-:Y:S02]  /*37a70*/  @P1 IMAD.MOV.U32 R3, RZ, RZ, R21 ;  /* 0x000000ffff031224 */ /* 0x004fe400078e0015 */
[----:B------:R-:W-:-:S05]  /*37a80*/  @P1 IMAD.MOV.U32 R2, RZ, RZ, R20 ;  /* 0x000000ffff021224 */ /* 0x000fca00078e0014 */
[----:B------:R0:W2:Y:S02]  /*37a90*/  @P1 LDG.E.U16 R10, desc[UR10][R2.64] ;  /* 0x0000000a020a1981 */ /* 0x0000a4000c1e1500 */
[----:B0-----:R-:W-:-:S06]  /*37aa0*/  PRMT R2, RZ, 0x7610, R2 ;  /* 0x00007610ff027816 */ /* 0x001fcc0000000002 */
[----:B------:R3:W2:Y:S01]  /*37ab0*/  @P1 LDG.E.U16 R2, desc[UR10][R4.64] ;  /* 0x0000000a04021981 */ /* 0x0006a2000c1e1500 */
[----:B------:R-:W-:-:S03]  /*37ac0*/  PRMT R9, RZ, 0x7610, R9 ;  /* 0x00007610ff097816 */ /* 0x000fc60000000009 */
[----:B----4-:R-:W-:Y:S04]  /*37ad0*/  STL [R1+0x33a0], R12 ;  /* 0x0033a00c01007387 */ /* 0x010fe80000100800 */
[----:B------:R-:W4:Y:S04]  /*37ae0*/  LDL R23, [R1+0x3114] ;  /* 0x0031140001177983 */ /* 0x000f280000100800 */
[----:B------:R-:W4:Y:S01]  /*37af0*/  LDL R22, [R1+0x3124] ;  /* 0x0031240001167983 */ /* 0x000f220000100800 */
[----:B---3--:R-:W-:Y:S02]  /*37b00*/  @P1 IMAD.MOV.U32 R4, RZ, RZ, R14 ;  /* 0x000000ffff041224 */ /* 0x008fe400078e000e */
[----:B------:R-:W-:Y:S01]  /*37b10*/  @P1 IMAD.MOV.U32 R5, RZ, RZ, R15 ;  /* 0x000000ffff051224 */ /* 0x000fe200078e000f */
[----:B------:R0:W-:Y:S04]  /*37b20*/  STL [R1+0x33a4], R11 ;  /* 0x0033a40b01007387 */ /* 0x0001e80000100800 */
[----:B------:R4:W3:Y:S04]  /*37b30*/  @P1 LDG.E.U16 R9, desc[UR10][R4.64] ;  /* 0x0000000a04091981 */ /* 0x0008e8000c1e1500 */
[----:B--2---:R1:W-:Y:S04]  /*37b40*/  STL [R1+0x33a8], R10 ;  /* 0x0033a80a01007387 */ /* 0x0043e80000100800 */
[----:B------:R-:W2:Y:S04]  /*37b50*/  LDL R21, [R1+0x3120] ;  /* 0x0031200001157983 */ /* 0x000ea80000100800 */
[----:B------:R-:W2:Y:S01]  /*37b60*/  LDL R20, [R1+0x312c] ;  /* 0x00312c0001147983 */ /* 0x000ea20000100800 */
[----:B------:R-:W-:-:S03]  /*37b70*/  PRMT R8, RZ, 0x7610, R8 ;  /* 0x00007610ff087816 */ /* 0x000fc60000000008 */
[----:B------:R-:W-:Y:S04]  /*37b80*/  STL [R1+0x33ac], R2 ;  /* 0x0033ac0201007387 */ /* 0x000fe80000100800 */
[----:B------:R-:W2:Y:S04]  /*37b90*/  LDL R15, [R1+0x3128] ;  /* 0x00312800010f7983 */ /* 0x000ea80000100800 */
[----:B------:R-:W2:Y:S01]  /*37ba0*/  LDL R14, [R1+0x3130] ;  /* 0x00313000010e7983 */ /* 0x000ea20000100800 */
[----:B----4-:R-:W-:Y:S02]  /*37bb0*/  @P1 IMAD.MOV.U32 R4, RZ, RZ, R22 ;  /* 0x000000ffff041224 */ /* 0x010fe400078e0016 */
[----:B------:R-:W-:Y:S01]  /*37bc0*/  @P1 IMAD.MOV.U32 R5, RZ, RZ, R23 ;  /* 0x000000ffff051224 */ /* 0x000fe200078e0017 */
[----:B------:R-:W-:-:S04]  /*37bd0*/  PRMT R7, RZ, 0x7610, R7 ;  /* 0x00007610ff077816 */ /* 0x000fc80000000007 */
[----:B------:R2:W4:Y:S04]  /*37be0*/  @P1 LDG.E.U16 R8, desc[UR10][R4.64] ;  /* 0x0000000a04081981 */ /* 0x000528000c1e1500 */
[----:B---3--:R3:W-:Y:S04]  /*37bf0*/  STL [R1+0x33b0], R9 ;  /* 0x0033b00901007387 */ /* 0x0087e80000100800 */
[----:B0-----:R-:W3:Y:S04]  /*37c00*/  LDL R11, [R1+0x311c] ;  /* 0x00311c00010b7983 */ /* 0x001ee80000100800 */
[----:B-1----:R-:W3:Y:S01]  /*37c10*/  LDL R10, [R1+0x3138] ;  /* 0x00313800010a7983 */ /* 0x002ee20000100800 */
[----:B--2---:R-:W-:-:S02]  /*37c20*/  @P1 IMAD.MOV.U32 R5, RZ, RZ, R21 ;  /* 0x000000ffff051224 */ /* 0x004fc400078e0015 */
[----:B------:R-:W-:-:S05]  /*37c30*/  @P1 IMAD.MOV.U32 R4, RZ, RZ, R20 ;  /* 0x000000ffff041224 */ /* 0x000fca00078e0014 */
[----:B------:R0:W2:Y:S01]  /*37c40*/  @P1 LDG.E.U16 R7, desc[UR10][R4.64] ;  /* 0x0000000a04071981 */ /* 0x0000a2000c1e1500 */
[----:B------:R-:W-:Y:S02]  /*37c50*/  ISETP.GT.AND P0, PT, R0, 0x7e, PT ;  /* 0x0000007e0000780c */ /* 0x000fe40003f04270 */
[----:B------:R-:W-:-:S11]  /*37c60*/  PRMT R6, RZ, 0x7610, R6 ;  /* 0x00007610ff067816 */ /* 0x000fd60000000006 */
[----:B0-----:R-:W-:Y:S02]  /*37c70*/  @P0 IMAD.MOV.U32 R4, RZ, RZ, R14 ;  /* 0x000000ffff040224 */ /* 0x001fe400078e000e */
[----:B------:R-:W-:-:S05]  /*37c80*/  @P0 IMAD.MOV.U32 R5, RZ, RZ, R15 ;  /* 0x000000ffff050224 */ /* 0x000fca00078e000f */
[----:B------:R0:W2:Y:S04]  /*37c90*/  @P0 LDG.E.U16 R6, desc[UR10][R4.64] ;  /* 0x0000000a04060981 */ /* 0x0000a8000c1e1500 */
[----:B----4-:R1:W-:Y:S04]  /*37ca0*/  STL [R1+0x33b4], R8 ;  /* 0x0033b40801007387 */ /* 0x0103e80000100800 */
[----:B------:R-:W4:Y:S04]  /*37cb0*/  LDL R23, [R1+0x3134] ;  /* 0x0031340001177983 */ /* 0x000f280000100800 */
[----:B------:R-:W4:Y:S01]  /*37cc0*/  LDL R22, [R1+0x3144] ;  /* 0x0031440001167983 */ /* 0x000f220000100800 */
[----:B---3--:R-:W-:-:S02]  /*37cd0*/  @P0 IMAD.MOV.U32 R15, RZ, RZ, R11 ;  /* 0x000000ffff0f0224 */ /* 0x008fc400078e000b */
[----:B------:R-:W-:Y:S01]  /*37ce0*/  @P0 IMAD.MOV.U32 R14, RZ, RZ, R10 ;  /* 0x000000ffff0e0224 */ /* 0x000fe200078e000a */
[----:B0-----:R-:W-:-:S06]  /*37cf0*/  PRMT R5, RZ, 0x7610, R5 ;  /* 0x00007610ff057816 */ /* 0x001fcc0000000005 */
[----:B------:R4:W3:Y:S04]  /*37d00*/  @P0 LDG.E.U16 R5, desc[UR10][R14.64] ;  /* 0x0000000a0e050981 */ /* 0x0008e8000c1e1500 */
[----:B--2---:R-:W-:Y:S04]  /*37d10*/  STL [R1+0x33b8], R7 ;  /* 0x0033b80701007387 */ /* 0x004fe80000100800 */
[----:B------:R-:W2:Y:S04]  /*37d20*/  LDL R21, [R1+0x3140] ;  /* 0x0031400001157983 */ /* 0x000ea80000100800 */
[----:B------:R-:W2:Y:S04]  /*37d30*/  LDL R20, [R1+0x314c] ;  /* 0x00314c0001147983 */ /* 0x000ea80000100800 */
[----:B------:R-:W2:Y:S04]  /*37d40*/  LDL R9, [R1+0x3148] ;  /* 0x0031480001097983 */ /* 0x000ea80000100800 */
[----:B-1----:R-:W2:Y:S01]  /*37d50*/  LDL R8, [R1+0x3150] ;  /* 0x0031500001087983 */ /* 0x002ea20000100800 */
[----:B------:R-:W-:-:S03]  /*37d60*/  PRMT R4, RZ, 0x7610, R4 ;  /* 0x00007610ff047816 */ /* 0x000fc60000000004 */
[----:B------:R0:W-:Y:S04]  /*37d70*/  STL [R1+0x337c], R6 ;  /* 0x00337c0601007387 */ /* 0x0001e80000100800 */
        /* <DEDUP_REMOVED lines=12> */
[----:B------:R-:W-:Y:S02]  /*37e40*/  PRMT R19, RZ, 0x7610, R19 ;  /* 0x00007610ff137816 */ /* 0x000fe40000000013 */
[----:B------:R-:W-:Y:S01]  /*37e50*/  PRMT R18, RZ, 0x7610, R18 ;  /* 0x00007610ff127816 */ /* 0x000fe20000000012 */
[----:B0-----:R-:W-:Y:S02]  /*37e60*/  @P0 IMAD.MOV.U32 R14, RZ, RZ, R8 ;  /* 0x000000ffff0e0224 */ /* 0x001fe400078e0008 */
[----:B------:R-:W-:-:S05]  /*37e70*/  @P0 IMAD.MOV.U32 R15, RZ, RZ, R9 ;  /* 0x000000ffff0f0224 */ /* 0x000fca00078e0009 */
[----:B------:R0:W2:Y:S02]  /*37e80*/  @P0 LDG.E.U16 R19, desc[UR10][R14.64] ;  /* 0x0000000a0e130981 */ /* 0x0000a4000c1e1500 */
[----:B0-----:R-:W-:Y:S02]  /*37e90*/  @P0 IMAD.MOV.U32 R14, RZ, RZ, R10 ;  /* 0x000000ffff0e0224 */ /* 0x001fe400078e000a */
[----:B------:R-:W-:-:S05]  /*37ea0*/  @P0 IMAD.MOV.U32 R15, RZ, RZ, R11 ;  /* 0x000000ffff0f0224 */ /* 0x000fca00078e000b */
[----:B------:R3:W2:Y:S01]  /*37eb0*/  @P0 LDG.E.U16 R18, desc[UR10][R14.64] ;  /* 0x0000000a0e120981 */ /* 0x0006a2000c1e1500 */
[----:B------:R-:W-:Y:S01]  /*37ec0*/  PRMT R17, RZ, 0x7610, R17 ;  /* 0x00007610ff117816 */ /* 0x000fe20000000011 */
[----:B---3--:R-:W-:Y:S02]  /*37ed0*/  @P0 IMAD.MOV.U32 R14, RZ, RZ, R5 ;  /* 0x000000ffff0e0224 */ /* 0x008fe400078e0005 */
[----:B------:R-:W-:Y:S01]  /*37ee0*/  @P0 IMAD.MOV.U32 R15, RZ, RZ, R6 ;  /* 0x000000ffff0f0224 */ /* 0x000fe200078e0006 */
[----:B----4-:R-:W-:Y:S04]  /*37ef0*/  STL [R1+0x3384], R4 ;  /* 0x0033840401007387 */ /* 0x010fe80000100800 */
[----:B------:R-:W3:Y:S04]  /*37f00*/  @P0 LDG.E.U16 R17, desc[UR10][R14.64] ;  /* 0x0000000a0e110981 */ /* 0x000ee8000c1e1500 */
[----:B--2---:R-:W-:Y:S04]  /*37f10*/  STL [R1+0x3388], R3 ;  /* 0x0033880301007387 */ /* 0x004fe80000100800 */
[----:B------:R-:W2:Y:S04]  /*37f20*/  LDL R9, [R1+0x3160] ;  /* 0x0031600001097983 */ /* 0x000ea80000100800 */
[----:B------:R-:W4:Y:S04]  /*37f30*/  LDL R8, [R1+0x316c] ;  /* 0x00316c0001087983 */ /* 0x000f280000100800 */
[----:B------:R0:W-:Y:S04]  /*37f40*/  STL [R1+0x338c], R19 ;  /* 0x00338c1301007387 */ /* 0x0001e80000100800 */
[----:B------:R-:W4:Y:S04]  /*37f50*/  LDL R21, [R1+0x3168] ;  /* 0x0031680001157983 */ /* 0x000f280000100800 */
[----:B------:R-:W4:Y:S04]  /*37f60*/  LDL R20, [R1+0x3170] ;  /* 0x0031700001147983 */ /* 0x000f280000100800 */
[----:B------:R1:W-:Y:S04]  /*37f70*/  STL [R1+0x3390], R18 ;  /* 0x0033901201007387 */ /* 0x0003e80000100800 */
[----:B0-----:R-:W4:Y:S04]  /*37f80*/  LDL R19, [R1+0x315c] ;  /* 0x00315c0001137983 */ /* 0x001f280000100800 */
[----:B------:R-:W4:Y:S04]  /*37f90*/  LDL R6, [R1+0x3174] ;  /* 0x0031740001067983 */ /* 0x000f280000100800 */
[----:B------:R-:W4:Y:S04]  /*37fa0*/  LDL R5, [R1+0x3188] ;  /* 0x0031880001057983 */ /* 0x000f280000100800 */
[----:B-1----:R-:W4:Y:S04]  /*37fb0*/  LDL R18, [R1+0x3178] ;  /* 0x0031780001127983 */ /* 0x002f280000100800 */
[----:B---3--:R0:W-:Y:S04]  /*37fc0*/  STL [R1+0x3394], R17 ;  /* 0x0033941101007387 */ /* 0x0081e80000100800 */
[----:B------:R-:W3:Y:S04]  /*37fd0*/  LDL R11, [R1+0x3184] ;  /* 0x00318400010b7983 */ /* 0x000ee80000100800 */
[----:B------:R-:W3:Y:S01]  /*37fe0*/  LDL R10, [R1+0x318c] ;  /* 0x00318c00010a7983 */ /* 0x000ee20000100800 */
[----:B------:R-:W-:Y:S01]  /*37ff0*/  PRMT R16, RZ, 0x7610, R16 ;  /* 0x00007610ff107816 */ /* 0x000fe20000000010 */
[----:B--2---:R-:W-:-:S02]  /*38000*/  @P0 IMAD.MOV.U32 R15, RZ, RZ, R9 ;  /* 0x000000ffff0f0224 */ /* 0x004fc400078e0009 */
[----:B----4-:R-:W-:Y:S01]  /*38010*/  @P0 IMAD.MOV.U32 R14, RZ, RZ, R8 ;  /* 0x000000ffff0e0224 */ /* 0x010fe200078e0008 */
[----:B------:R-:W2:Y:S04]  /*38020*/  LDL R9, [R1+0x3180] ;  /* 0x0031800001097983 */ /* 0x000ea80000100800 */
[----:B------:R-:W4:Y:S04]  /*38030*/  LDL R8, [R1+0x3190] ;  /* 0x0031900001087983 */ /* 0x000f280000100800 */
[----:B------:R1:W4:Y:S01]  /*38040*/  @P0 LDG.E.U16 R16, desc[UR10][R14.64] ;  /* 0x0000000a0e100981 */ /* 0x000322000c1e1500 */
[----:B------:R-:W-:-:S02]  /*38050*/  ISETP.GT.AND P1, PT, R0, 0x7f, PT ;  /* 0x0000007f0000780c */ /* 0x000fc40003f24270 */
[----:B0-----:R-:W-:Y:S02]  /*38060*/  PRMT R17, RZ, 0x7610, R17 ;  /* 0x00007610ff117816 */ /* 0x001fe40000000011 */
[----:B------:R-:W-:-:S09]  /*38070*/  PRMT R13, RZ, 0x7610, R13 ;  /* 0x00007610ff0d7816 */ /* 0x000fd2000000000d */
[----:B-1----:R-:W-:Y:S02]  /*38080*/  @P1 IMAD.MOV.U32 R14, RZ, RZ, R20 ;  /* 0x000000ffff0e1224 */ /* 0x002fe400078e0014 */
[----:B------:R-:W-:-:S05]  /*38090*/  @P1 IMAD.MOV.U32 R15, RZ, RZ, R21 ;  /* 0x000000ffff0f1224 */ /* 0x000fca00078e0015 */
[----:B------:R0:W4:Y:S01]  /*380a0*/  @P1 LDG.E.U16 R17, desc[UR10][R14.64] ;  /* 0x0000000a0e111981 */ /* 0x000122000c1e1500 */
[----:B------:R-:W-:Y:S01]  /*380b0*/  PRMT R12, RZ, 0x7610, R12 ;  /* 0x00007610ff0c7816 */ /* 0x000fe2000000000c */
[----:B0-----:R-:W-:Y:S02]  /*380c0*/  @P1 IMAD.MOV.U32 R15, RZ, RZ, R19 ;  /* 0x000000ffff0f1224 */ /* 0x001fe400078e0013 */
[----:B------:R-:W-:-:S05]  /*380d0*/  @P1 IMAD.MOV.U32 R14, RZ, RZ, R18 ;  /* 0x000000ffff0e1224 */ /* 0x000fca00078e0012 */
[----:B------:R0:W4:Y:S01]  /*380e0*/  @P1 LDG.E.U16 R13, desc[UR10][R14.64] ;  /* 0x0000000a0e0d1981 */ /* 0x000122000c1e1500 */
[----:B------:R-:W-:Y:S01]  /*380f0*/  PRMT R3, RZ, 0x7610, R3 ;  /* 0x00007610ff037816 */ /* 0x000fe20000000003 */
[----:B0-----:R-:W-:Y:S02]  /*38100*/  @P1 IMAD.MOV.U32 R14, RZ, RZ, R5 ;  /* 0x000000ffff0e1224 */ /* 0x001fe400078e0005 */
[----:B------:R-:W-:-:S05]  /*38110*/  @P1 IMAD.MOV.U32 R15, RZ, RZ, R6 ;  /* 0x000000ffff0f1224 */ /* 0x000fca00078e0006 */
[----:B------:R3:W4:Y:S01]  /*38120*/  @P1 LDG.E.U16 R12, desc[UR10][R14.64] ;  /* 0x0000000a0e0c1981 */ /* 0x000722000c1e1500 */
[----:B------:R-:W-:Y:S01]  /*38130*/  PRMT R2, RZ, 0x7610, R2 ;  /* 0x00007610ff027816 */ /* 0x000fe20000000002 */
[----:B---3--:R-:W-:Y:S02]  /*38140*/  @P1 IMAD.MOV.U32 R14, RZ, RZ, R10 ;  /* 0x000000ffff0e1224 */ /* 0x008fe400078e000a */
[----:B------:R-:W-:-:S05]  /*38150*/  @P1 IMAD.MOV.U32 R15, RZ, RZ, R11 ;  /* 0x000000ffff0f1224 */ /* 0x000fca00078e000b */
[----:B------:R2:W3:Y:S02]  /*38160*/  @P1 LDG.E.U16 R3, desc[UR10][R14.64] ;  /* 0x0000000a0e031981 */ /* 0x0004e4000c1e1500 */
[----:B--2---:R-:W-:Y:S02]  /*38170*/  @P1 IMAD.MOV.U32 R15, RZ, RZ, R9 ;  /* 0x000000ffff0f1224 */ /* 0x004fe400078e0009 */
[----:B----4-:R-:W-:Y:S01]  /*38180*/  @P1 IMAD.MOV.U32 R14, RZ, RZ, R8 ;  /* 0x000000ffff0e1224 */ /* 0x010fe200078e0008 */
[----:B------:R-:W-:Y:S04]  /*38190*/  STL [R1+0x3398], R16 ;  /* 0x0033981001007387 */ /* 0x000fe80000100800 */
[----:B------:R-:W2:Y:S04]  /*381a0*/  LDL R6, [R1+0x317c] ;  /* 0x00317c0001067983 */ /* 0x000ea80000100800 */
[----:B------:R-:W4:Y:S04]  /*381b0*/  LDL R5, [R1+0x3198] ;  /* 0x0031980001057983 */ /* 0x000f280000100800 */
[----:B------:R-:W2:Y:S04]  /*381c0*/  @P1 LDG.E.U16 R2, desc[UR10][R14.64] ;  /* 0x0000000a0e021981 */ /* 0x000ea8000c1e1500 */
[----:B---3--:R-:W-:Y:S04]  /*381d0*/  STL [R1+0x7c], R3 ;  /* 0x00007c0301007387 */ /* 0x008fe80000100800 */
[----:B------:R-:W3:Y:S04]  /*381e0*/  LDL R9, [R1+0x11e4] ;  /* 0x0011e40001097983 */ /* 0x000ee80000100800 */
[----:B------:R-:W3:Y:S04]  /*381f0*/  LDL R8, [R1+0x3194] ;  /* 0x0031940001087983 */ /* 0x000ee80000100800 */
[----:B--2---:R0:W-:Y:S01]  /*38200*/  STL [R1+0x70], R2 ;  /* 0x0000700201007387 */ /* 0x0041e20000100800 */
[----:B----4-:R-:W-:-:S02]  /*38210*/  @P1 IMAD.MOV.U32 R14, RZ, RZ, R5 ;  /* 0x000000ffff0e1224 */ /* 0x010fc400078e0005 */
[----:B------:R-:W-:Y:S01]  /*38220*/  @P1 IMAD.MOV.U32 R15, RZ, RZ, R6 ;  /* 0x000000ffff0f1224 */ /* 0x000fe200078e0006 */
[----:B0-----:R-:W2:Y:S04]  /*38230*/  LDL.LU R2, [R1+0x11d4] ;  /* 0x0011d40001027983 */ /* 0x001ea80000300800 */
[----:B------:R-:W4:Y:S04]  /*38240*/  LDL.LU R10, [R1+0x11d0] ;  /* 0x0011d000010a7983 */ /* 0x000f280000300800 */
[----:B------:R-:W2:Y:S04]  /*38250*/  LDL.LU R11, [R1+0x11cc] ;  /* 0x0011cc00010b7983 */ /* 0x000ea80000300800 */
[----:B------:R-:W2:Y:S04]  /*38260*/  LDL.LU R26, [R1+0x11c8] ;  /* 0x0011c800011a7983 */ /* 0x000ea80000300800 */
[----:B------:R-:W2:Y:S04]  /*38270*/  LDL R6, [R1+0x11dc] ;  /* 0x0011dc0001067983 */ /* 0x000ea80000100800 */
[----:B------:R-:W4:Y:S04]  /*38280*/  LDL R5, [R1+0x11e0] ;  /* 0x0011e00001057983 */ /* 0x000f280000100800 */
[----:B------:R0:W-:Y:S04]  /*38290*/  STL [R1+0x88], R12 ;  /* 0x0000880c01007387 */ /* 0x0001e80000100800 */
[----:B0-----:R-:W4:Y:S04]  /*382a0*/  LDL.LU R12, [R1+0x11c4] ;  /* 0x0011c400010c7983 */ /* 0x001f280000300800 */
[----:B------:R0:W-:Y:S04]  /*382b0*/  STL [R1+0x90], R13 ;  /* 0x0000900d01007387 */ /* 0x0001e80000100800 */
[----:B------:R-:W-:Y:S04]  /*382c0*/  STL [R1+0x94], R17 ;  /* 0x0000941101007387 */ /* 0x000fe80000100800 */
[----:B0-----:R-:W4:Y:S04]  /*382d0*/  LDL.LU R13, [R1+0x11c0] ;  /* 0x0011c000010d7983 */ /* 0x001f280000300800 */
[----:B------:R-:W4:Y:S04]  /*382e0*/  LDL.LU R20, [R1+0x11bc] ;  /* 0x0011bc0001147983 */ /* 0x000f280000300800 */
[----:B------:R-:W4:Y:S04]  /*382f0*/  LDL.LU R21, [R1+0x11b8] ;  /* 0x0011b80001157983 */ /* 0x000f280000300800 */
[----:B------:R-:W4:Y:S04]  /*38300*/  LDL.LU R22, [R1+0x10d4] ;  /* 0x0010d40001167983 */ /* 0x000f280000300800 */
[----:B------:R-:W4:Y:S04]  /*38310*/  LDL.LU R23, [R1+0x10d0] ;  /* 0x0010d00001177983 */ /* 0x000f280000300800 */
[----:B------:R-:W4:Y:S04]  /*38320*/  LDL.LU R24, [R1+0x10cc] ;  /* 0x0010cc0001187983 */ /* 0x000f280000300800 */
[----:B------:R-:W4:Y:S01]  /*38330*/  LDL.LU R27, [R1+0x10c8] ;  /* 0x0010c800011b7983 */ /* 0x000f220000300800 */
[----:B------:R-:W-:Y:S01]  /*38340*/  PRMT R16, RZ, 0x7610, R16 ;  /* 0x00007610ff107816 */ /* 0x000fe20000000010 */
[----:B------:R-:W0:Y:S01]  /*38350*/  S2R R3, SR_TID.X ;  /* 0x0000000000037919 */ /* 0x000e220000002100 */
[----:B------:R-:W-:Y:S01]  /*38360*/  PRMT R7, RZ, 0x7610, R7 ;  /* 0x00007610ff077816 */ /* 0x000fe20000000007 */
[----:B------:R-:W1:Y:S01]  /*38370*/  S2UR UR5, SR_CgaCtaId ;  /* 0x00000000000579c3 */ /* 0x000e620000008800 */
[----:B------:R-:W-:Y:S01]  /*38380*/  PRMT R4, RZ, 0x7610, R4 ;  /* 0x00007610ff047816 */ /* 0x000fe20000000004 */
[----:B------:R-:W4:Y:S04]  /*38390*/  LDL.LU R25, [R1+0x10c4] ;  /* 0x0010c40001197983 */ /* 0x000f280000300800 */
[----:B------:R3:W4:Y:S04]  /*383a0*/  @P1 LDG.E.U16 R16, desc[UR10][R14.64] ;  /* 0x0000000a0e101981 */ /* 0x000728000c1e1500 */
[----:B------:R-:W4:Y:S01]  /*383b0*/  LDL.LU R28, [R1+0x10c0] ;  /* 0x0010c000011c7983 */ /* 0x000f220000300800 */
[----:B------:R-:W-:-:S03]  /*383c0*/  UMOV UR4, 0x400 ;  /* 0x0000040000047882 */ /* 0x000fc60000000000 */
[----:B------:R-:W4:Y:S01]  /*383d0*/  LDL.LU R29, [R1+0x10bc] ;  /* 0x0010bc00011d7983 */ /* 0x000f220000300800 */
[----:B---3--:R-:W-:Y:S02]  /*383e0*/  @P1 IMAD.MOV.U32 R15, RZ, RZ, R9 ;  /* 0x000000ffff0f1224 */ /* 0x008fe400078e0009 */
[----:B------:R-:W-:-:S05]  /*383f0*/  @P1 IMAD.MOV.U32 R14, RZ, RZ, R8 ;  /* 0x000000ffff0e1224 */ /* 0x000fca00078e0008 */
[----:B------:R2:W3:Y:S01]  /*38400*/  @P1 LDG.E.U16 R7, desc[UR10][R14.64] ;  /* 0x0000000a0e071981 */ /* 0x0004e2000c1e1500 */
[----:B-1----:R-:W-:-:S03]  /*38410*/  ULEA UR4, UR5, UR4, 0x18 ;  /* 0x0000000405047291 */ /* 0x002fc6000f8ec0ff */
[----:B------:R-:W-:Y:S01]  /*38420*/  STL [R1+0x348c], R0 ;  /* 0x00348c0001007387 */ /* 0x000fe20000100800 */
[----:B--2---:R-:W-:Y:S02]  /*38430*/  @P1 IMAD.MOV.U32 R15, RZ, RZ, R6 ;  /* 0x000000ffff0f1224 */ /* 0x004fe400078e0006 */
[----:B----4-:R-:W-:-:S05]  /*38440*/  @P1 IMAD.MOV.U32 R14, RZ, RZ, R5 ;  /* 0x000000ffff0e1224 */ /* 0x010fca00078e0005 */
[----:B------:R0:W2:Y:S01]  /*38450*/  @P1 LDG.E.U16 R4, desc[UR10][R14.64] ;  /* 0x0000000a0e041981 */ /* 0x0000a2000c1e1500 */
[----:B------:R-:W-:Y:S01]  /*38460*/  BAR.SYNC.DEFER_BLOCKING 0x0 ;  /* 0x0000000000007b1d */ /* 0x000fe20000010000 */
[----:B0-----:R-:W-:-:S04]  /*38470*/  LOP3.LUT R14, R3, 0x3f, RZ, 0xc0, !PT ;  /* 0x0000003f030e7812 */ /* 0x001fc800078ec0ff */
[C---:B------:R-:W-:Y:S01]  /*38480*/  LOP3.LUT R15, R14.reuse, 0x40, RZ, 0xfc, !PT ;  /* 0x000000400e0f7812 */ /* 0x040fe200078efcff */
[----:B------:R-:W-:-:S05]  /*38490*/  IMAD.SHL.U32 R14, R14, 0x2, RZ ;  /* 0x000000020e0e7824 */ /* 0x000fca00078e00ff */
[----:B------:R0:W-:Y:S04]  /*384a0*/  STS.U16 [R14+UR4+0x180], R26 ;  /* 0x0001801a0e007988 */ /* 0x0001e80008000404 */
[----:B0-----:R-:W4:Y:S04]  /*384b0*/  LDL.LU R26, [R1+0x10b8] ;  /* 0x0010b800011a7983 */ /* 0x001f280000300800 */
[----:B------:R0:W-:Y:S04]  /*384c0*/  STS.U16 [R14+UR4+0x2180], R27 ;  /* 0x0021801b0e007988 */ /* 0x0001e80008000404 */
[----:B0-----:R-:W4:Y:S01]  /*384d0*/  LDL.LU R27, [R1+0xfd4] ;  /* 0x000fd400011b7983 */ /* 0x001f220000300800 */
[----:B------:R-:W-:-:S03]  /*384e0*/  ISETP.GE.AND P1, PT, R15, R0, PT ;  /* 0x000000000f00720c */ /* 0x000fc60003f26270 */
[----:B------:R0:W-:Y:S04]  /*384f0*/  STL [R1+0x68], R16 ;  /* 0x0000681001007387 */ /* 0x0001e80000100800 */
[----:B------:R-:W4:Y:S04]  /*38500*/  LDL.LU R0, [R1+0xfd0] ;  /* 0x000fd00001007983 */ /* 0x000f280000300800 */
[----:B------:R-:W4:Y:S04]  /*38510*/  LDL.LU R15, [R1+0xfcc] ;  /* 0x000fcc00010f7983 */ /* 0x000f280000300800 */
[----:B------:R1:W-:Y:S04]  /*38520*/  STS.U16 [R14+UR4+0x2280], R28 ;  /* 0x0022801c0e007988 */ /* 0x0003e80008000404 */
[----:B0-----:R-:W4:Y:S04]  /*38530*/  LDL.LU R16, [R1+0xfc8] ;  /* 0x000fc80001107983 */ /* 0x001f280000300800 */
[----:B---3--:R-:W-:Y:S04]  /*38540*/  STL [R1+0x58], R7 ;  /* 0x0000580701007387 */ /* 0x008fe80000100800 */
[----:B-1----:R-:W3:Y:S04]  /*38550*/  LDL.LU R28, [R1+0xfc4] ;  /* 0x000fc400011c7983 */ /* 0x002ee80000300800 */
[----:B------:R-:W3:Y:S04]  /*38560*/  LDL.LU R17, [R1+0xfc0] ;  /* 0x000fc00001117983 */ /* 0x000ee80000300800 */
[----:B------:R-:W3:Y:S04]  /*38570*/  LDL.LU R18, [R1+0xfbc] ;  /* 0x000fbc0001127983 */ /* 0x000ee80000300800 */
[----:B------:R-:W-:Y:S04]  /*38580*/  STS.U16 [R14+UR4], R2 ;  /* 0x000000020e007988 */ /* 0x000fe80008000404 */
[----:B------:R-:W-:Y:S04]  /*38590*/  STS.U16 [R14+UR4+0x80], R10 ;  /* 0x0000800a0e007988 */ /* 0x000fe80008000404 */
        /* <DEDUP_REMOVED lines=10> */
[----:B--2---:R0:W-:Y:S04]  /*38640*/  STL [R1+0x4c], R4 ;  /* 0x00004c0401007387 */ /* 0x0041e80000100800 */
[----:B------:R-:W2:Y:S04]  /*38650*/  LDL.LU R19, [R1+0xfb8] ;  /* 0x000fb80001137983 */ /* 0x000ea80000300800 */
[----:B------:R-:W2:Y:S04]  /*38660*/  LDL.LU R3, [R1+0xed4] ;  /* 0x000ed40001037983 */ /* 0x000ea80000300800 */
[----:B0-----:R-:W2:Y:S04]  /*38670*/  LDL.LU R4, [R1+0xed0] ;  /* 0x000ed00001047983 */ /* 0x001ea80000300800 */
[----:B------:R-:W2:Y:S04]  /*38680*/  LDL.LU R5, [R1+0xecc] ;  /* 0x000ecc0001057983 */ /* 0x000ea80000300800 */
        /* <DEDUP_REMOVED lines=15> */
[----:B----4-:R0:W-:Y:S04]  /*38780*/  STS.U16 [R14+UR4+0x2380], R26 ;  /* 0x0023801a0e007988 */ /* 0x0101e80008000404 */
[----:B0-----:R-:W4:Y:S04]  /*38790*/  LDL.LU R26, [R1+0xccc] ;  /* 0x000ccc00011a7983 */ /* 0x001f280000300800 */
[----:B------:R0:W-:Y:S04]  /*387a0*/  STS.U16 [R14+UR4+0x4000], R27 ;  /* 0x0040001b0e007988 */ /* 0x0001e80008000404 */
[----:B------:R-:W4:Y:S04]  /*387b0*/  LDL.LU R25, [R1+0xcc8] ;  /* 0x000cc80001197983 */ /* 0x000f280000300800 */
[----:B0-----:R-:W4:Y:S04]  /*387c0*/  LDL.LU R27, [R1+0xcc4] ;  /* 0x000cc400011b7983 */ /* 0x001f280000300800 */
[----:B---3--:R0:W-:Y:S04]  /*387d0*/  STS.U16 [R14+UR4+0x4200], R28 ;  /* 0x0042001c0e007988 */ /* 0x0081e80008000404 */
[----:B0-----:R-:W3:Y:S04]  /*387e0*/  LDL.LU R28, [R1+0xcc0] ;  /* 0x000cc000011c7983 */ /* 0x001ee80000300800 */
[----:B------:R-:W-:Y:S04]  /*387f0*/  STS.U16 [R14+UR4+0x4080], R0 ;  /* 0x004080000e007988 */ /* 0x000fe80008000404 */
[----:B------:R-:W-:Y:S04]  /*38800*/  STS.U16 [R14+UR4+0x4100], R15 ;  /* 0x0041000f0e007988 */ /* 0x000fe80008000404 */
[----:B------:R-:W-:Y:S04]  /*38810*/  STS.U16 [R14+UR4+0x4180], R16 ;  /* 0x004180100e007988 */ /* 0x000fe80008000404 */
[----:B--2---:R0:W-:Y:S04]  /*38820*/  STS.U16 [R14+UR4+0x8100], R29 ;  /* 0x0081001d0e007988 */ /* 0x0041e80008000404 */
[----:B0-----:R-:W2:Y:S04]  /*38830*/  LDL.LU R29, [R1+0xcbc] ;  /* 0x000cbc00011d7983 */ /* 0x001ea80000300800 */
[----:B----4-:R0:W-:Y:S04]  /*38840*/  STS.U16 [R14+UR4+0xa100], R26 ;  /* 0x00a1001a0e007988 */ /* 0x0101e80008000404 */
[----:B0-----:R-:W4:Y:S04]  /*38850*/  LDL.LU R26, [R1+0xcb8] ;  /* 0x000cb800011a7983 */ /* 0x001f280000300800 */
[----:B------:R-:W4:Y:S04]  /*38860*/  LDL.LU R0, [R1+0xbd4] ;  /* 0x000bd40001007983 */ /* 0x000f280000300800 */
[----:B------:R-:W4:Y:S04]  /*38870*/  LDL.LU R15, [R1+0xbd0] ;  /* 0x000bd000010f7983 */ /* 0x000f280000300800 */
[----:B------:R0:W-:Y:S04]  /*38880*/  STS.U16 [R14+UR4+0xa200], R27 ;  /* 0x00a2001b0e007988 */ /* 0x0001e80008000404 */
[----:B------:R-:W4:Y:S04]  /*38890*/  LDL.LU R16, [R1+0xbcc] ;  /* 0x000bcc0001107983 */ /* 0x000f280000300800 */
[----:B0-----:R-:W4:Y:S04]  /*388a0*/  LDL.LU R27, [R1+0xbc8] ;  /* 0x000bc800011b7983 */ /* 0x001f280000300800 */
[----:B------:R0:W-:Y:S04]  /*388b0*/  STS.U16 [R14+UR4+0x4280], R17 ;  /* 0x004280110e007988 */ /* 0x0001e80008000404 */
[----:B------:R1:W-:Y:S04]  /*388c0*/  STS.U16 [R14+UR4+0x4300], R18 ;  /* 0x004300120e007988 */ /* 0x0003e80008000404 */
[----:B------:R0:W-:Y:S04]  /*388d0*/  STS.U16 [R14+UR4+0x4380], R19 ;  /* 0x004380130e007988 */ /* 0x0001e80008000404 */
[----:B------:R0:W-:Y:S04]  /*388e0*/  STS.U16 [R14+UR4+0x6000], R3 ;  /* 0x006000030e007988 */ /* 0x0001e80008000404 */
[----:B------:R1:W-:Y:S04]  /*388f0*/  STS.U16 [R14+UR4+0x6080], R4 ;  /* 0x006080040e007988 */ /* 0x0003e80008000404 */
[----:B------:R3:W-:Y:S04]  /*38900*/  STS.U16 [R14+UR4+0x6100], R5 ;  /* 0x006100050e007988 */ /* 0x0007e80008000404 */
[----:B0-----:R-:W4:Y:S04]  /*38910*/  LDL.LU R17, [R1+0xbc4] ;  /* 0x000bc40001117983 */ /* 0x001f280000300800 */
[----:B-1----:R-:W4:Y:S04]  /*38920*/  LDL.LU R18, [R1+0xbc0] ;  /* 0x000bc00001127983 */ /* 0x002f280000300800 */
[----:B------:R-:W4:Y:S04]  /*38930*/  LDL.LU R19, [R1+0xbbc] ;  /* 0x000bbc0001137983 */ /* 0x000f280000300800 */
[----:B------:R-:W4:Y:S04]  /*38940*/  LDL.LU R3, [R1+0xbb8] ;  /* 0x000bb80001037983 */ /* 0x000f280000300800 */
[----:B------:R-:W4:Y:S04]  /*38950*/  LDL.LU R4, [R1+0xad4] ;  /* 0x000ad40001047983 */ /* 0x000f280000300800 */
[----:B------:R0:W-:Y:S04]  /*38960*/  STS.U16 [R14+UR4+0x6180], R6 ;  /* 0x006180060e007988 */ /* 0x0001e80008000404 */
[----:B---3--:R-:W3:Y:S04]  /*38970*/  LDL.LU R5, [R1+0xad0] ;  /* 0x000ad00001057983 */ /* 0x008ee80000300800 */
[----:B------:R1:W-:Y:S04]  /*38980*/  STS.U16 [R14+UR4+0x6200], R7 ;  /* 0x006200070e007988 */ /* 0x0003e80008000404 */
[----:B------:R0:W-:Y:S04]  /*38990*/  STS.U16 [R14+UR4+0x6280], R8 ;  /* 0x006280080e007988 */ /* 0x0001e80008000404 */
[----:B------:R0:W-:Y:S04]  /*389a0*/  STS.U16 [R14+UR4+0x6300], R9 ;  /* 0x006300090e007988 */ /* 0x0001e80008000404 */
[----:B------:R1:W-:Y:S04]  /*389b0*/  STS.U16 [R14+UR4+0x6380], R2 ;  /* 0x006380020e007988 */ /* 0x0003e80008000404 */
[----:B------:R1:W-:Y:S04]  /*389c0*/  STS.U16 [R14+UR4+0x8000], R10 ;  /* 0x0080000a0e007988 */ /* 0x0003e80008000404 */
[----:B0-----:R-:W3:Y:S04]  /*389d0*/  LDL.LU R6, [R1+0xacc] ;  /* 0x000acc0001067983 */ /* 0x001ee80000300800 */
[----:B-1----:R-:W3:Y:S04]  /*389e0*/  LDL.LU R7, [R1+0xac8] ;  /* 0x000ac80001077983 */ /* 0x002ee80000300800 */
[----:B------:R-:W3:Y:S04]  /*389f0*/  LDL.LU R8, [R1+0xac4] ;  /* 0x000ac40001087983 */ /* 0x000ee80000300800 */
[----:B------:R-:W3:Y:S04]  /*38a00*/  LDL.LU R9, [R1+0xac0] ;  /* 0x000ac00001097983 */ /* 0x000ee80000300800 */
[----:B------:R-:W3:Y:S04]  /*38a10*/  LDL.LU R2, [R1+0xabc] ;  /* 0x000abc0001027983 */ /* 0x000ee80000300800 */
[----:B------:R0:W-:Y:S04]  /*38a20*/  STS.U16 [R14+UR4+0x8080], R11 ;  /* 0x0080800b0e007988 */ /* 0x0001e80008000404 */
[----:B------:R-:W3:Y:S04]  /*38a30*/  LDL.LU R10, [R1+0xab8] ;  /* 0x000ab800010a7983 */ /* 0x000ee80000300800 */
        /* <DEDUP_REMOVED lines=14> */
[----:B0-----:R-:W3:Y:S04]  /*38b20*/  LDL.LU R22, [R1+0x9bc] ;  /* 0x0009bc0001167983 */ /* 0x001ee80000300800 */
[----:B-1----:R-:W3:Y:S04]  /*38b30*/  LDL.LU R23, [R1+0x9b8] ;  /* 0x0009b80001177983 */ /* 0x002ee80000300800 */
[----:B------:R-:W3:Y:S04]  /*38b40*/  LDL.LU R24, [R1+0x8d4] ;  /* 0x0008d40001187983 */ /* 0x000ee80000300800 */
[----:B------:R-:W-:Y:S04]  /*38b50*/  STS.U16 [R14+UR4+0xa180], R25 ;  /* 0x00a180190e007988 */ /* 0x000fe80008000404 */
[----:B--2---:R0:W-:Y:S04]  /*38b60*/  STS.U16 [R14+UR4+0xa300], R29 ;  /* 0x00a3001d0e007988 */ /* 0x0041e80008000404 */
[----:B0-----:R-:W2:Y:S04]  /*38b70*/  LDL.LU R29, [R1+0x8d0] ;  /* 0x0008d000011d7983 */ /* 0x001ea80000300800 */
[----:B------:R-:W2:Y:S04]  /*38b80*/  LDL.LU R25, [R1+0x8cc] ;  /* 0x0008cc0001197983 */ /* 0x000ea80000300800 */
[----:B----4-:R0:W-:Y:S04]  /*38b90*/  STS.U16 [R14+UR4+0xa380], R26 ;  /* 0x00a3801a0e007988 */ /* 0x0101e80008000404 */
[----:B0-----:R-:W4:Y:S04]  /*38ba0*/  LDL.LU R26, [R1+0x8c8] ;  /* 0x0008c800011a7983 */ /* 0x001f280000300800 */
[----:B------:R0:W-:Y:S04]  /*38bb0*/  STS.U16 [R14+UR4+0xc180], R27 ;  /* 0x00c1801b0e007988 */ /* 0x0001e80008000404 */
[----:B0-----:R-:W4:Y:S04]  /*38bc0*/  LDL.LU R27, [R1+0x8c4] ;  /* 0x0008c400011b7983 */ /* 0x001f280000300800 */
        /* <DEDUP_REMOVED lines=8> */
[----:B---3--:R-:W-:Y:S04]  /*38c50*/  STS.U16 [R14+UR4+0xe080], R5 ;  /* 0x00e080050e007988 */ /* 0x008fe80008000404 */
[----:B------:R0:W-:Y:S04]  /*38c60*/  STS.U16 [R14+UR4+0x10080], R28 ;  /* 0x0100801c0e007988 */ /* 0x0001e80008000404 */
[----:B0-----:R-:W3:Y:S04]  /*38c70*/  LDL.LU R28, [R1+0x8c0] ;  /* 0x0008c000011c7983 */ /* 0x001ee80000300800 */
[----:B------:R-:W-:Y:S04]  /*38c80*/  STS.U16 [R14+UR4+0xe100], R6 ;  /* 0x00e100060e007988 */ /* 0x000fe80008000404 */
[----:B------:R-:W-:Y:S04]  /*38c90*/  STS.U16 [R14+UR4+0xe180], R7 ;  /* 0x00e180070e007988 */ /* 0x000fe80008000404 */
[----:B------:R-:W-:Y:S04]  /*38ca0*/  STS.U16 [R14+UR4+0xe200], R8 ;  /* 0x00e200080e007988 */ /* 0x000fe80008000404 */
[----:B------:R-:W-:Y:S04]  /*38cb0*/  STS.U16 [R14+UR4+0xe280], R9 ;  /* 0x00e280090e007988 */ /* 0x000fe80008000404 */
[----:B------:R-:W-:Y:S04]  /*38cc0*/  STS.U16 [R14+UR4+0xe300], R2 ;  /* 0x00e300020e007988 */ /* 0x000fe80008000404 */
[----:B------:R-:W-:Y:S04]  /*38cd0*/  STS.U16 [R14+UR4+0xe380], R10 ;  /* 0x00e3800a0e007988 */ /* 0x000fe80008000404 */
[----:B------:R-:W-:Y:S04]  /*38ce0*/  STS.U16 [R14+UR4+0x10000], R11 ;  /* 0x0100000b0e007988 */ /* 0x000fe80008000404 */
[----:B--2---:R0:W-:Y:S04]  /*38cf0*/  STS.U16 [R14+UR4+0x12080], R29 ;  /* 0x0120801d0e007988 */ /* 0x0041e80008000404 */
[----:B0-----:R-:W2:Y:S04]  /*38d00*/  LDL.LU R29, [R1+0x8bc] ;  /* 0x0008bc00011d7983 */ /* 0x001ea80000300800 */
[----:B------:R-:W2:Y:S04]  /*38d10*/  LDL.LU R0, [R1+0x8b8] ;  /* 0x0008b80001007983 */ /* 0x000ea80000300800 */
[----:B------:R-:W2:Y:S04]  /*38d20*/  LDL.LU R15, [R1+0x7d4] ;  /* 0x0007d400010f7983 */ /* 0x000ea80000300800 */
[----:B------:R-:W2:Y:S04]  /*38d30*/  LDL.LU R16, [R1+0x7d0] ;  /* 0x0007d00001107983 */ /* 0x000ea80000300800 */
[----:B----4-:R0:W-:Y:S04]  /*38d40*/  STS.U16 [R14+UR4+0x12180], R26 ;  /* 0x0121801a0e007988 */ /* 0x0101e80008000404 */
[----:B0-----:R-:W4:Y:S04]  /*38d50*/  LDL.LU R26, [R1+0x7cc] ;  /* 0x0007cc00011a7983 */ /* 0x001f280000300800 */
[----:B------:R-:W4:Y:S04]  /*38d60*/  LDL.LU R17, [R1+0x7c8] ;  /* 0x0007c80001117983 */ /* 0x000f280000300800 */
        /* <DEDUP_REMOVED lines=26> */
[----:B------:R-:W4:Y:S04]  /*38f10*/  LDL.LU R23, [R1+0x39c] ;  /* 0x00039c0001177983 */ /* 0x000f280000300800 */
[----:B------:R-:W-:Y:S04]  /*38f20*/  STS.U16 [R14+UR4+0x12100], R25 ;  /* 0x012100190e007988 */ /* 0x000fe80008000404 */
[----:B---3--:R1:W-:Y:S04]  /*38f30*/  STS.U16 [R14+UR4+0x12280], R28 ;  /* 0x0122801c0e007988 */ /* 0x0083e80008000404 */
[----:B0-----:R-:W3:Y:S04]  /*38f40*/  LDL.LU R24, [R1+0x398] ;  /* 0x0003980001187983 */ /* 0x001ee80000300800 */
[----:B-1----:R-:W3:Y:S04]  /*38f50*/  LDL.LU R28, [R1+0x2b4] ;  /* 0x0002b400011c7983 */ /* 0x002ee80000300800 */
[----:B------:R-:W3:Y:S04]  /*38f60*/  LDL.LU R25, [R1+0x2b0] ;  /* 0x0002b00001197983 */ /* 0x000ee80000300800 */
[----:B--2---:R0:W-:Y:S04]  /*38f70*/  STS.U16 [R14+UR4+0x12300], R29 ;  /* 0x0123001d0e007988 */ /* 0x0041e80008000404 */
[----:B0-----:R-:W2:Y:S04]  /*38f80*/  LDL.LU R29, [R1+0x2ac] ;  /* 0x0002ac00011d7983 */ /* 0x001ea80000300800 */
        /* <DEDUP_REMOVED lines=15> */
[----:B---3--:R0:W-:Y:S04]  /*39080*/  STS.U16 [R14+UR4+0x1a000], R28 ;  /* 0x01a0001c0e007988 */ /* 0x0081e80008000404 */
[----:B0-----:R-:W3:Y:S04]  /*39090*/  LDL.LU R28, [R1+0x2a0] ;  /* 0x0002a000011c7983 */ /* 0x001ee80000300800 */
[----:B------:R-:W3:Y:S04]  /*390a0*/  LDL.LU R0, [R1+0x29c] ;  /* 0x00029c0001007983 */ /* 0x000ee80000300800 */
[----:B------:R-:W3:Y:S04]  /*390b0*/  LDL.LU R15, [R1+0x294] ;  /* 0x00029400010f7983 */ /* 0x000ee80000300800 */
[----:B------:R-:W3:Y:S04]  /*390c0*/  LDL.LU R16, [R1+0x194] ;  /* 0x0001940001107983 */ /* 0x000ee80000300800 */
        /* <DEDUP_REMOVED lines=28> */
[----:B------:R-:W2:Y:S04]  /*39290*/  LDL.LU R12, [R1] ;  /* 0x00000000010c7983 */ /* 0x000ea80000300800 */
        /* <DEDUP_REMOVED lines=10> */
[----:B0-----:R-:W4:Y:S04]  /*39340*/  LDL.LU R26, [R1+0x10b4] ;  /* 0x0010b400011a7983 */ /* 0x001f280000300800 */
[----:B---3--:R0:W-:Y:S04]  /*39350*/  STS.U16 [R14+UR4+0x1a380], R15 ;  /* 0x01a3800f0e007988 */ /* 0x0081e80008000404 */
[----:B------:R1:W-:Y:S04]  /*39360*/  STS.U16 [R14+UR4+0x1a280], R28 ;  /* 0x01a2801c0e007988 */ /* 0x0003e80008000404 */
[----:B------:R-:W-:Y:S04]  /*39370*/  STS.U16 [R14+UR4+0x1a300], R0 ;  /* 0x01a300000e007988 */ /* 0x000fe80008000404 */
[----:B------:R-:W-:Y:S01]  /*39380*/  STS.U16 [R14+UR4+0x1c000], R16 ;  /* 0x01c000100e007988 */ /* 0x000fe20008000404 */
[----:B0-----:R-:W-:-:S03]  /*39390*/  LOP3.LUT R15, R14, 0x10, RZ, 0x3c, !PT ;  /* 0x000000100e0f7812 */ /* 0x001fc600078e3cff */
[----:B-1----:R-:W3:Y:S04]  /*393a0*/  LDL.LU R28, [R1+0x10b0] ;  /* 0x0010b000011c7983 */ /* 0x002ee80000300800 */
[----:B--2---:R0:W-:Y:S04]  /*393b0*/  STS.U16 [R14+UR4+0x1c080], R29 ;  /* 0x01c0801d0e007988 */ /* 0x0041e80008000404 */
        /* <DEDUP_REMOVED lines=14> */
[----:B0-----:R-:W2:Y:S04]  /*394a0*/  LDL.LU R29, [R1+0x10ac] ;  /* 0x0010ac00011d7983 */ /* 0x001ea80000300800 */
[----:B----4-:R0:W-:Y:S04]  /*394b0*/  STS.U16 [R15+UR4+0x780], R27 ;  /* 0x0007801b0f007988 */ /* 0x0101e80008000404 */
[----:B0-----:R-:W4:Y:S04]  /*394c0*/  LDL.LU R27, [R1+0x10a8] ;  /* 0x0010a800011b7983 */ /* 0x001f280000300800 */
[----:B------:R-:W4:Y:S04]  /*394d0*/  LDL.LU R14, [R1+0x10a0] ;  /* 0x0010a000010e7983 */ /* 0x000f280000300800 */
[----:B------:R-:W-:Y:S04]  /*394e0*/  STS.U16 [R15+UR4+0x400], R13 ;  /* 0x0004000d0f007988 */ /* 0x000fe80008000404 */
[----:B------:R-:W-:Y:S04]  /*394f0*/  STS.U16 [R15+UR4+0x480], R20 ;  /* 0x000480140f007988 */ /* 0x000fe80008000404 */
[----:B------:R-:W-:Y:S04]  /*39500*/  STS.U16 [R15+UR4+0x500], R21 ;  /* 0x000500150f007988 */ /* 0x000fe80008000404 */
[----:B------:R-:W-:Y:S04]  /*39510*/  STS.U16 [R15+UR4+0x580], R22 ;  /* 0x000580160f007988 */ /* 0x000fe80008000404 */
[----:B---3--:R-:W-:Y:S04]  /*39520*/  STS.U16 [R15+UR4+0x2480], R28 ;  /* 0x0024801c0f007988 */ /* 0x008fe80008000404 */
[----:B------:R-:W-:Y:S04]  /*39530*/  STS.U16 [R15+UR4+0x600], R23 ;  /* 0x000600170f007988 */ /* 0x000fe80008000404 */
[----:B------:R-:W-:Y:S04]  /*39540*/  STS.U16 [R15+UR4+0x680], R24 ;  /* 0x000680180f007988 */ /* 0x000fe80008000404 */
[----:B--2---:R-:W-:Y:S04]  /*39550*/  STS.U16 [R15+UR4+0x2500], R29 ;  /* 0x0025001d0f007988 */ /* 0x004fe80008000404 */
[----:B----4-:R0:W-:Y:S04]  /*39560*/  STL [R1+0x3494], R14 ;  /* 0x0034940e01007387 */ /* 0x0101e80000100800 */
[----:B0-----:R-:W2:Y:S04]  /*39570*/  LDL.LU R14, [R1+0x10a4] ;  /* 0x0010a400010e7983 */ /* 0x001ea80000300800 */
[----:B------:R-:W3:Y:S04]  /*39580*/  LDL.LU R28, [R1+0x109c] ;  /* 0x00109c00011c7983 */ /* 0x000ee80000300800 */
        /* <DEDUP_REMOVED lines=24> */
[----:B------:R1:W-:Y:S04]  /*39710*/  STS.U16 [R15+UR4+0x2400], R26 ;  /* 0x0024001a0f007988 */ /* 0x0003e80008000404 */
[----:B------:R1:W-:Y:S04]  /*39720*/  STS.U16 [R15+UR4+0x2580], R27 ;  /* 0x0025801b0f007988 */ /* 0x0003e80008000404 */
[----:B0-----:R-:W4:Y:S04]  /*39730*/  LDL.LU R25, [R1+0xd9c] ;  /* 0x000d9c0001197983 */ /* 0x001f280000300800 */
[----:B-1----:R-:W4:Y:S04]  /*39740*/  LDL.LU R26, [R1+0xd98] ;  /* 0x000d9800011a7983 */ /* 0x002f280000300800 */
[----:B------:R-:W4:Y:S04]  /*39750*/  LDL.LU R27, [R1+0xcb4] ;  /* 0x000cb400011b7983 */ /* 0x000f280000300800 */
[----:B--2---:R0:W-:Y:S04]  /*39760*/  STS.U16 [R15+UR4+0x2600], R14 ;  /* 0x0026000e0f007988 */ /* 0x0041e80008000404 */
[----:B---3--:R1:W-:Y:S04]  /*39770*/  STS.U16 [R15+UR4+0x2700], R28 ;  /* 0x0027001c0f007988 */ /* 0x0083e80008000404 */
[----:B0-----:R-:W2:Y:S04]  /*39780*/  LDL.LU R14, [R1+0x3494] ;  /* 0x00349400010e7983 */ /* 0x001ea80000300800 */
[----:B-1----:R-:W3:Y:S04]  /*39790*/  LDL.LU R28, [R1+0xcb0] ;  /* 0x000cb000011c7983 */ /* 0x002ee80000300800 */
[----:B----4-:R-:W-:Y:S04]  /*397a0*/  STS.U16 [R15+UR4+0x6580], R2 ;  /* 0x006580020f007988 */ /* 0x010fe80008000404 */
[----:B------:R0:W-:Y:S04]  /*397b0*/  STS.U16 [R15+UR4+0x8680], R29 ;  /* 0x0086801d0f007988 */ /* 0x0001e80008000404 */
[----:B0-----:R-:W4:Y:S04]  /*397c0*/  LDL.LU R29, [R1+0xcac] ;  /* 0x000cac00011d7983 */ /* 0x001f280000300800 */
[----:B------:R-:W2:Y:S04]  /*397d0*/  LDL.LU R2, [R1+0xca4] ;  /* 0x000ca40001027983 */ /* 0x000ea80000300800 */
        /* <DEDUP_REMOVED lines=14> */
[----:B0-----:R-:W2:Y:S04]  /*398c0*/  LDL.LU R2, [R1+0xca8] ;  /* 0x000ca80001027983 */ /* 0x001ea80000300800 */
[----:B------:R-:W2:Y:S04]  /*398d0*/  LDL.LU R0, [R1+0xca0] ;  /* 0x000ca00001007983 */ /* 0x000ea80000300800 */
[----:B------:R0:W-:Y:S04]  /*398e0*/  STS.U16 [R15+UR4+0x2680], R14 ;  /* 0x0026800e0f007988 */ /* 0x0001e80008000404 */
        /* <DEDUP_REMOVED lines=12> */
[----:B------:R0:W-:Y:S04]  /*399b0*/  STS.U16 [R15+UR4+0x6680], R11 ;  /* 0x0066800b0f007988 */ /* 0x0001e80008000404 */
[----:B------:R-:W2:Y:S04]  /*399c0*/  LDL.LU R10, [R1+0xaac] ;  /* 0x000aac00010a7983 */ /* 0x000ea80000300800 */
[----:B------:R1:W-:Y:S04]  /*399d0*/  STS.U16 [R15+UR4+0x6700], R12 ;  /* 0x0067000c0f007988 */ /* 0x0003e80008000404 */
[----:B------:R0:W-:Y:S04]  /*399e0*/  STS.U16 [R15+UR4+0x6780], R13 ;  /* 0x0067800d0f007988 */ /* 0x0001e80008000404 */
[----:B------:R0:W-:Y:S04]  /*399f0*/  STS.U16 [R15+UR4+0x8400], R20 ;  /* 0x008400140f007988 */ /* 0x0001e80008000404 */
[----:B------:R1:W-:Y:S04]  /*39a00*/  STS.U16 [R15+UR4+0x8480], R21 ;  /* 0x008480150f007988 */ /* 0x0003e80008000404 */
[----:B------:R3:W-:Y:S04]  /*39a10*/  STS.U16 [R15+UR4+0x8500], R22 ;  /* 0x008500160f007988 */ /* 0x0007e80008000404 */
[----:B0-----:R-:W2:Y:S04]  /*39a20*/  LDL.LU R11, [R1+0xaa8] ;  /* 0x000aa800010b7983 */ /* 0x001ea80000300800 */
[----:B-1----:R-:W2:Y:S04]  /*39a30*/  LDL.LU R12, [R1+0xaa4] ;  /* 0x000aa400010c7983 */ /* 0x002ea80000300800 */
[----:B------:R-:W2:Y:S04]  /*39a40*/  LDL.LU R13, [R1+0xaa0] ;  /* 0x000aa000010d7983 */ /* 0x000ea80000300800 */
[----:B------:R-:W2:Y:S04]  /*39a50*/  LDL.LU R20, [R1+0xa9c] ;  /* 0x000a9c0001147983 */ /* 0x000ea80000300800 */
[----:B------:R-:W2:Y:S04]  /*39a60*/  LDL.LU R21, [R1+0xa98] ;  /* 0x000a980001157983 */ /* 0x000ea80000300800 */
        /* <DEDUP_REMOVED lines=12> */
[----:B----4-:R0:W-:Y:S04]  /*39b30*/  STS.U16 [R15+UR4+0xa500], R29 ;  /* 0x00a5001d0f007988 */ /* 0x0101e80008000404 */
[----:B------:R-:W4:Y:S04]  /*39b40*/  LDL.LU R27, [R1+0x99c] ;  /* 0x00099c00011b7983 */ /* 0x000f280000300800 */
[----:B0-----:R-:W4:Y:S04]  /*39b50*/  LDL.LU R29, [R1+0x998] ;  /* 0x00099800011d7983 */ /* 0x001f280000300800 */
[----:B--2---:R0:W-:Y:S04]  /*39b60*/  STS.U16 [R15+UR4+0xa580], R2 ;  /* 0x00a580020f007988 */ /* 0x0041e80008000404 */
[----:B0-----:R-:W2:Y:S04]  /*39b70*/  LDL.LU R2, [R1+0x3490] ;  /* 0x0034900001027983 */ /* 0x001ea80000300800 */
[----:B------:R0:W-:Y:S04]  /*39b80*/  STS.U16 [R15+UR4+0xa680], R0 ;  /* 0x00a680000f007988 */ /* 0x0001e80008000404 */
[----:B0-----:R-:W4:Y:S04]  /*39b90*/  LDL.LU R0, [R1+0x348c] ;  /* 0x00348c0001007983 */ /* 0x001f280000300800 */
[----:B---3--:R0:W-:Y:S04]  /*39ba0*/  STS.U16 [R15+UR4+0x10580], R28 ;  /* 0x0105801c0f007988 */ /* 0x0081e80008000404 */
[----:B0-----:R-:W3:Y:S04]  /*39bb0*/  LDL.LU R28, [R1+0x8b4] ;  /* 0x0008b400011c7983 */ /* 0x001ee80000300800 */
[----:B--2---:R0:W-:Y:S02]  /*39bc0*/  STS.U16 [R15+UR4+0xa600], R2 ;  /* 0x00a600020f007988 */ /* 0x0041e40008000404 */
[----:B0-----:R-:W0:Y:S02]  /*39bd0*/  S2R R2, SR_TID.X ;  /* 0x0000000000027919 */ /* 0x001e240000002100 */
[----:B0-----:R-:W-:-:S04]  /*39be0*/  LOP3.LUT R2, R2, 0x3f, RZ, 0xc0, !PT ;  /* 0x0000003f02027812 */ /* 0x001fc800078ec0ff */
[----:B----4-:R-:W-:Y:S02]  /*39bf0*/  ISETP.GE.AND P0, PT, R2, R0, PT ;  /* 0x000000000200720c */ /* 0x010fe40003f06270 */
[----:B------:R-:W2:Y:S04]  /*39c00*/  LDL.LU R0, [R1+0x8a8] ;  /* 0x0008a80001007983 */ /* 0x000ea80000300800 */
[----:B--2---:R0:W-:Y:S04]  /*39c10*/  STL [R1+0x3484], R0 ;  /* 0x0034840001007387 */ /* 0x0041e80000100800 */
[----:B0-----:R-:W2:Y:S04]  /*39c20*/  LDL.LU R0, [R1+0x8ac] ;  /* 0x0008ac0001007983 */ /* 0x001ea80000300800 */
        /* <DEDUP_REMOVED lines=30> */
[----:B------:R1:W-:Y:S04]  /*39e10*/  STS.U16 [R15+UR4+0xe600], R12 ;  /* 0x00e6000c0f007988 */ /* 0x0003e80008000404 */
[----:B------:R0:W-:Y:S04]  /*39e20*/  STS.U16 [R15+UR4+0xe680], R13 ;  /* 0x00e6800d0f007988 */ /* 0x0001e80008000404 */
[----:B------:R0:W-:Y:S04]  /*39e30*/  STS.U16 [R15+UR4+0xe700], R20 ;  /* 0x00e700140f007988 */ /* 0x0001e80008000404 */
[----:B------:R-:W-:Y:S04]  /*39e40*/  STS.U16 [R15+UR4+0xe780], R21 ;  /* 0x00e780150f007988 */ /* 0x000fe80008000404 */
[----:B------:R-:W-:Y:S04]  /*39e50*/  STS.U16 [R15+UR4+0x10400], R22 ;  /* 0x010400160f007988 */ /* 0x000fe80008000404 */
[----:B------:R-:W-:Y:S04]  /*39e60*/  STS.U16 [R15+UR4+0x10480], R23 ;  /* 0x010480170f007988 */ /* 0x000fe80008000404 */
[----:B0-----:R-:W4:Y:S04]  /*39e70*/  LDL.LU R11, [R1+0x4cc] ;  /* 0x0004cc00010b7983 */ /* 0x001f280000300800 */
[----:B------:R-:W-:Y:S04]  /*39e80*/  STS.U16 [R15+UR4+0x10500], R24 ;  /* 0x010500180f007988 */ /* 0x000fe80008000404 */
[----:B-1----:R-:W4:Y:S04]  /*39e90*/  LDL.LU R12, [R1+0x4c8] ;  /* 0x0004c800010c7983 */ /* 0x002f280000300800 */
[----:B------:R-:W-:Y:S04]  /*39ea0*/  STS.U16 [R15+UR4+0x10600], R25 ;  /* 0x010600190f007988 */ /* 0x000fe80008000404 */
[----:B------:R-:W-:Y:S04]  /*39eb0*/  STS.U16 [R15+UR4+0x10680], R26 ;  /* 0x0106801a0f007988 */ /* 0x000fe80008000404 */
[----:B------:R-:W-:Y:S04]  /*39ec0*/  STS.U16 [R15+UR4+0x10700], R27 ;  /* 0x0107001b0f007988 */ /* 0x000fe80008000404 */
[----:B------:R-:W4:Y:S04]  /*39ed0*/  LDL.LU R13, [R1+0x4c4] ;  /* 0x0004c400010d7983 */ /* 0x000f280000300800 */
[----:B------:R0:W-:Y:S04]  /*39ee0*/  STS.U16 [R15+UR4+0x10780], R29 ;  /* 0x0107801d0f007988 */ /* 0x0001e80008000404 */
[----:B------:R-:W4:Y:S04]  /*39ef0*/  LDL.LU R20, [R1+0x4c0] ;  /* 0x0004c00001147983 */ /* 0x000f280000300800 */
[----:B---3--:R1:W-:Y:S04]  /*39f00*/  STS.U16 [R15+UR4+0x12400], R28 ;  /* 0x0124001c0f007988 */ /* 0x0083e80008000404 */
[----:B0-----:R-:W3:Y:S04]  /*39f10*/  LDL.LU R29, [R1+0x4bc] ;  /* 0x0004bc00011d7983 */ /* 0x001ee80000300800 */
[----:B------:R-:W3:Y:S04]  /*39f20*/  LDL.LU R21, [R1+0x4b8] ;  /* 0x0004b80001157983 */ /* 0x000ee80000300800 */
[----:B------:R-:W3:Y:S04]  /*39f30*/  LDL.LU R22, [R1+0x394] ;  /* 0x0003940001167983 */ /* 0x000ee80000300800 */
[----:B------:R-:W3:Y:S04]  /*39f40*/  LDL.LU R23, [R1+0x390] ;  /* 0x0003900001177983 */ /* 0x000ee80000300800 */
[----:B------:R-:W3:Y:S04]  /*39f50*/  LDL.LU R24, [R1+0x38c] ;  /* 0x00038c0001187983 */ /* 0x000ee80000300800 */
[----:B------:R-:W3:Y:S04]  /*39f60*/  LDL.LU R25, [R1+0x388] ;  /* 0x0003880001197983 */ /* 0x000ee80000300800 */
[----:B------:R-:W3:Y:S04]  /*39f70*/  LDL.LU R26, [R1+0x384] ;  /* 0x00038400011a7983 */ /* 0x000ee80000300800 */
[----:B------:R-:W3:Y:S04]  /*39f80*/  LDL.LU R27, [R1+0x380] ;  /* 0x00038000011b7983 */ /* 0x000ee80000300800 */
[----:B-1----:R-:W3:Y:S04]  /*39f90*/  LDL.LU R28, [R1+0x37c] ;  /* 0x00037c00011c7983 */ /* 0x002ee80000300800 */
[----:B--2---:R0:W-:Y:S04]  /*39fa0*/  STS.U16 [R15+UR4+0x12480], R0 ;  /* 0x012480000f007988 */ /* 0x0041e80008000404 */
[----:B0-----:R-:W2:Y:S04]  /*39fb0*/  LDL.LU R0, [R1+0x3488] ;  /* 0x0034880001007983 */ /* 0x001ea80000300800 */
[----:B----4-:R-:W-:Y:S04]  /*39fc0*/  STS.U16 [R15+UR4+0x12600], R14 ;  /* 0x0126000e0f007988 */ /* 0x010fe80008000404 */
[----:B---3--:R-:W-:Y:S04]  /*39fd0*/  STS.U16 [R15+UR4+0x16700], R29 ;  /* 0x0167001d0f007988 */ /* 0x008fe80008000404 */
[----:B--2---:R0:W-:Y:S04]  /*39fe0*/  STS.U16 [R15+UR4+0x12500], R0 ;  /* 0x012500000f007988 */ /* 0x0041e80008000404 */
[----:B0-----:R-:W2:Y:S04]  /*39ff0*/  LDL.LU R0, [R1+0x3484] ;  /* 0x0034840001007983 */ /* 0x001ea80000300800 */
[----:B------:R-:W3:Y:S04]  /*3a000*/  LDL.LU R29, [R1+0x378] ;  /* 0x00037800011d7983 */ /* 0x000ee80000300800 */
[----:B------:R-:W4:Y:S04]  /*3a010*/  LDL.LU R14, [R1+0x280] ;  /* 0x00028000010e7983 */ /* 0x000f280000300800 */
[----:B----4-:R0:W-:Y:S04]  /*3a020*/  STL [R1+0x347c], R14 ;  /* 0x00347c0e01007387 */ /* 0x0101e80000100800 */
[----:B0-----:R-:W4:Y:S04]  /*3a030*/  LDL.LU R14, [R1+0x288] ;  /* 0x00028800010e7983 */ /* 0x001f280000300800 */
[----:B--2---:R-:W-:Y:S04]  /*3a040*/  STS.U16 [R15+UR4+0x12580], R0 ;  /* 0x012580000f007988 */ /* 0x004fe80008000404 */
        /* <DEDUP_REMOVED lines=12> */
[----:B----4-:R0:W-:Y:S04]  /*3a110*/  STL [R1+0x3480], R14 ;  /* 0x0034800e01007387 */ /* 0x0101e80000100800 */
        /* <DEDUP_REMOVED lines=40> */
[----:B0-----:R-:W3:Y:S04]  /*3a3a0*/  LDL.LU R28, [R1+0x1184] ;  /* 0x00118400011c7983 */ /* 0x001ee80000300800 */
[----:B-1----:R-:W3:Y:S04]  /*3a3b0*/  LDL.LU R29, [R1+0x1180] ;  /* 0x00118000011d7983 */ /* 0x002ee80000300800 */
[----:B--2---:R0:W-:Y:S04]  /*3a3c0*/  STS.U16 [R15+UR4+0x1a400], R14 ;  /* 0x01a4000e0f007988 */ /* 0x0041e80008000404 */
[----:B0-----:R-:W2:Y:S04]  /*3a3d0*/  LDL.LU R14, [R1+0x3480] ;  /* 0x00348000010e7983 */ /* 0x001ea80000300800 */
[----:B--2---:R0:W-:Y:S04]  /*3a3e0*/  STS.U16 [R15+UR4+0x1a480], R14 ;  /* 0x01a4800e0f007988 */ /* 0x0041e80008000404 */
[----:B0-----:R-:W2:Y:S04]  /*3a3f0*/  LDL.LU R14, [R1+0x347c] ;  /* 0x00347c00010e7983 */ /* 0x001ea80000300800 */
[----:B----4-:R-:W-:Y:S04]  /*3a400*/  STS.U16 [R15+UR4+0x1a580], R0 ;  /* 0x01a580000f007988 */ /* 0x010fe80008000404 */
        /* <DEDUP_REMOVED lines=18> */
[----:B------:R-:W-:Y:S04]  /*3a530*/  STS.U16 [R15+UR4+0x1e700], R22 ;  /* 0x01e700160f007988 */ /* 0x000fe80008000404 */
[----:B------:R-:W-:Y:S04]  /*3a540*/  STS.U16 [R15+UR4+0x1e780], R23 ;  /* 0x01e780170f007988 */ /* 0x000fe80008000404 */
[----:B--2---:R0:W-:Y:S04]  /*3a550*/  STS.U16 [R15+UR4+0x1a500], R14 ;  /* 0x01a5000e0f007988 */ /* 0x0041e80008000404 */
[----:B0-----:R-:W2:Y:S04]  /*3a560*/  LDL.LU R15, [R1+0x1090] ;  /* 0x00109000010f7983 */ /* 0x001ea80000300800 */
[----:B--2---:R0:W-:Y:S04]  /*3a570*/  STL [R1+0x3470], R15 ;  /* 0x0034700f01007387 */ /* 0x0041e80000100800 */
[----:B0-----:R-:W2:Y:S04]  /*3a580*/  LDL.LU R15, [R1+0x1094] ;  /* 0x00109400010f7983 */ /* 0x001ea80000300800 */
[----:B--2---:R0:W-:Y:S04]  /*3a590*/  STL [R1+0x3474], R15 ;  /* 0x0034740f01007387 */ /* 0x0041e80000100800 */
[----:B0-----:R-:W2:Y:S01]  /*3a5a0*/  LDL.LU R15, [R1+0x1178] ;  /* 0x00117800010f7983 */ /* 0x001ea20000300800 */
[----:B------:R-:W0:Y:S02]  /*3a5b0*/  S2R R14, SR_TID.X ;  /* 0x00000000000e7919 */ /* 0x000e240000002100 */
[----:B0-----:R-:W-:Y:S01]  /*3a5c0*/  LOP3.LUT R14, R14, 0x3f, RZ, 0xc0, !PT ;  /* 0x0000003f0e0e7812 */ /* 0x001fe200078ec0ff */
[----:B--2---:R0:W-:Y:S04]  /*3a5d0*/  STL [R1+0x3478], R15 ;  /* 0x0034780f01007387 */ /* 0x0041e80000100800 */
[----:B0-----:R-:W2:Y:S01]  /*3a5e0*/  LDL.LU R15, [R1+0x117c] ;  /* 0x00117c00010f7983 */ /* 0x001ea20000300800 */
[----:B------:R-:W-:-:S05]  /*3a5f0*/  IMAD.SHL.U32 R14, R14, 0x2, RZ ;  /* 0x000000020e0e7824 */ /* 0x000fca00078e00ff */
[----:B------:R-:W-:Y:S02]  /*3a600*/  LOP3.LUT R0, R14, 0x20, RZ, 0x3c, !PT ;  /* 0x000000200e007812 */ /* 0x000fe400078e3cff */
[----:B------:R-:W3:Y:S04]  /*3a610*/  LDL.LU R14, [R1+0x108c] ;  /* 0x00108c00010e7983 */ /* 0x000ee80000300800 */
[----:B------:R-:W4:Y:S04]  /*3a620*/  LDL.LU R16, [R1+0x1088] ;  /* 0x0010880001107983 */ /* 0x000f280000300800 */
[----:B------:R-:W3:Y:S04]  /*3a630*/  LDL.LU R17, [R1+0x1084] ;  /* 0x0010840001117983 */ /* 0x000ee80000300800 */
        /* <DEDUP_REMOVED lines=29> */
[----:B------:R-:W3:Y:S04]  /*3a810*/  LDL.LU R29, [R1+0xd84] ;  /* 0x000d8400011d7983 */ /* 0x000ee80000300800 */
[----:B--2---:R0:W-:Y:S04]  /*3a820*/  STS.U16 [R0+UR4+0xb00], R15 ;  /* 0x000b000f00007988 */ /* 0x0041e80008000404 */
[----:B0-----:R-:W2:Y:S04]  /*3a830*/  LDL.LU R15, [R1+0x3478] ;  /* 0x00347800010f7983 */ /* 0x001ea80000300800 */
[----:B--2---:R0:W-:Y:S04]  /*3a840*/  STS.U16 [R0+UR4+0xb80], R15 ;  /* 0x000b800f00007988 */ /* 0x0041e80008000404 */
[----:B0-----:R-:W2:Y:S04]  /*3a850*/  LDL.LU R15, [R1+0x3474] ;  /* 0x00347400010f7983 */ /* 0x001ea80000300800 */
[----:B--2---:R0:W-:Y:S04]  /*3a860*/  STS.U16 [R0+UR4+0x2800], R15 ;  /* 0x0028000f00007988 */ /* 0x0041e80008000404 */
[----:B0-----:R-:W2:Y:S04]  /*3a870*/  LDL.LU R15, [R1+0x3470] ;  /* 0x00347000010f7983 */ /* 0x001ea80000300800 */
[----:B---3--:R0:W-:Y:S04]  /*3a880*/  STS.U16 [R0+UR4+0x8a00], R29 ;  /* 0x008a001d00007988 */ /* 0x0081e80008000404 */
[----:B0-----:R-:W3:Y:S04]  /*3a890*/  LDL.LU R29, [R1+0xd80] ;  /* 0x000d8000011d7983 */ /* 0x001ee80000300800 */
[----:B--2---:R0:W-:Y:S04]  /*3a8a0*/  STS.U16 [R0+UR4+0x2880], R15 ;  /* 0x0028800f00007988 */ /* 0x0041e80008000404 */
[----:B0-----:R-:W2:Y:S04]  /*3a8b0*/  LDL.LU R15, [R1+0xc94] ;  /* 0x000c9400010f7983 */ /* 0x001ea80000300800 */
[----:B--2---:R0:W-:Y:S04]  /*3a8c0*/  STL [R1+0x3468], R15 ;  /* 0x0034680f01007387 */ /* 0x0041e80000100800 */
[----:B0-----:R-:W2:Y:S04]  /*3a8d0*/  LDL.LU R15, [R1+0xd78] ;  /* 0x000d7800010f7983 */ /* 0x001ea80000300800 */
[----:B------:R-:W-:Y:S04]  /*3a8e0*/  STS.U16 [R0+UR4+0x2900], R14 ;  /* 0x0029000e00007988 */ /* 0x000fe80008000404 */
        /* <DEDUP_REMOVED lines=261> */
[----:B--2---:R0:W-:Y:S04]  /*3b940*/  STS.U16 [R15+UR4+0xe00], R0 ;  /* 0x000e00000f007988 */ /* 0x0041e80008000404 */
[----:B0-----:R-:W2:Y:S04]  /*3b950*/  LDL.LU R0, [R1+0x344c] ;  /* 0x00344c0001007983 */ /* 0x001ea80000300800 */
[----:B--2---:R0:W-:Y:S04]  /*3b960*/  STS.U16 [R15+UR4+0xe80], R0 ;  /* 0x000e80000f007988 */ /* 0x0041e80008000404 */
[----:B0-----:R-:W2:Y:S04]  /*3b970*/  LDL.LU R0, [R1+0xd64] ;  /* 0x000d640001007983 */ /* 0x001ea80000300800 */
[----:B--2---:R0:W-:Y:S04]  /*3b980*/  STL [R1+0x3440], R0 ;  /* 0x0034400001007387 */ /* 0x0041e80000100800 */
[----:B0-----:R-:W2:Y:S04]  /*3b990*/  LDL.LU R0, [R1+0xd68] ;  /* 0x000d680001007983 */ /* 0x001ea80000300800 */
[----:B--2---:R0:W-:Y:S04]  /*3b9a0*/  STL [R1+0x3444], R0 ;  /* 0x0034440001007387 */ /* 0x0041e80000100800 */
[----:B0-----:R-:W2:Y:S04]  /*3b9b0*/  LDL.LU R0, [R1+0xd6c] ;  /* 0x000d6c0001007983 */ /* 0x001ea80000300800 */
[----:B---3--:R-:W-:Y:S04]  /*3b9c0*/  STS.U16 [R15+UR4+0xf00], R14 ;  /* 0x000f000e0f007988 */ /* 0x008fe80008000404 */
        /* <DEDUP_REMOVED lines=127> */
[----:B---3--:R-:W-:Y:S04]  /*3c1c0*/  STS.U16 [R15+UR4+0x16e00], R27 ;  /* 0x016e001b0f007988 */ /* 0x008fe80008000404 */
[----:B------:R-:W-:Y:S04]  /*3c1d0*/  STS.U16 [R15+UR4+0x16e80], R28 ;  /* 0x016e801c0f007988 */ /* 0x000fe80008000404 */
[----:B--2---:R0:W-:Y:S04]  /*3c1e0*/  STS.U16 [R15+UR4+0x10d00], R0 ;  /* 0x010d00000f007988 */ /* 0x0041e80008000404 */
[----:B0-----:R-:W2:Y:S04]  /*3c1f0*/  LDL.LU R0, [R1+0x3434] ;  /* 0x0034340001007983 */ /* 0x001ea80000300800 */
[----:B------:R-:W3:Y:S04]  /*3c200*/  LDL.LU R27, [R1+0x478] ;  /* 0x00047800011b7983 */ /* 0x000ee80000300800 */
[----:B------:R-:W2:Y:S04]  /*3c210*/  LDL.LU R28, [R1+0x34c] ;  /* 0x00034c00011c7983 */ /* 0x000ea80000300800 */
[----:B--2---:R0:W-:Y:S04]  /*3c220*/  STL [R1+0x342c], R28 ;  /* 0x00342c1c01007387 */ /* 0x0041e80000100800 */
[----:B0-----:R-:W2:Y:S04]  /*3c230*/  LDL.LU R28, [R1+0x350] ;  /* 0x00035000011c7983 */ /* 0x001ea80000300800 */
[----:B------:R-:W-:Y:S04]  /*3c240*/  STS.U16 [R15+UR4+0x16f00], R29 ;  /* 0x016f001d0f007988 */ /* 0x000fe80008000404 */
[----:B------:R-:W-:Y:S04]  /*3c250*/  STS.U16 [R15+UR4+0x10e00], R14 ;  /* 0x010e000e0f007988 */ /* 0x000fe80008000404 */
        /* <DEDUP_REMOVED lines=59> */
[----:B------:R0:W-:Y:S02]  /*3c610*/  STS.U16 [R15+UR4+0x18e00], R14 ;  /* 0x018e000e0f007988 */ /* 0x0001e40008000404 */
[----:B0-----:R-:W0:Y:S02]  /*3c620*/  S2R R14, SR_TID.X ;  /* 0x00000000000e7919 */ /* 0x001e240000002100 */
[----:B------:R-:W-:Y:S04]  /*3c630*/  STS.U16 [R15+UR4+0x18e80], R0 ;  /* 0x018e80000f007988 */ /* 0x000fe80008000404 */
[----:B------:R-:W-:Y:S04]  /*3c640*/  STS.U16 [R15+UR4+0x18f00], R16 ;  /* 0x018f00100f007988 */ /* 0x000fe80008000404 */
[----:B------:R-:W-:Y:S04]  /*3c650*/  STS.U16 [R15+UR4+0x18f80], R17 ;  /* 0x018f80110f007988 */ /* 0x000fe80008000404 */
[----:B------:R-:W-:Y:S04]  /*3c660*/  STS.U16 [R15+UR4+0x1ac00], R18 ;  /* 0x01ac00120f007988 */ /* 0x000fe80008000404 */
[----:B------:R-:W-:Y:S04]  /*3c670*/  STS.U16 [R15+UR4+0x1ac80], R19 ;  /* 0x01ac80130f007988 */ /* 0x000fe80008000404 */
[----:B------:R-:W-:Y:S04]  /*3c680*/  STS.U16 [R15+UR4+0x1ad00], R3 ;  /* 0x01ad00030f007988 */ /* 0x000fe80008000404 */
[----:B--2---:R1:W-:Y:S04]  /*3c690*/  STS.U16 [R15+UR4+0x18d00], R28 ;  /* 0x018d001c0f007988 */ /* 0x0043e80008000404 */
[----:B-1----:R-:W2:Y:S04]  /*3c6a0*/  LDL.LU R28, [R1+0x3428] ;  /* 0x00342800011c7983 */ /* 0x002ea80000300800 */
[----:B------:R-:W4:Y:S01]  /*3c6b0*/  LDL.LU R29, [R1+0x3424] ;  /* 0x00342400011d7983 */ /* 0x000f220000300800 */
[----:B0-----:R-:W-:-:S05]  /*3c6c0*/  LOP3.LUT R14, R14, 0x3f, RZ, 0xc0, !PT ;  /* 0x0000003f0e0e7812 */ /* 0x001fca00078ec0ff */
[----:B------:R-:W-:-:S05]  /*3c6d0*/  IMAD.SHL.U32 R14, R14, 0x2, RZ ;  /* 0x000000020e0e7824 */ /* 0x000fca00078e00ff */
[----:B------:R-:W-:Y:S02]  /*3c6e0*/  LOP3.LUT R0, R14, 0x40, RZ, 0x3c, !PT ;  /* 0x000000400e007812 */ /* 0x000fe400078e3cff */
        /* <DEDUP_REMOVED lines=43> */
[----:B0-----:R-:W3:Y:S04]  /*3c9a0*/  LDL.LU R27, [R1+0xe4c] ;  /* 0x000e4c00011b7983 */ /* 0x001ee80000300800 */
[----:B--2---:R-:W-:Y:S04]  /*3c9b0*/  STS.U16 [R15+UR4+0x1ef80], R28 ;  /* 0x01ef801c0f007988 */ /* 0x004fe80008000404 */
[----:B----4-:R-:W-:Y:S04]  /*3c9c0*/  STS.U16 [R15+UR4+0x1ef00], R29 ;  /* 0x01ef001d0f007988 */ /* 0x010fe80008000404 */
[----:B------:R0:W-:Y:S04]  /*3c9d0*/  STL [R1+0x3324], R29 ;  /* 0x0033241d01007387 */ /* 0x0001e80000100800 */
[----:B0-----:R-:W2:Y:S04]  /*3c9e0*/  LDL.LU R29, [R1+0x1150] ;  /* 0x00115000011d7983 */ /* 0x001ea80000300800 */
[----:B------:R-:W4:Y:S04]  /*3c9f0*/  LDL.LU R15, [R1+0x1154] ;  /* 0x00115400010f7983 */ /* 0x000f280000300800 */
[----:B------:R0:W-:Y:S04]  /*3ca00*/  STL [R1+0x3328], R28 ;  /* 0x0033281c01007387 */ /* 0x0001e80000100800 */
[----:B0-----:R-:W2:Y:S04]  /*3ca10*/  LDL.LU R28, [R1+0xe3c] ;  /* 0x000e3c00011c7983 */ /* 0x001ea80000300800 */
[----:B--2---:R0:W-:Y:S04]  /*3ca20*/  STL [R1+0x3418], R28 ;  /* 0x0034181c01007387 */ /* 0x0041e80000100800 */
        /* <DEDUP_REMOVED lines=30> */
[----:B---3--:R0:W-:Y:S04]  /*3cc10*/  STS.U16 [R0+UR4+0x3280], R9 ;  /* 0x0032800900007988 */ /* 0x0081e80008000404 */
        /* <DEDUP_REMOVED lines=101> */
[----:B--2---:R0:W-:Y:S04]  /*3d270*/  STS.U16 [R0+UR4+0xf200], R28 ;  /* 0x00f2001c00007988 */ /* 0x0041e80008000404 */
[----:B0-----:R-:W2:Y:S04]  /*3d280*/  LDL.LU R28, [R1+0x340c] ;  /* 0x00340c00011c7983 */ /* 0x001ea80000300800 */
[----:B------:R-:W3:Y:S04]  /*3d290*/  LDL.LU R20, [R1+0x464] ;  /* 0x0004640001147983 */ /* 0x000ee80000300800 */
[----:B---3--:R0:W-:Y:S04]  /*3d2a0*/  STL [R1+0x3400], R20 ;  /* 0x0034001401007387 */ /* 0x0081e80000100800 */
[----:B0-----:R-:W3:Y:S04]  /*3d2b0*/  LDL.LU R20, [R1+0x468] ;  /* 0x0004680001147983 */ /* 0x001ee80000300800 */
[----:B---3--:R0:W-:Y:S04]  /*3d2c0*/  STL [R1+0x3404], R20 ;  /* 0x0034041401007387 */ /* 0x0081e80000100800 */
        /* <DEDUP_REMOVED lines=9> */
[----:B--2---:R-:W-:Y:S04]  /*3d360*/  STS.U16 [R0+UR4+0xf280], R28 ;  /* 0x00f2801c00007988 */ /* 0x004fe80008000404 */
[----:B------:R-:W-:Y:S04]  /*3d370*/  STS.U16 [R0+UR4+0xf300], R15 ;  /* 0x00f3000f00007988 */ /* 0x000fe80008000404 */
[----:B----4-:R-:W-:Y:S04]  /*3d380*/  STS.U16 [R0+UR4+0xf380], R29 ;  /* 0x00f3801d00007988 */ /* 0x010fe80008000404 */
[----:B------:R-:W-:Y:S04]  /*3d390*/  STS.U16 [R0+UR4+0x11080], R16 ;  /* 0x0110801000007988 */ /* 0x000fe80008000404 */
[----:B------:R-:W-:Y:S04]  /*3d3a0*/  STS.U16 [R0+UR4+0x11100], R17 ;  /* 0x0111001100007988 */ /* 0x000fe80008000404 */
[----:B---3--:R0:W-:Y:S04]  /*3d3b0*/  STL [R1+0x3408], R20 ;  /* 0x0034081401007387 */ /* 0x0081e80000100800 */
        /* <DEDUP_REMOVED lines=55> */
[----:B------:R0:W-:Y:S02]  /*3d730*/  STS.U16 [R0+UR4+0x19200], R14 ;  /* 0x0192000e00007988 */ /* 0x0001e40008000404 */
[----:B0-----:R-:W0:Y:S02]  /*3d740*/  S2R R14, SR_TID.X ;  /* 0x00000000000e7919 */ /* 0x001e240000002100 */
[----:B--2---:R1:W-:Y:S04]  /*3d750*/  STS.U16 [R0+UR4+0x17200], R20 ;  /* 0x0172001400007988 */ /* 0x0043e80008000404 */
[----:B-1----:R-:W2:Y:S04]  /*3d760*/  LDL.LU R20, [R1+0x33fc] ;  /* 0x0033fc0001147983 */ /* 0x002ea80000300800 */
[----:B------:R-:W3:Y:S04]  /*3d770*/  LDL.LU R21, [R1+0x33f8] ;  /* 0x0033f80001157983 */ /* 0x000ee80000300800 */
[----:B------:R-:W4:Y:S04]  /*3d780*/  LDL.LU R22, [R1+0x33f4] ;  /* 0x0033f40001167983 */ /* 0x000f280000300800 */
[----:B------:R-:W2:Y:S04]  /*3d790*/  LDL.LU R23, [R1+0x33f0] ;  /* 0x0033f00001177983 */ /* 0x000ea80000300800 */
[----:B------:R-:W2:Y:S04]  /*3d7a0*/  LDL.LU R24, [R1+0x33ec] ;  /* 0x0033ec0001187983 */ /* 0x000ea80000300800 */
[----:B------:R-:W2:Y:S04]  /*3d7b0*/  LDL.LU R25, [R1+0x33e8] ;  /* 0x0033e80001197983 */ /* 0x000ea80000300800 */
[----:B------:R-:W2:Y:S04]  /*3d7c0*/  LDL.LU R26, [R1+0x33e4] ;  /* 0x0033e400011a7983 */ /* 0x000ea80000300800 */
[----:B------:R-:W2:Y:S04]  /*3d7d0*/  LDL.LU R27, [R1+0x33e0] ;  /* 0x0033e000011b7983 */ /* 0x000ea80000300800 */
[----:B------:R1:W-:Y:S04]  /*3d7e0*/  STS.U16 [R0+UR4+0x19280], R28 ;  /* 0x0192801c00007988 */ /* 0x0003e80008000404 */
[----:B------:R0:W-:Y:S04]  /*3d7f0*/  STS.U16 [R0+UR4+0x19380], R29 ;  /* 0x0193801d00007988 */ /* 0x0001e80008000404 */
[----:B------:R0:W-:Y:S04]  /*3d800*/  STS.U16 [R0+UR4+0x1b000], R16 ;  /* 0x01b0001000007988 */ /* 0x0001e80008000404 */
[----:B------:R0:W-:Y:S04]  /*3d810*/  STS.U16 [R0+UR4+0x1b080], R17 ;  /* 0x01b0801100007988 */ /* 0x0001e80008000404 */
[----:B------:R0:W-:Y:S04]  /*3d820*/  STS.U16 [R0+UR4+0x1b100], R18 ;  /* 0x01b1001200007988 */ /* 0x0001e80008000404 */
[----:B------:R0:W-:Y:S04]  /*3d830*/  STS.U16 [R0+UR4+0x1b180], R19 ;  /* 0x01b1801300007988 */ /* 0x0001e80008000404 */
[----:B-1----:R-:W3:Y:S04]  /*3d840*/  LDL.LU R28, [R1+0x1030] ;  /* 0x00103000011c7983 */ /* 0x002ee80000300800 */
[----:B0-----:R-:W3:Y:S04]  /*3d850*/  LDL.LU R29, [R1+0x102c] ;  /* 0x00102c00011d7983 */ /* 0x001ee80000300800 */
        /* <DEDUP_REMOVED lines=19> */
[----:B------:R1:W-:Y:S01]  /*3d990*/  STS.U16 [R0+UR4+0x1d280], R11 ;  /* 0x01d2800b00007988 */ /* 0x0003e20008000404 */
[----:B------:R-:W-:-:S03]  /*3d9a0*/  LOP3.LUT R14, R14, 0x3f, RZ, 0xc0, !PT ;  /* 0x0000003f0e0e7812 */ /* 0x000fc600078ec0ff */
[----:B------:R1:W-:Y:S04]  /*3d9b0*/  STS.U16 [R0+UR4+0x1d300], R12 ;  /* 0x01d3000c00007988 */ /* 0x0003e80008000404 */
[----:B0-----:R-:W3:Y:S04]  /*3d9c0*/  LDL.LU R9, [R1+0xf20] ;  /* 0x000f200001097983 */ /* 0x001ee80000300800 */
[----:B-1----:R-:W3:Y:S04]  /*3d9d0*/  LDL.LU R2, [R1+0xf1c] ;  /* 0x000f1c0001027983 */ /* 0x002ee80000300800 */
[----:B------:R-:W3:Y:S04]  /*3d9e0*/  LDL.LU R10, [R1+0xf18] ;  /* 0x000f1800010a7983 */ /* 0x000ee80000300800 */
[----:B------:R0:W-:Y:S04]  /*3d9f0*/  STS.U16 [R0+UR4+0x1d380], R13 ;  /* 0x01d3800d00007988 */ /* 0x0001e80008000404 */
[----:B------:R-:W3:Y:S04]  /*3da00*/  LDL.LU R11, [R1+0xe34] ;  /* 0x000e3400010b7983 */ /* 0x000ee80000300800 */
[----:B------:R-:W3:Y:S01]  /*3da10*/  LDL.LU R12, [R1+0xe30] ;  /* 0x000e3000010c7983 */ /* 0x000ee20000300800 */
[----:B------:R-:W-:-:S03]  /*3da20*/  IMAD.SHL.U32 R14, R14, 0x2, RZ ;  /* 0x000000020e0e7824 */ /* 0x000fc600078e00ff */
[----:B0-----:R-:W3:Y:S04]  /*3da30*/  LDL.LU R13, [R1+0xe2c] ;  /* 0x000e2c00010d7983 */ /* 0x001ee80000300800 */
[----:B------:R0:W-:Y:S02]  /*3da40*/  STS.U16 [R0+UR4+0x19300], R15 ;  /* 0x0193000f00007988 */ /* 0x0001e40008000404 */
[----:B0-----:R-:W-:Y:S02]  /*3da50*/  LOP3.LUT R15, R14, 0x50, RZ, 0x3c, !PT ;  /* 0x000000500e0f7812 */ /* 0x001fe400078e3cff */
[----:B--2---:R-:W-:Y:S04]  /*3da60*/  STS.U16 [R0+UR4+0x1f000], R27 ;  /* 0x01f0001b00007988 */ /* 0x004fe80008000404 */
[----:B------:R0:W-:Y:S04]  /*3da70*/  STL [R1+0x332c], R27 ;  /* 0x00332c1b01007387 */ /* 0x0001e80000100800 */
[----:B------:R-:W-:Y:S04]  /*3da80*/  STS.U16 [R0+UR4+0x1f080], R26 ;  /* 0x01f0801a00007988 */ /* 0x000fe80008000404 */
[----:B------:R-:W-:Y:S04]  /*3da90*/  STS.U16 [R0+UR4+0x1f100], R25 ;  /* 0x01f1001900007988 */ /* 0x000fe80008000404 */
[----:B------:R-:W-:Y:S04]  /*3daa0*/  STS.U16 [R0+UR4+0x1f180], R24 ;  /* 0x01f1801800007988 */ /* 0x000fe80008000404 */
[----:B0-----:R-:W2:Y:S04]  /*3dab0*/  LDL.LU R27, [R1+0x1034] ;  /* 0x00103400011b7983 */ /* 0x001ea80000300800 */
[----:B------:R0:W-:Y:S04]  /*3dac0*/  STL [R1+0x3330], R26 ;  /* 0x0033301a01007387 */ /* 0x0001e80000100800 */
[----:B------:R-:W-:Y:S04]  /*3dad0*/  STS.U16 [R0+UR4+0x1f200], R23 ;  /* 0x01f2001700007988 */ /* 0x000fe80008000404 */
[----:B----4-:R-:W-:Y:S04]  /*3dae0*/  STS.U16 [R0+UR4+0x1f280], R22 ;  /* 0x01f2801600007988 */ /* 0x010fe80008000404 */
[----:B0-----:R-:W4:Y:S04]  /*3daf0*/  LDL.LU R26, [R1+0x1118] ;  /* 0x00111800011a7983 */ /* 0x001f280000300800 */
[----:B------:R0:W-:Y:S04]  /*3db00*/  STL [R1+0x3334], R25 ;  /* 0x0033341901007387 */ /* 0x0001e80000100800 */
[----:B---3--:R-:W-:Y:S04]  /*3db10*/  STS.U16 [R0+UR4+0x1f300], R21 ;  /* 0x01f3001500007988 */ /* 0x008fe80008000404 */
[----:B0-----:R-:W3:Y:S04]  /*3db20*/  LDL.LU R25, [R1+0x111c] ;  /* 0x00111c0001197983 */ /* 0x001ee80000300800 */
[----:B------:R0:W-:Y:S04]  /*3db30*/  STL [R1+0x3338], R24 ;  /* 0x0033381801007387 */ /* 0x0001e80000100800 */
[----:B------:R-:W-:Y:S04]  /*3db40*/  STS.U16 [R0+UR4+0x1f380], R20 ;  /* 0x01f3801400007988 */ /* 0x000fe80008000404 */
[----:B0-----:R-:W2:Y:S04]  /*3db50*/  LDL.LU R24, [R1+0x1120] ;  /* 0x0011200001187983 */ /* 0x001ea80000300800 */
[----:B------:R-:W2:Y:S04]  /*3db60*/  LDL.LU R14, [R1+0x1124] ;  /* 0x00112400010e7983 */ /* 0x000ea80000300800 */
[----:B------:R0:W-:Y:S04]  /*3db70*/  STL [R1+0x333c], R23 ;  /* 0x00333c1701007387 */ /* 0x0001e80000100800 */
[----:B0-----:R-:W2:Y:S04]  /*3db80*/  LDL.LU R23, [R1+0x1128] ;  /* 0x0011280001177983 */ /* 0x001ea80000300800 */
[----:B------:R0:W-:Y:S04]  /*3db90*/  STL [R1+0x3340], R22 ;  /* 0x0033401601007387 */ /* 0x0001e80000100800 */
[----:B0-----:R-:W2:Y:S04]  /*3dba0*/  LDL.LU R22, [R1+0x112c] ;  /* 0x00112c0001167983 */ /* 0x001ea80000300800 */
[----:B------:R0:W-:Y:S04]  /*3dbb0*/  STL [R1+0x3344], R21 ;  /* 0x0033441501007387 */ /* 0x0001e80000100800 */
[----:B0-----:R-:W2:Y:S04]  /*3dbc0*/  LDL.LU R21, [R1+0x1130] ;  /* 0x0011300001157983 */ /* 0x001ea80000300800 */
[----:B------:R-:W2:Y:S04]  /*3dbd0*/  LDL.LU R0, [R1+0x1134] ;  /* 0x0011340001007983 */ /* 0x000ea80000300800 */
[----:B------:R0:W-:Y:S04]  /*3dbe0*/  STL [R1+0x3348], R20 ;  /* 0x0033481401007387 */ /* 0x0001e80000100800 */
[----:B0-----:R-:W2:Y:S04]  /*3dbf0*/  LDL.LU R20, [R1+0xe1c] ;  /* 0x000e1c0001147983 */ /* 0x001ea80000300800 */
[----:B--2---:R0:W-:Y:S04]  /*3dc00*/  STL [R1+0x33d4], R20 ;  /* 0x0033d41401007387 */ /* 0x0041e80000100800 */
[----:B0-----:R-:W2:Y:S04]  /*3dc10*/  LDL.LU R20, [R1+0xe20] ;  /* 0x000e200001147983 */ /* 0x001ea80000300800 */
        /* <DEDUP_REMOVED lines=8> */
[----:B---3--:R-:W-:Y:S04]  /*3dca0*/  STS.U16 [R15+UR4+0x1700], R25 ;  /* 0x001700190f007988 */ /* 0x008fe80008000404 */
[----:B----4-:R-:W-:Y:S04]  /*3dcb0*/  STS.U16 [R15+UR4+0x1780], R26 ;  /* 0x0017801a0f007988 */ /* 0x010fe80008000404 */
        /* <DEDUP_REMOVED lines=217> */
[----:B------:R-:W3:Y:S04]  /*3ea50*/  LDL.LU R8, [R1+0x33b4] ;  /* 0x0033b40001087983 */ /* 0x000ee80000300800 */
[----:B------:R-:W4:Y:S04]  /*3ea60*/  LDL.LU R9, [R1+0x33b0] ;  /* 0x0033b00001097983 */ /* 0x000f280000300800 */
[----:B------:R-:W2:Y:S04]  /*3ea70*/  LDL.LU R2, [R1+0x33ac] ;  /* 0x0033ac0001027983 */ /* 0x000ea80000300800 */
[----:B------:R-:W2:Y:S04]  /*3ea80*/  LDL.LU R10, [R1+0x33a8] ;  /* 0x0033a800010a7983 */ /* 0x000ea80000300800 */
[----:B------:R-:W2:Y:S04]  /*3ea90*/  LDL.LU R11, [R1+0x33a4] ;  /* 0x0033a400010b7983 */ /* 0x000ea80000300800 */
[----:B------:R-:W2:Y:S04]  /*3eaa0*/  LDL.LU R12, [R1+0x33a0] ;  /* 0x0033a000010c7983 */ /* 0x000ea80000300800 */
[----:B------:R-:W2:Y:S04]  /*3eab0*/  LDL.LU R13, [R1+0x339c] ;  /* 0x00339c00010d7983 */ /* 0x000ea80000300800 */
        /* <DEDUP_REMOVED lines=16> */
[----:B------:R-:W3:Y:S01]  /*3ebc0*/  LDL.LU R19, [R1+0xefc] ;  /* 0x000efc0001137983 */ /* 0x000ee20000300800 */
[----:B------:R-:W0:Y:S03]  /*3ebd0*/  S2R R14, SR_TID.X ;  /* 0x00000000000e7919 */ /* 0x000e260000002100 */
[----:B------:R1:W-:Y:S04]  /*3ebe0*/  STS.U16 [R15+UR4+0x1d600], R3 ;  /* 0x01d600030f007988 */ /* 0x0003e80008000404 */
[----:B------:R0:W-:Y:S04]  /*3ebf0*/  STS.U16 [R15+UR4+0x19700], R0 ;  /* 0x019700000f007988 */ /* 0x0001e80008000404 */
[----:B-1----:R-:W3:Y:S01]  /*3ec00*/  LDL.LU R3, [R1+0xef8] ;  /* 0x000ef80001037983 */ /* 0x002ee20000300800 */
[----:B0-----:R-:W-:-:S05]  /*3ec10*/  LOP3.LUT R14, R14, 0x3f, RZ, 0xc0, !PT ;  /* 0x0000003f0e0e7812 */ /* 0x001fca00078ec0ff */
[----:B------:R-:W-:-:S05]  /*3ec20*/  IMAD.SHL.U32 R14, R14, 0x2, RZ ;  /* 0x000000020e0e7824 */ /* 0x000fca00078e00ff */
[----:B------:R-:W-:Y:S01]  /*3ec30*/  LOP3.LUT R0, R14, 0x60, RZ, 0x3c, !PT ;  /* 0x000000600e007812 */ /* 0x000fe200078e3cff */
        /* <DEDUP_REMOVED lines=8> */
[----:B0-----:R-:W2:Y:S04]  /*3ecc0*/  LDL.LU R12, [R1+0x10fc] ;  /* 0x0010fc00010c7983 */ /* 0x001ea80000300800 */
[----:B------:R0:W-:Y:S04]  /*3ecd0*/  STL [R1+0x3354], R11 ;  /* 0x0033540b01007387 */ /* 0x0001e80000100800 */
[----:B----4-:R-:W-:Y:S04]  /*3ece0*/  STS.U16 [R15+UR4+0x1f680], R9 ;  /* 0x01f680090f007988 */ /* 0x010fe80008000404 */
[----:B---3--:R-:W-:Y:S04]  /*3ecf0*/  STS.U16 [R15+UR4+0x1f700], R8 ;  /* 0x01f700080f007988 */ /* 0x008fe80008000404 */
[----:B------:R-:W-:Y:S04]  /*3ed00*/  STS.U16 [R15+UR4+0x1f780], R7 ;  /* 0x01f780070f007988 */ /* 0x000fe80008000404 */
[----:B0-----:R-:W3:Y:S04]  /*3ed10*/  LDL.LU R11, [R1+0x1100] ;  /* 0x00110000010b7983 */ /* 0x001ee80000300800 */
[----:B------:R0:W-:Y:S04]  /*3ed20*/  STL [R1+0x3358], R10 ;  /* 0x0033580a01007387 */ /* 0x0001e80000100800 */
[----:B------:R1:W-:Y:S04]  /*3ed30*/  STS.U16 [R0+UR4+0x1800], R4 ;  /* 0x0018000400007988 */ /* 0x0003e80008000404 */
[----:B0-----:R-:W4:Y:S04]  /*3ed40*/  LDL.LU R10, [R1+0x1104] ;  /* 0x00110400010a7983 */ /* 0x001f280000300800 */
[----:B------:R-:W4:Y:S04]  /*3ed50*/  LDL.LU R14, [R1+0x1108] ;  /* 0x00110800010e7983 */ /* 0x000f280000300800 */
[----:B------:R-:W4:Y:S04]  /*3ed60*/  LDL.LU R2, [R1+0x110c] ;  /* 0x00110c0001027983 */ /* 0x000f280000300800 */
[----:B------:R-:W-:Y:S04]  /*3ed70*/  STL [R1+0x335c], R9 ;  /* 0x00335c0901007387 */ /* 0x000fe80000100800 */
[----:B------:R-:W-:Y:S04]  /*3ed80*/  STL [R1+0x3360], R8 ;  /* 0x0033600801007387 */ /* 0x000fe80000100800 */
[----:B------:R-:W-:Y:S04]  /*3ed90*/  STL [R1+0x3368], R7 ;  /* 0x0033680701007387 */ /* 0x000fe80000100800 */
[----:B------:R-:W-:Y:S04]  /*3eda0*/  STL [R1+0x3364], R15 ;  /* 0x0033640f01007387 */ /* 0x000fe80000100800 */
[----:B-1----:R-:W4:Y:S04]  /*3edb0*/  LDL.LU R4, [R1+0xe14] ;  /* 0x000e140001047983 */ /* 0x002f280000300800 */
        /* <DEDUP_REMOVED lines=9> */
[----:B0-----:R-:W4:Y:S04]  /*3ee50*/  LDL.LU R19, [R1+0xdf8] ;  /* 0x000df80001137983 */ /* 0x001f280000300800 */
[----:B------:R0:W-:Y:S04]  /*3ee60*/  STS.U16 [R0+UR4+0x5b80], R3 ;  /* 0x005b800300007988 */ /* 0x0001e80008000404 */
[----:B------:R-:W-:Y:S04]  /*3ee70*/  STS.U16 [R0+UR4+0x3880], R20 ;  /* 0x0038801400007988 */ /* 0x000fe80008000404 */
[----:B------:R-:W-:Y:S04]  /*3ee80*/  STS.U16 [R0+UR4+0x3900], R21 ;  /* 0x0039001500007988 */ /* 0x000fe80008000404 */
        /* <DEDUP_REMOVED lines=14> */
[----:B---3--:R-:W-:Y:S04]  /*3ef70*/  STS.U16 [R0+UR4+0x1a80], R11 ;  /* 0x001a800b00007988 */ /* 0x008fe80008000404 */
[----:B----4-:R-:W-:Y:S04]  /*3ef80*/  STS.U16 [R0+UR4+0x1a00], R10 ;  /* 0x001a000a00007988 */ /* 0x010fe80008000404 */
[----:B------:R0:W-:Y:S04]  /*3ef90*/  STS.U16 [R0+UR4+0x1900], R2 ;  /* 0x0019000200007988 */ /* 0x0001e80008000404 */
[----:B------:R1:W-:Y:S04]  /*3efa0*/  STS.U16 [R0+UR4+0x1980], R14 ;  /* 0x0019800e00007988 */ /* 0x0003e80008000404 */
[----:B------:R2:W-:Y:S04]  /*3efb0*/  STS.U16 [R0+UR4+0x7800], R4 ;  /* 0x0078000400007988 */ /* 0x0005e80008000404 */
[----:B0-----:R-:W3:Y:S04]  /*3efc0*/  LDL.LU R2, [R1+0xd10] ;  /* 0x000d100001027983 */ /* 0x001ee80000300800 */
[----:B-1----:R-:W4:Y:S04]  /*3efd0*/  LDL.LU R14, [R1+0xd0c] ;  /* 0x000d0c00010e7983 */ /* 0x002f280000300800 */
[----:B------:R-:W4:Y:S04]  /*3efe0*/  LDL.LU R10, [R1+0xd08] ;  /* 0x000d0800010a7983 */ /* 0x000f280000300800 */
[----:B------:R-:W4:Y:S04]  /*3eff0*/  LDL.LU R11, [R1+0xd04] ;  /* 0x000d0400010b7983 */ /* 0x000f280000300800 */
[----:B------:R-:W4:Y:S04]  /*3f000*/  LDL.LU R12, [R1+0xd00] ;  /* 0x000d0000010c7983 */ /* 0x000f280000300800 */
[----:B--2---:R-:W2:Y:S04]  /*3f010*/  LDL.LU R4, [R1+0xcfc] ;  /* 0x000cfc0001047983 */ /* 0x004ea80000300800 */
        /* <DEDUP_REMOVED lines=16> */
[----:B0-----:R-:W2:Y:S04]  /*3f120*/  LDL.LU R5, [R1+0xb00] ;  /* 0x000b000001057983 */ /* 0x001ea80000300800 */
[----:B-1----:R-:W2:Y:S04]  /*3f130*/  LDL.LU R6, [R1+0xafc] ;  /* 0x000afc0001067983 */ /* 0x002ea80000300800 */
[----:B------:R0:W-:Y:S04]  /*3f140*/  STS.U16 [R0+UR4+0x7b80], R19 ;  /* 0x007b801300007988 */ /* 0x0001e80008000404 */
[----:B0-----:R-:W2:Y:S04]  /*3f150*/  LDL.LU R19, [R1+0xaf8] ;  /* 0x000af80001137983 */ /* 0x001ea80000300800 */
[----:B------:R-:W-:Y:S04]  /*3f160*/  STS.U16 [R0+UR4+0x7980], R15 ;  /* 0x0079800f00007988 */ /* 0x000fe80008000404 */
[----:B------:R-:W-:Y:S04]  /*3f170*/  STS.U16 [R0+UR4+0x7a00], R7 ;  /* 0x007a000700007988 */ /* 0x000fe80008000404 */
[----:B------:R-:W-:Y:S04]  /*3f180*/  STS.U16 [R0+UR4+0x7a80], R8 ;  /* 0x007a800800007988 */ /* 0x000fe80008000404 */
[----:B------:R-:W-:Y:S04]  /*3f190*/  STS.U16 [R0+UR4+0x7b00], R9 ;  /* 0x007b000900007988 */ /* 0x000fe80008000404 */
[----:B------:R0:W-:Y:S04]  /*3f1a0*/  STS.U16 [R0+UR4+0x9800], R3 ;  /* 0x0098000300007988 */ /* 0x0001e80008000404 */
[----:B0-----:R-:W2:Y:S04]  /*3f1b0*/  LDL.LU R3, [R1+0xa14] ;  /* 0x000a140001037983 */ /* 0x001ea80000300800 */
[----:B---3--:R-:W-:Y:S04]  /*3f1c0*/  STS.U16 [R0+UR4+0x9880], R2 ;  /* 0x0098800200007988 */ /* 0x008fe80008000404 */
[----:B----4-:R-:W-:Y:S04]  /*3f1d0*/  STS.U16 [R0+UR4+0x9900], R14 ;  /* 0x0099000e00007988 */ /* 0x010fe80008000404 */
[----:B--2---:R0:W-:Y:S04]  /*3f1e0*/  STS.U16 [R0+UR4+0x9b00], R4 ;  /* 0x009b000400007988 */ /* 0x0041e80008000404 */
[----:B0-----:R-:W2:Y:S04]  /*3f1f0*/  LDL.LU R4, [R1+0xa10] ;  /* 0x000a100001047983 */ /* 0x001ea80000300800 */
[----:B------:R-:W3:Y:S04]  /*3f200*/  LDL.LU R15, [R1+0xa0c] ;  /* 0x000a0c00010f7983 */ /* 0x000ee80000300800 */
[----:B------:R-:W4:Y:S04]  /*3f210*/  LDL.LU R7, [R1+0xa08] ;  /* 0x000a080001077983 */ /* 0x000f280000300800 */
[----:B------:R-:W3:Y:S04]  /*3f220*/  LDL.LU R8, [R1+0xa04] ;  /* 0x000a040001087983 */ /* 0x000ee80000300800 */
[----:B------:R-:W3:Y:S04]  /*3f230*/  LDL.LU R9, [R1+0xa00] ;  /* 0x000a000001097983 */ /* 0x000ee80000300800 */
[----:B------:R-:W-:Y:S04]  /*3f240*/  STS.U16 [R0+UR4+0x9980], R10 ;  /* 0x0099800a00007988 */ /* 0x000fe80008000404 */
[----:B------:R-:W-:Y:S04]  /*3f250*/  STS.U16 [R0+UR4+0x9a00], R11 ;  /* 0x009a000b00007988 */ /* 0x000fe80008000404 */
        /* <DEDUP_REMOVED lines=37> */
[----:B0-----:R-:W4:Y:S04]  /*3f4b0*/  LDL.LU R17, [R1+0x710] ;  /* 0x0007100001117983 */ /* 0x001f280000300800 */
[----:B-1----:R-:W4:Y:S04]  /*3f4c0*/  LDL.LU R18, [R1+0x70c] ;  /* 0x00070c0001127983 */ /* 0x002f280000300800 */
[----:B------:R-:W4:Y:S04]  /*3f4d0*/  LDL.LU R19, [R1+0x708] ;  /* 0x0007080001137983 */ /* 0x000f280000300800 */
[----:B------:R0:W-:Y:S04]  /*3f4e0*/  STS.U16 [R0+UR4+0xf800], R3 ;  /* 0x00f8000300007988 */ /* 0x0001e80008000404 */
[----:B0-----:R-:W4:Y:S04]  /*3f4f0*/  LDL.LU R3, [R1+0x704] ;  /* 0x0007040001037983 */ /* 0x001f280000300800 */
[----:B--2---:R0:W-:Y:S04]  /*3f500*/  STS.U16 [R0+UR4+0xf880], R4 ;  /* 0x00f8800400007988 */ /* 0x0041e80008000404 */
[----:B0-----:R-:W2:Y:S04]  /*3f510*/  LDL.LU R4, [R1+0x700] ;  /* 0x0007000001047983 */ /* 0x001ea80000300800 */
[----:B---3--:R0:W-:Y:S04]  /*3f520*/  STS.U16 [R0+UR4+0xfb00], R5 ;  /* 0x00fb000500007988 */ /* 0x0081e80008000404 */
[----:B----4-:R1:W-:Y:S04]  /*3f530*/  STS.U16 [R0+UR4+0xfb80], R6 ;  /* 0x00fb800600007988 */ /* 0x0103e80008000404 */
[----:B0-----:R-:W3:Y:S04]  /*3f540*/  LDL.LU R5, [R1+0x6fc] ;  /* 0x0006fc0001057983 */ /* 0x001ee80000300800 */
[----:B-1----:R-:W4:Y:S04]  /*3f550*/  LDL.LU R6, [R1+0x6f8] ;  /* 0x0006f80001067983 */ /* 0x002f280000300800 */
[----:B------:R0:W-:Y:S04]  /*3f560*/  STS.U16 [R0+UR4+0x11a80], R26 ;  /* 0x011a801a00007988 */ /* 0x0001e80008000404 */
[----:B0-----:R-:W4:Y:S04]  /*3f570*/  LDL.LU R26, [R1+0x434] ;  /* 0x00043400011a7983 */ /* 0x001f280000300800 */
[----:B------:R-:W-:Y:S04]  /*3f580*/  STS.U16 [R0+UR4+0x13a80], R27 ;  /* 0x013a801b00007988 */ /* 0x000fe80008000404 */
[----:B------:R0:W-:Y:S04]  /*3f590*/  STS.U16 [R0+UR4+0x15800], R16 ;  /* 0x0158001000007988 */ /* 0x0001e80008000404 */
[----:B------:R-:W-:Y:S04]  /*3f5a0*/  STS.U16 [R0+UR4+0x13b80], R29 ;  /* 0x013b801d00007988 */ /* 0x000fe80008000404 */
[----:B------:R1:W-:Y:S04]  /*3f5b0*/  STS.U16 [R0+UR4+0x15880], R17 ;  /* 0x0158801100007988 */ /* 0x0003e80008000404 */
[----:B0-----:R-:W4:Y:S04]  /*3f5c0*/  LDL.LU R16, [R1+0x430] ;  /* 0x0004300001107983 */ /* 0x001f280000300800 */
[----:B------:R0:W-:Y:S04]  /*3f5d0*/  STS.U16 [R0+UR4+0x15900], R18 ;  /* 0x0159001200007988 */ /* 0x0001e80008000404 */
[----:B------:R0:W-:Y:S04]  /*3f5e0*/  STS.U16 [R0+UR4+0x15980], R19 ;  /* 0x0159801300007988 */ /* 0x0001e80008000404 */
[----:B-1----:R-:W4:Y:S04]  /*3f5f0*/  LDL.LU R17, [R1+0x42c] ;  /* 0x00042c0001117983 */ /* 0x002f280000300800 */
[----:B0-----:R-:W4:Y:S04]  /*3f600*/  LDL.LU R18, [R1+0x428] ;  /* 0x0004280001127983 */ /* 0x001f280000300800 */
[----:B------:R-:W4:Y:S04]  /*3f610*/  LDL.LU R19, [R1+0x424] ;  /* 0x0004240001137983 */ /* 0x000f280000300800 */
[----:B------:R-:W4:Y:S04]  /*3f620*/  LDL.LU R27, [R1+0x420] ;  /* 0x00042000011b7983 */ /* 0x000f280000300800 */
[----:B------:R-:W4:Y:S04]  /*3f630*/  LDL.LU R29, [R1+0x41c] ;  /* 0x00041c00011d7983 */ /* 0x000f280000300800 */
[----:B------:R0:W-:Y:S04]  /*3f640*/  STS.U16 [R0+UR4+0x15a00], R3 ;  /* 0x015a000300007988 */ /* 0x0001e80008000404 */
[----:B------:R-:W-:Y:S04]  /*3f650*/  STS.U16 [R0+UR4+0x11880], R14 ;  /* 0x0118800e00007988 */ /* 0x000fe80008000404 */
[----:B------:R-:W-:Y:S04]  /*3f660*/  STS.U16 [R0+UR4+0x13b00], R28 ;  /* 0x013b001c00007988 */ /* 0x000fe80008000404 */
        /* <DEDUP_REMOVED lines=18> */
[----:B---3--:R0:W-:Y:S04]  /*3f790*/  STS.U16 [R0+UR4+0x15b00], R5 ;  /* 0x015b000500007988 */ /* 0x0081e80008000404 */
[----:B----4-:R1:W-:Y:S04]  /*3f7a0*/  STS.U16 [R0+UR4+0x15b80], R6 ;  /* 0x015b800600007988 */ /* 0x0103e80008000404 */
[----:B0-----:R-:W3:Y:S04]  /*3f7b0*/  LDL.LU R5, [R1+0x2f0] ;  /* 0x0002f00001057983 */ /* 0x001ee80000300800 */
[----:B-1----:R-:W4:Y:S04]  /*3f7c0*/  LDL.LU R6, [R1+0x2ec] ;  /* 0x0002ec0001067983 */ /* 0x002f280000300800 */
        /* <DEDUP_REMOVED lines=21> */
[----:B0-----:R-:W4:Y:S04]  /*3f920*/  LDL.LU R16, [R1+0x3398] ;  /* 0x0033980001107983 */ /* 0x001f280000300800 */
[----:B------:R0:W-:Y:S04]  /*3f930*/  STS.U16 [R0+UR4+0x17980], R18 ;  /* 0x0179801200007988 */ /* 0x0001e80008000404 */
[----:B------:R0:W-:Y:S04]  /*3f940*/  STS.U16 [R0+UR4+0x17a00], R19 ;  /* 0x017a001300007988 */ /* 0x0001e80008000404 */
        /* <DEDUP_REMOVED lines=8> */
[----:B0-----:R-:W4:Y:S04]  /*3f9d0*/  LDL.LU R3, [R1+0x3388] ;  /* 0x0033880001037983 */ /* 0x001f280000300800 */
[----:B--2---:R0:W-:Y:S04]  /*3f9e0*/  STS.U16 [R0+UR4+0x19800], R4 ;  /* 0x0198000400007988 */ /* 0x0041e80008000404 */
[----:B0-----:R-:W2:Y:S04]  /*3f9f0*/  LDL.LU R4, [R1+0x3384] ;  /* 0x0033840001047983 */ /* 0x001ea80000300800 */
[----:B---3--:R0:W-:Y:S04]  /*3fa00*/  STS.U16 [R0+UR4+0x19880], R5 ;  /* 0x0198800500007988 */ /* 0x0081e80008000404 */
[----:B----4-:R1:W-:Y:S04]  /*3fa10*/  STS.U16 [R0+UR4+0x19900], R6 ;  /* 0x0199000600007988 */ /* 0x0103e80008000404 */
[----:B------:R3:W-:Y:S04]  /*3fa20*/  STS.U16 [R0+UR4+0x19a00], R28 ;  /* 0x019a001c00007988 */ /* 0x0007e80008000404 */
[----:B------:R4:W-:Y:S04]  /*3fa30*/  STS.U16 [R0+UR4+0x1b880], R2 ;  /* 0x01b8800200007988 */ /* 0x0009e80008000404 */
[----:B0-----:R-:W2:Y:S04]  /*3fa40*/  LDL.LU R5, [R1+0x3380] ;  /* 0x0033800001057983 */ /* 0x001ea80000300800 */
[----:B-1----:R-:W2:Y:S04]  /*3fa50*/  LDL.LU R6, [R1+0x337c] ;  /* 0x00337c0001067983 */ /* 0x002ea80000300800 */
[----:B---3--:R-:W3:Y:S04]  /*3fa60*/  LDL.LU R28, [R1+0x98] ;  /* 0x00009800011c7983 */ /* 0x008ee80000300800 */
[----:B------:R0:W-:Y:S04]  /*3fa70*/  STS.U16 [R0+UR4+0x1b900], R10 ;  /* 0x01b9000a00007988 */ /* 0x0001e80008000404 */
[----:B------:R1:W-:Y:S04]  /*3fa80*/  STS.U16 [R0+UR4+0x1b980], R11 ;  /* 0x01b9800b00007988 */ /* 0x0003e80008000404 */
[----:B------:R0:W-:Y:S04]  /*3fa90*/  STS.U16 [R0+UR4+0x1ba00], R12 ;  /* 0x01ba000c00007988 */ /* 0x0001e80008000404 */
[----:B------:R0:W-:Y:S04]  /*3faa0*/  STS.U16 [R0+UR4+0x1d900], R24 ;  /* 0x01d9001800007988 */ /* 0x0001e80008000404 */
[----:B----4-:R-:W4:Y:S04]  /*3fab0*/  LDL.LU R2, [R1+0x10f4] ;  /* 0x0010f40001027983 */ /* 0x010f280000300800 */
[----:B------:R1:W-:Y:S04]  /*3fac0*/  STS.U16 [R0+UR4+0x1d980], R25 ;  /* 0x01d9801900007988 */ /* 0x0003e80008000404 */
[----:B------:R1:W-:Y:S04]  /*3fad0*/  STS.U16 [R0+UR4+0x1ba80], R13 ;  /* 0x01ba800d00007988 */ /* 0x0003e80008000404 */
[----:B0-----:R-:W4:Y:S04]  /*3fae0*/  LDL.LU R10, [R1+0x10f0] ;  /* 0x0010f000010a7983 */ /* 0x001f280000300800 */
[----:B-1----:R-:W4:Y:S04]  /*3faf0*/  LDL.LU R11, [R1+0x10ec] ;  /* 0x0010ec00010b7983 */ /* 0x002f280000300800 */
[----:B------:R-:W4:Y:S04]  /*3fb00*/  LDL.LU R12, [R1+0x10e8] ;  /* 0x0010e800010c7983 */ /* 0x000f280000300800 */
[----:B------:R-:W4:Y:S04]  /*3fb10*/  LDL.LU R24, [R1+0x10e4] ;  /* 0x0010e40001187983 */ /* 0x000f280000300800 */
[----:B------:R0:W-:Y:S04]  /*3fb20*/  STS.U16 [R0+UR4+0x1bb00], R20 ;  /* 0x01bb001400007988 */ /* 0x0001e80008000404 */
        /* <DEDUP_REMOVED lines=8> */
[----:B------:R-:W4:Y:S04]  /*3fbb0*/  LDL.LU R23, [R1+0xfec] ;  /* 0x000fec0001177983 */ /* 0x000f280000300800 */
[----:B------:R0:W-:Y:S04]  /*3fbc0*/  STS.U16 [R0+UR4+0x1db00], R29 ;  /* 0x01db001d00007988 */ /* 0x0001e80008000404 */
[----:B0-----:R-:W4:Y:S04]  /*3fbd0*/  LDL.LU R29, [R1+0xfe8] ;  /* 0x000fe800011d7983 */ /* 0x001f280000300800 */
[----:B------:R0:W-:Y:S02]  /*3fbe0*/  STS.U16 [R0+UR4+0x19980], R14 ;  /* 0x0199800e00007988 */ /* 0x0001e40008000404 */
[----:B0-----:R-:W0:Y:S02]  /*3fbf0*/  S2R R14, SR_TID.X ;  /* 0x00000000000e7919 */ /* 0x001e240000002100 */
[----:B------:R1:W-:Y:S04]  /*3fc00*/  STS.U16 [R0+UR4+0x1da00], R26 ;  /* 0x01da001a00007988 */ /* 0x0003e80008000404 */
[----:B------:R1:W-:Y:S04]  /*3fc10*/  STS.U16 [R0+UR4+0x1da80], R27 ;  /* 0x01da801b00007988 */ /* 0x0003e80008000404 */
[----:B-1----:R-:W4:Y:S04]  /*3fc20*/  LDL.LU R26, [R1+0xfe4] ;  /* 0x000fe400011a7983 */ /* 0x002f280000300800 */
[----:B------:R-:W4:Y:S04]  /*3fc30*/  LDL.LU R27, [R1+0xfe0] ;  /* 0x000fe000011b7983 */ /* 0x000f280000300800 */
[----:B------:R-:W-:Y:S04]  /*3fc40*/  STS.U16 [R0+UR4+0x19a80], R15 ;  /* 0x019a800f00007988 */ /* 0x000fe80008000404 */
[----:B------:R-:W-:Y:S04]  /*3fc50*/  STS.U16 [R0+UR4+0x19b00], R7 ;  /* 0x019b000700007988 */ /* 0x000fe80008000404 */
[----:B------:R-:W-:Y:S04]  /*3fc60*/  STS.U16 [R0+UR4+0x19b80], R8 ;  /* 0x019b800800007988 */ /* 0x000fe80008000404 */
[----:B------:R-:W-:Y:S04]  /*3fc70*/  STS.U16 [R0+UR4+0x1b800], R9 ;  /* 0x01b8000900007988 */ /* 0x000fe80008000404 */
[----:B------:R-:W-:Y:S04]  /*3fc80*/  STS.U16 [R0+UR4+0x1f980], R3 ;  /* 0x01f9800300007988 */ /* 0x000fe80008000404 */
[----:B------:R-:W-:Y:S01]  /*3fc90*/  STS.U16 [R0+UR4+0x1fa00], R19 ;  /* 0x01fa001300007988 */ /* 0x000fe20008000404 */
[----:B0-----:R-:W-:-:S05]  /*3fca0*/  LOP3.LUT R14, R14, 0x3f, RZ, 0xc0, !PT ;  /* 0x0000003f0e0e7812 */ /* 0x001fca00078ec0ff */
[----:B------:R-:W-:Y:S01]  /*3fcb0*/  IMAD.SHL.U32 R14, R14, 0x2, RZ ;  /* 0x000000020e0e7824 */ /* 0x000fe200078e00ff */
[----:B------:R-:W-:Y:S04]  /*3fcc0*/  STS.U16 [R0+UR4+0x1fa80], R18 ;  /* 0x01fa801200007988 */ /* 0x000fe80008000404 */
[----:B------:R-:W-:Y:S01]  /*3fcd0*/  LOP3.LUT R14, R14, 0x70, RZ, 0x3c, !PT ;  /* 0x000000700e0e7812 */ /* 0x000fe200078e3cff */
[----:B------:R-:W-:Y:S04]  /*3fce0*/  STS.U16 [R0+UR4+0x1fb00], R17 ;  /* 0x01fb001100007988 */ /* 0x000fe80008000404 */
[----:B------:R-:W-:Y:S04]  /*3fcf0*/  STS.U16 [R0+UR4+0x1fb80], R16 ;  /* 0x01fb801000007988 */ /* 0x000fe80008000404 */
[----:B--2---:R-:W-:Y:S04]  /*3fd00*/  STS.U16 [R0+UR4+0x1f900], R4 ;  /* 0x01f9000400007988 */ /* 0x004fe80008000404 */
[----:B---3--:R0:W-:Y:S04]  /*3fd10*/  STS.U16 [R0+UR4+0x1db80], R28 ;  /* 0x01db801c00007988 */ /* 0x0081e80008000404 */
[----:B------:R-:W-:Y:S04]  /*3fd20*/  STS.U16 [R0+UR4+0x1f800], R6 ;  /* 0x01f8000600007988 */ /* 0x000fe80008000404 */
[----:B------:R-:W-:Y:S04]  /*3fd30*/  STS.U16 [R0+UR4+0x1f880], R5 ;  /* 0x01f8800500007988 */ /* 0x000fe80008000404 */
[----:B0-----:R-:W2:Y:S04]  /*3fd40*/  LDL.LU R28, [R1+0xfdc] ;  /* 0x000fdc00011c7983 */ /* 0x001ea80000300800 */
[----:B------:R-:W-:Y:S04]  /*3fd50*/  STL [R1+0x336c], R6 ;  /* 0x00336c0601007387 */ /* 0x000fe80000100800 */
[----:B------:R-:W-:Y:S04]  /*3fd60*/  STL [R1+0x3370], R4 ;  /* 0x0033700401007387 */ /* 0x000fe80000100800 */
[----:B------:R-:W-:Y:S04]  /*3fd70*/  STL [R1+0x3374], R19 ;  /* 0x0033741301007387 */ /* 0x000fe80000100800 */
[----:B------:R-:W-:Y:S04]  /*3fd80*/  STL [R1+0x3378], R18 ;  /* 0x0033781201007387 */ /* 0x000fe80000100800 */
[----:B----4-:R0:W-:Y:S04]  /*3fd90*/  STS.U16 [R14+UR4+0x1e00], R24 ;  /* 0x001e00180e007988 */ /* 0x0101e80008000404 */
[----:B------:R1:W-:Y:S04]  /*3fda0*/  STS.U16 [R14+UR4+0x1e80], R25 ;  /* 0x001e80190e007988 */ /* 0x0003e80008000404 */
[----:B0-----:R-:W3:Y:S04]  /*3fdb0*/  LDL.LU R24, [R1+0xfd8] ;  /* 0x000fd80001187983 */ /* 0x001ee80000300800 */
[----:B-1----:R-:W4:Y:S04]  /*3fdc0*/  LDL.LU R25, [R1+0xef4] ;  /* 0x000ef40001197983 */ /* 0x002f280000300800 */
[----:B------:R0:W-:Y:S04]  /*3fdd0*/  STS.U16 [R14+UR4+0x3d80], R29 ;  /* 0x003d801d0e007988 */ /* 0x0001e80008000404 */
[----:B0-----:R-:W4:Y:S04]  /*3fde0*/  LDL.LU R29, [R1+0xef0] ;  /* 0x000ef000011d7983 */ /* 0x001f280000300800 */
[----:B------:R0:W-:Y:S04]  /*3fdf0*/  STS.U16 [R14+UR4+0x3e00], R26 ;  /* 0x003e001a0e007988 */ /* 0x0001e80008000404 */
[----:B------:R1:W-:Y:S04]  /*3fe00*/  STS.U16 [R14+UR4+0x3e80], R27 ;  /* 0x003e801b0e007988 */ /* 0x0003e80008000404 */
[----:B0-----:R-:W4:Y:S04]  /*3fe10*/  LDL.LU R26, [R1+0xeec] ;  /* 0x000eec00011a7983 */ /* 0x001f280000300800 */
[----:B------:R-:W4:Y:S04]  /*3fe20*/  LDL.LU R0, [R1+0xee8] ;  /* 0x000ee80001007983 */ /* 0x000f280000300800 */
        /* <DEDUP_REMOVED lines=31> */
[----:B---3--:R0:W-:Y:S04]  /*40020*/  STS.U16 [R14+UR4+0x3f80], R24 ;  /* 0x003f80180e007988 */ /* 0x0081e80008000404 */
[----:B----4-:R1:W-:Y:S04]  /*40030*/  STS.U16 [R14+UR4+0x5c00], R25 ;  /* 0x005c00190e007988 */ /* 0x0103e80008000404 */
[----:B0-----:R-:W3:Y:S04]  /*40040*/  LDL.LU R24, [R1+0xbf0] ;  /* 0x000bf00001187983 */ /* 0x001ee80000300800 */
[----:B-1----:R-:W4:Y:S04]  /*40050*/  LDL.LU R25, [R1+0xbec] ;  /* 0x000bec0001197983 */ /* 0x002f280000300800 */
[----:B------:R0:W-:Y:S04]  /*40060*/  STS.U16 [R14+UR4+0x5c80], R29 ;  /* 0x005c801d0e007988 */ /* 0x0001e80008000404 */
[----:B0-----:R-:W4:Y:S04]  /*40070*/  LDL.LU R29, [R1+0xbe8] ;  /* 0x000be800011d7983 */ /* 0x001f280000300800 */
[----:B------:R0:W-:Y:S04]  /*40080*/  STS.U16 [R14+UR4+0x5d00], R26 ;  /* 0x005d001a0e007988 */ /* 0x0001e80008000404 */
[----:B------:R1:W-:Y:S04]  /*40090*/  STS.U16 [R14+UR4+0x5e00], R27 ;  /* 0x005e001b0e007988 */ /* 0x0003e80008000404 */
[----:B0-----:R-:W4:Y:S04]  /*400a0*/  LDL.LU R26, [R1+0xbe4] ;  /* 0x000be400011a7983 */ /* 0x001f280000300800 */
[----:B-1----:R-:W4:Y:S04]  /*400b0*/  LDL.LU R27, [R1+0xbe0] ;  /* 0x000be000011b7983 */ /* 0x002f280000300800 */
[----:B------:R0:W-:Y:S04]  /*400c0*/  STS.U16 [R14+UR4+0x9d80], R23 ;  /* 0x009d80170e007988 */ /* 0x0001e80008000404 */
[----:B0-----:R-:W4:Y:S04]  /*400d0*/  LDL.LU R23, [R1+0xbdc] ;  /* 0x000bdc0001177983 */ /* 0x001f280000300800 */
[----:B--2---:R0:W-:Y:S04]  /*400e0*/  STS.U16 [R14+UR4+0x9e00], R28 ;  /* 0x009e001c0e007988 */ /* 0x0041e80008000404 */
[----:B0-----:R-:W2:Y:S04]  /*400f0*/  LDL.LU R28, [R1+0xbd8] ;  /* 0x000bd800011c7983 */ /* 0x001ea80000300800 */
[----:B---3--:R0:W-:Y:S04]  /*40100*/  STS.U16 [R14+UR4+0xbc80], R24 ;  /* 0x00bc80180e007988 */ /* 0x0081e80008000404 */
[----:B0-----:R-:W3:Y:S04]  /*40110*/  LDL.LU R24, [R1+0xaf4] ;  /* 0x000af40001187983 */ /* 0x001ee80000300800 */
[----:B----4-:R0:W-:Y:S04]  /*40120*/  STS.U16 [R14+UR4+0xbd80], R29 ;  /* 0x00bd801d0e007988 */ /* 0x0101e80008000404 */
        /* <DEDUP_REMOVED lines=46> */
[----:B--2---:R-:W2:Y:S04]  /*40410*/  LDL.LU R23, [R1+0x7f4] ;  /* 0x0007f40001177983 */ /* 0x004ea80000300800 */
[----:B------:R0:W-:Y:S04]  /*40420*/  STS.U16 [R14+UR4+0xbf80], R28 ;  /* 0x00bf801c0e007988 */ /* 0x0001e80008000404 */
[----:B0-----:R-:W2:Y:S04]  /*40430*/  LDL.LU R28, [R1+0x7f0] ;  /* 0x0007f000011c7983 */ /* 0x001ea80000300800 */
[----:B---3--:R0:W-:Y:S04]  /*40440*/  STS.U16 [R14+UR4+0xdc00], R24 ;  /* 0x00dc00180e007988 */ /* 0x0081e80008000404 */
[----:B0-----:R-:W3:Y:S04]  /*40450*/  LDL.LU R24, [R1+0x7ec] ;  /* 0x0007ec0001187983 */ /* 0x001ee80000300800 */
[----:B----4-:R0:W-:Y:S04]  /*40460*/  STS.U16 [R14+UR4+0xdc80], R29 ;  /* 0x00dc801d0e007988 */ /* 0x0101e80008000404 */
[----:B0-----:R-:W4:Y:S04]  /*40470*/  LDL.LU R29, [R1+0x7e8] ;  /* 0x0007e800011d7983 */ /* 0x001f280000300800 */
[----:B------:R0:W-:Y:S04]  /*40480*/  STS.U16 [R14+UR4+0xdd80], R25 ;  /* 0x00dd80190e007988 */ /* 0x0001e80008000404 */
[----:B------:R-:W-:Y:S04]  /*40490*/  STS.U16 [R14+UR4+0xdd00], R0 ;  /* 0x00dd00000e007988 */ /* 0x000fe80008000404 */
[----:B------:R-:W-:Y:S04]  /*404a0*/  STS.U16 [R14+UR4+0xde00], R18 ;  /* 0x00de00120e007988 */ /* 0x000fe80008000404 */
[----:B0-----:R-:W3:Y:S04]  /*404b0*/  LDL.LU R25, [R1+0x7e4] ;  /* 0x0007e40001197983 */ /* 0x001ee80000300800 */
[----:B------:R0:W-:Y:S04]  /*404c0*/  STS.U16 [R14+UR4+0x11d00], R26 ;  /* 0x011d001a0e007988 */ /* 0x0001e80008000404 */
[----:B------:R1:W-:Y:S04]  /*404d0*/  STS.U16 [R14+UR4+0x11d80], R27 ;  /* 0x011d801b0e007988 */ /* 0x0003e80008000404 */
[----:B0-----:R-:W3:Y:S04]  /*404e0*/  LDL.LU R26, [R1+0x7e0] ;  /* 0x0007e000011a7983 */ /* 0x001ee80000300800 */
[----:B-1----:R-:W3:Y:S04]  /*404f0*/  LDL.LU R27, [R1+0x7dc] ;  /* 0x0007dc00011b7983 */ /* 0x002ee80000300800 */
[----:B--2---:R0:W-:Y:S04]  /*40500*/  STS.U16 [R14+UR4+0x13c80], R28 ;  /* 0x013c801c0e007988 */ /* 0x0041e80008000404 */
[----:B0-----:R-:W2:Y:S04]  /*40510*/  LDL.LU R28, [R1+0x7d8] ;  /* 0x0007d800011c7983 */ /* 0x001ea80000300800 */
[----:B------:R-:W2:Y:S04]  /*40520*/  LDL.LU R0, [R1+0x6f4] ;  /* 0x0006f40001007983 */ /* 0x000ea80000300800 */
[----:B------:R-:W2:Y:S04]  /*40530*/  LDL.LU R18, [R1+0x6f0] ;  /* 0x0006f00001127983 */ /* 0x000ea80000300800 */
        /* <DEDUP_REMOVED lines=31> */
[----:B---3--:R3:W-:Y:S04]  /*40730*/  STS.U16 [R14+UR4+0x13d00], R24 ;  /* 0x013d00180e007988 */ /* 0x0087e80008000404 */
        /* <DEDUP_REMOVED lines=10> */
[----:B0-----:R-:W3:Y:S04]  /*407e0*/  LDL.LU R25, [R1+0x2c0] ;  /* 0x0002c00001197983 */ /* 0x001ee80000300800 */
[----:B-1----:R-:W3:Y:S04]  /*407f0*/  LDL.LU R26, [R1+0x2bc] ;  /* 0x0002bc00011a7983 */ /* 0x002ee80000300800 */
[----:B------:R-:W3:Y:S04]  /*40800*/  LDL.LU R27, [R1+0x2b8] ;  /* 0x0002b800011b7983 */ /* 0x000ee80000300800 */
[----:B------:R-:W3:Y:S04]  /*40810*/  LDL.LU R5, [R1+0x1b4] ;  /* 0x0001b40001057983 */ /* 0x000ee80000300800 */
[----:B--2---:R0:W-:Y:S04]  /*40820*/  STS.U16 [R14+UR4+0x13f80], R28 ;  /* 0x013f801c0e007988 */ /* 0x0041e80008000404 */
[----:B------:R1:W-:Y:S04]  /*40830*/  STS.U16 [R14+UR4+0x15c00], R0 ;  /* 0x015c00000e007988 */ /* 0x0003e80008000404 */
[----:B------:R2:W-:Y:S04]  /*40840*/  STS.U16 [R14+UR4+0x15c80], R18 ;  /* 0x015c80120e007988 */ /* 0x0005e80008000404 */
[----:B0-----:R-:W3:Y:S04]  /*40850*/  LDL.LU R28, [R1+0x1b0] ;  /* 0x0001b000011c7983 */ /* 0x001ee80000300800 */
[----:B-1----:R-:W3:Y:S04]  /*40860*/  LDL.LU R0, [R1+0x19c] ;  /* 0x00019c0001007983 */ /* 0x002ee80000300800 */
[----:B--2---:R-:W2:Y:S04]  /*40870*/  LDL.LU R18, [R1+0x3378] ;  /* 0x0033780001127983 */ /* 0x004ea80000300800 */
        /* <DEDUP_REMOVED lines=31> */
[----:B---3--:R3:W-:Y:S04]  /*40a70*/  STS.U16 [R14+UR4+0x19e00], R24 ;  /* 0x019e00180e007988 */ /* 0x0087e80008000404 */
[----:B0-----:R-:W2:Y:S04]  /*40a80*/  LDL.LU R21, [R1+0x3344] ;  /* 0x0033440001157983 */ /* 0x001ea80000300800 */
[----:B-1----:R-:W2:Y:S04]  /*40a90*/  LDL.LU R22, [R1+0x3340] ;  /* 0x0033400001167983 */ /* 0x002ea80000300800 */
[----:B------:R-:W2:Y:S04]  /*40aa0*/  LDL R3, [R1+0x31a0] ;  /* 0x0031a00001037983 */ /* 0x000ea80000100800 */
[----:B------:R-:W2:Y:S04]  /*40ab0*/  LDL R2, [R1+0x31ac] ;  /* 0x0031ac0001027983 */ /* 0x000ea80000100800 */
[----:B------:R-:W2:Y:S04]  /*40ac0*/  LDL.LU R23, [R1+0x333c] ;  /* 0x00333c0001177983 */ /* 0x000ea80000300800 */
[----:B---3--:R-:W3:Y:S04]  /*40ad0*/  LDL.LU R24, [R1+0x3338] ;  /* 0x0033380001187983 */ /* 0x008ee80000300800 */
[----:B------:R0:W-:Y:S04]  /*40ae0*/  STS.U16 [R14+UR4+0x19e80], R25 ;  /* 0x019e80190e007988 */ /* 0x0001e80008000404 */
[----:B------:R1:W-:Y:S01]  /*40af0*/  STS.U16 [R14+UR4+0x19f00], R26 ;  /* 0x019f001a0e007988 */ /* 0x0003e20008000404 */
[----:B------:R-:W-:-:S03]  /*40b00*/  PRMT R16, RZ, 0x7610, R16 ;  /* 0x00007610ff107816 */ /* 0x000fc60000000010 */
[----:B------:R1:W-:Y:S04]  /*40b10*/  STS.U16 [R14+UR4+0x19f80], R27 ;  /* 0x019f801b0e007988 */ /* 0x0003e80008000404 */
[----:B------:R1:W-:Y:S04]  /*40b20*/  STS.U16 [R14+UR4+0x1bc00], R5 ;  /* 0x01bc00050e007988 */ /* 0x0003e80008000404 */
[----:B0-----:R-:W2:Y:S04]  /*40b30*/  LDL.LU R25, [R1+0x3334] ;  /* 0x0033340001197983 */ /* 0x001ea80000300800 */
[----:B-1----:R-:W2:Y:S04]  /*40b40*/  LDL.LU R26, [R1+0x3330] ;  /* 0x00333000011a7983 */ /* 0x002ea80000300800 */
[----:B------:R-:W2:Y:S04]  /*40b50*/  LDL.LU R27, [R1+0x332c] ;  /* 0x00332c00011b7983 */ /* 0x000ea80000300800 */
[----:B------:R-:W2:Y:S04]  /*40b60*/  LDL R5, [R1+0x31cc] ;  /* 0x0031cc0001057983 */ /* 0x000ea80000100800 */
[----:B------:R0:W-:Y:S04]  /*40b70*/  STS.U16 [R14+UR4+0x1bc80], R28 ;  /* 0x01bc801c0e007988 */ /* 0x0001e80008000404 */
[----:B------:R1:W-:Y:S04]  /*40b80*/  STS.U16 [R14+UR4+0x1bd00], R0 ;  /* 0x01bd00000e007988 */ /* 0x0003e80008000404 */
[----:B0-----:R-:W2:Y:S04]  /*40b90*/  LDL.LU R28, [R1+0x3328] ;  /* 0x00332800011c7983 */ /* 0x001ea80000300800 */
[----:B------:R0:W-:Y:S04]  /*40ba0*/  STL.S16 [R1+0x14], R16 ;  /* 0x0000141001007387 */ /* 0x0001e80000100600 */
[----:B-1----:R-:W2:Y:S04]  /*40bb0*/  LDL R0, [R1+0x31dc] ;  /* 0x0031dc0001007983 */ /* 0x002ea80000100800 */
[----:B0-----:R-:W2:Y:S04]  /*40bc0*/  LDL R16, [R1+0x31d0] ;  /* 0x0031d00001107983 */ /* 0x001ea80000100800 */
[----:B----4-:R0:W-:Y:S04]  /*40bd0*/  STS.U16 [R14+UR4+0x1bd80], R29 ;  /* 0x01bd801d0e007988 */ /* 0x0101e80008000404 */
[----:B0-----:R-:W4:Y:S04]  /*40be0*/  LDL.LU R29, [R1+0x3324] ;  /* 0x00332400011d7983 */ /* 0x001f280000300800 */
[----:B------:R0:W-:Y:S04]  /*40bf0*/  STL [R1+0x331c], R14 ;  /* 0x00331c0e01007387 */ /* 0x0001e80000100800 */
[----:B0-----:R-:W2:Y:S04]  /*40c00*/  LDL R14, [R1+0x14] ;  /* 0x00001400010e7983 */ /* 0x001ea80000100800 */
[----:B--2---:R0:W2:Y:S04]  /*40c10*/  @!P1 LDG.E.U16 R14, desc[UR10][R2.64] ;  /* 0x0000000a020e9981 */ /* 0x0040a8000c1e1500 */
[----:B------:R-:W0:Y:S04]  /*40c20*/  LDL R2, [R1+0x31b0] ;  /* 0x0031b00001027983 */ /* 0x000e280000100800 */
[----:B------:R-:W0:Y:S01]  /*40c30*/  LDL R3, [R1+0x31bc] ;  /* 0x0031bc0001037983 */ /* 0x000e220000100800 */
[----:B------:R-:W-:-:S02]  /*40c40*/  PRMT R17, RZ, 0x7610, R17 ;  /* 0x00007610ff117816 */ /* 0x000fc40000000011 */
[----:B0-----:R-:W-:-:S04]  /*40c50*/  @!P1 LOP3.LUT R3, R3, R2, RZ, 0x3c, !PT ;  /* 0x0000000203039212 */ /* 0x001fc800078e3cff */
[----:B------:R-:W-:-:S04]  /*40c60*/  @!P1 LOP3.LUT R2, R3, R2, RZ, 0x3c, !PT ;  /* 0x0000000203029212 */ /* 0x000fc800078e3cff */
[----:B------:R-:W-:Y:S01]  /*40c70*/  @!P1 LOP3.LUT R3, R3, R2, RZ, 0x3c, !PT ;  /* 0x0000000203039212 */ /* 0x000fe200078e3cff */
[----:B--2---:R0:W-:Y:S04]  /*40c80*/  @!P1 STL [R1+0x14], R14 ;  /* 0x0000140e01009387 */ /* 0x0041e80000100800 */
[----:B------:R1:W2:Y:S01]  /*40c90*/  @!P1 LDG.E.U16 R17, desc[UR10][R2.64] ;  /* 0x0000000a02119981 */ /* 0x0002a2000c1e1500 */
[----:B------:R-:W-:Y:S02]  /*40ca0*/  PRMT R4, RZ, 0x7610, R4 ;  /* 0x00007610ff047816 */ /* 0x000fe40000000004 */
[----:B----4-:R-:W-:Y:S01]  /*40cb0*/  PRMT R29, RZ, 0x7610, R29 ;  /* 0x00007610ff1d7816 */ /* 0x010fe2000000001d */
[----:B0-----:R-:W4:Y:S04]  /*40cc0*/  LDL R14, [R1+0x31ec] ;  /* 0x0031ec00010e7983 */ /* 0x001f280000100800 */
[----:B------:R-:W2:Y:S01]  /*40cd0*/  LDL R3, [R1+0x31c0] ;  /* 0x0031c00001037983 */ /* 0x000ea20000100800 */
[----:B-1----:R-:W-:-:S05]  /*40ce0*/  @!P1 IMAD.MOV.U32 R2, RZ, RZ, R5 ;  /* 0x000000ffff029224 */ /* 0x002fca00078e0005 */
[----:B--2---:R0:W2:Y:S04]  /*40cf0*/  @!P1 LDG.E.U16 R4, desc[UR10][R2.64] ;  /* 0x0000000a02049981 */ /* 0x0040a8000c1e1500 */
[----:B------:R1:W-:Y:S04]  /*40d00*/  STL [R1+0x18], R17 ;  /* 0x0000181101007387 */ /* 0x0003e80000100800 */
[----:B------:R-:W3:Y:S01]  /*40d10*/  LDL R5, [R1+0x3200] ;  /* 0x0032000001057983 */ /* 0x000ee20000100800 */
[----:B0-----:R-:W-:Y:S02]  /*40d20*/  @!P1 IMAD.MOV.U32 R2, RZ, RZ, R0 ;  /* 0x000000ffff029224 */ /* 0x001fe400078e0000 */
[----:B------:R-:W-:Y:S01]  /*40d30*/  @!P1 IMAD.MOV.U32 R3, RZ, RZ, R16 ;  /* 0x000000ffff039224 */ /* 0x000fe200078e0010 */
[----:B-1----:R-:W3:Y:S04]  /*40d40*/  LDL R17, [R1+0x31fc] ;  /* 0x0031fc0001117983 */ /* 0x002ee80000100800 */
[----:B------:R4:W3:Y:S04]  /*40d50*/  @!P1 LDG.E.U16 R29, desc[UR10][R2.64] ;  /* 0x0000000a021d9981 */ /* 0x0008e8000c1e1500 */
[----:B--2---:R0:W-:Y:S04]  /*40d60*/  STL [R1+0x10], R4 ;  /* 0x0000100401007387 */ /* 0x0041e80000100800 */
[----:B------:R-:W2:Y:S01]  /*40d70*/  LDL R3, [R1+0x31e0] ;  /* 0x0031e00001037983 */ /* 0x000ea20000100800 */
[----:B------:R-:W-:Y:S01]  /*40d80*/  PRMT R27, RZ, 0x7610, R27 ;  /* 0x00007610ff1b7816 */ /* 0x000fe2000000001b */
[----:B----4-:R-:W-:-:S02]  /*40d90*/  @!P1 IMAD.MOV.U32 R2, RZ, RZ, R14 ;  /* 0x000000ffff029224 */ /* 0x010fc400078e000e */
[----:B------:R-:W4:Y:S04]  /*40da0*/  LDL R16, [R1+0x3210] ;  /* 0x0032100001107983 */ /* 0x000f280000100800 */
[----:B------:R-:W4:Y:S04]  /*40db0*/  LDL R0, [R1+0x321c] ;  /* 0x00321c0001007983 */ /* 0x000f280000100800 */
[----:B0-----:R-:W4:Y:S04]  /*40dc0*/  LDL R4, [R1+0x320c] ;  /* 0x00320c0001047983 */ /* 0x001f280000100800 */
[----:B---3--:R-:W-:Y:S01]  /*40dd0*/  STL [R1+0x32c8], R29 ;  /* 0x0032c81d01007387 */ /* 0x008fe20000100800 */
[----:B------:R-:W-:-:S02]  /*40de0*/  PRMT R26, RZ, 0x7610, R26 ;  /* 0x00007610ff1a7816 */ /* 0x000fc4000000001a */
[----:B------:R-:W-:Y:S01]  /*40df0*/  PRMT R20, RZ, 0x7610, R20 ;  /* 0x00007610ff147816 */ /* 0x000fe20000000014 */
[----:B------:R-:W3:Y:S04]  /*40e00*/  LDL R14, [R1+0x322c] ;  /* 0x00322c00010e7983 */ /* 0x000ee80000100800 */
[----:B--2---:R0:W2:Y:S04]  /*40e10*/  @!P1 LDG.E.U16 R27, desc[UR10][R2.64] ;  /* 0x0000000a021b9981 */ /* 0x0040a8000c1e1500 */
[----:B----4-:R1:W4:Y:S04]  /*40e20*/  @!P1 LDG.E.U16 R20, desc[UR10][R4.64] ;  /* 0x0000000a04149981 */ /* 0x010328000c1e1500 */
[----:B------:R-:W2:Y:S01]  /*40e30*/  LDL R3, [R1+0x31f0] ;  /* 0x0031f00001037983 */ /* 0x000ea20000100800 */
[----:B0-----:R-:W-:-:S05]  /*40e40*/  @!P1 IMAD.MOV.U32 R2, RZ, RZ, R17 ;  /* 0x000000ffff029224 */ /* 0x001fca00078e0011 */
[----:B--2---:R0:W2:Y:S01]  /*40e50*/  @!P1 LDG.E.U16 R26, desc[UR10][R2.64] ;  /* 0x0000000a021a9981 */ /* 0x0040a2000c1e1500 */
[----:B-1----:R-:W-:Y:S02]  /*40e60*/  @!P1 IMAD.MOV.U32 R4, RZ, RZ, R0 ;  /* 0x000000ffff049224 */ /* 0x002fe400078e0000 */
[----:B------:R-:W-:Y:S01]  /*40e70*/  @!P1 IMAD.MOV.U32 R5, RZ, RZ, R16 ;  /* 0x000000ffff059224 */ /* 0x000fe200078e0010 */
[----:B------:R-:W-:Y:S01]  /*40e80*/  STL [R1+0x32c4], R27 ;  /* 0x0032c41b01007387 */ /* 0x000fe20000100800 */
[----:B0-----:R-:W-:-:S06]  /*40e90*/  PRMT R2, RZ, 0x7610, R2 ;  /* 0x00007610ff027816 */ /* 0x001fcc0000000002 */
[----:B------:R3:W3:Y:S04]  /*40ea0*/  @!P1 LDG.E.U16 R2, desc[UR10][R4.64] ;  /* 0x0000000a04029981 */ /* 0x0006e8000c1e1500 */
[----:B--2---:R-:W-:Y:S04]  /*40eb0*/  STL [R1+0x32c0], R26 ;  /* 0x0032c01a01007387 */ /* 0x004fe80000100800 */
[----:B------:R-:W2:Y:S04]  /*40ec0*/  LDL R17, [R1+0x324c] ;  /* 0x00324c0001117983 */ /* 0x000ea80000100800 */
[----:B----4-:R-:W-:Y:S04]  /*40ed0*/  STL [R1+0x32cc], R20 ;  /* 0x0032cc1401007387 */ /* 0x010fe80000100800 */
[----:B------:R-:W4:Y:S01]  /*40ee0*/  LDL R5, [R1+0x3220] ;  /* 0x0032200001057983 */ /* 0x000f220000100800 */
[----:B------:R-:W-:Y:S01]  /*40ef0*/  PRMT R13, RZ, 0x7610, R13 ;  /* 0x00007610ff0d7816 */ /* 0x000fe2000000000d */
[----:B---3--:R-:W-:-:S02]  /*40f00*/  @!P1 IMAD.MOV.U32 R4, RZ, RZ, R14 ;  /* 0x000000ffff049224 */ /* 0x008fc400078e000e */
[----:B------:R-:W3:Y:S04]  /*40f10*/  LDL R16, [R1+0x3250] ;  /* 0x0032500001107983 */ /* 0x000ee80000100800 */
[----:B------:R-:W2:Y:S04]  /*40f20*/  LDL R0, [R1+0x325c] ;  /* 0x00325c0001007983 */ /* 0x000ea80000100800 */
[----:B------:R0:W-:Y:S04]  /*40f30*/  STL [R1+0x32d0], R2 ;  /* 0x0032d00201007387 */ /* 0x0001e80000100800 */
[----:B------:R-:W2:Y:S04]  /*40f40*/  LDL R14, [R1+0x326c] ;  /* 0x00326c00010e7983 */ /* 0x000ea80000100800 */
[----:B0-----:R-:W2:Y:S04]  /*40f50*/  LDL R2, [R1+0x3240] ;  /* 0x0032400001027983 */ /* 0x001ea80000100800 */
[----:B----4-:R-:W4:Y:S04]  /*40f60*/  @!P1 LDG.E.U16 R13, desc[UR10][R4.64] ;  /* 0x0000000a040d9981 */ /* 0x010f28000c1e1500 */
[----:B------:R-:W2:Y:S04]  /*40f70*/  LDL R4, [R1+0x3230] ;  /* 0x0032300001047983 */ /* 0x000ea80000100800 */
[----:B------:R-:W2:Y:S01]  /*40f80*/  LDL R5, [R1+0x323c] ;  /* 0x00323c0001057983 */ /* 0x000ea20000100800 */
[----:B------:R-:W-:-:S03]  /*40f90*/  PRMT R11, RZ, 0x7610, R11 ;  /* 0x00007610ff0b7816 */ /* 0x000fc6000000000b */
[----:B----4-:R0:W-:Y:S04]  /*40fa0*/  STL [R1+0x32d4], R13 ;  /* 0x0032d40d01007387 */ /* 0x0101e80000100800 */
[----:B0-----:R-:W4:Y:S01]  /*40fb0*/  LDL R13, [R1+0x3260] ;  /* 0x00326000010d7983 */ /* 0x001f220000100800 */
[----:B--2---:R-:W-:-:S04]  /*40fc0*/  @!P1 LOP3.LUT R5, R5, R4, RZ, 0x3c, !PT ;  /* 0x0000000405059212 */ /* 0x004fc800078e3cff */
[----:B------:R-:W-:-:S04]  /*40fd0*/  @!P1 LOP3.LUT R4, R5, R4, RZ, 0x3c, !PT ;  /* 0x0000000405049212 */ /* 0x000fc800078e3cff */
[----:B------:R-:W-:Y:S02]  /*40fe0*/  @!P1 LOP3.LUT R5, R5, R4, RZ, 0x3c, !PT ;  /* 0x0000000405059212 */ /* 0x000fe400078e3cff */
[----:B------:R-:W-:-:S03]  /*40ff0*/  PRMT R9, RZ, 0x7610, R9 ;  /* 0x00007610ff097816 */ /* 0x000fc60000000009 */
[----:B------:R0:W2:Y:S01]  /*41000*/  @!P1 LDG.E.U16 R11, desc[UR10][R4.64] ;  /* 0x0000000a040b9981 */ /* 0x0000a2000c1e1500 */
[----:B------:R-:W-:Y:S01]  /*41010*/  PRMT R7, RZ, 0x7610, R7 ;  /* 0x00007610ff077816 */ /* 0x000fe20000000007 */
[----:B0-----:R-:W-:Y:S02]  /*41020*/  @!P1 IMAD.MOV.U32 R4, RZ, RZ, R17 ;  /* 0x000000ffff049224 */ /* 0x001fe400078e0011 */
[----:B------:R-:W-:Y:S02]  /*41030*/  @!P1 IMAD.MOV.U32 R5, RZ, RZ, R2 ;  /* 0x000000ffff059224 */ /* 0x000fe400078e0002 */
[----:B---3--:R-:W-:Y:S02]  /*41040*/  @!P1 IMAD.MOV.U32 R17, RZ, RZ, R16 ;  /* 0x000000ffff119224 */ /* 0x008fe400078e0010 */
[----:B------:R-:W-:Y:S01]  /*41050*/  @!P1 IMAD.MOV.U32 R16, RZ, RZ, R0 ;  /* 0x000000ffff109224 */ /* 0x000fe200078e0000 */
[----:B------:R0:W3:Y:S04]  /*41060*/  @!P1 LDG.E.U16 R9, desc[UR10][R4.64] ;  /* 0x0000000a04099981 */ /* 0x0000e8000c1e1500 */
[----:B------:R1:W3:Y:S01]  /*41070*/  @!P1 LDG.E.U16 R7, desc[UR10][R16.64] ;  /* 0x0000000a10079981 */ /* 0x0002e2000c1e1500 */
[----:B0-----:R-:W-:Y:S01]  /*41080*/  PRMT R5, RZ, 0x7610, R5 ;  /* 0x00007610ff057816 */ /* 0x001fe20000000005 */
[----:B-1----:R-:W-:-:S02]  /*41090*/  @!P1 IMAD.MOV.U32 R16, RZ, RZ, R14 ;  /* 0x000000ffff109224 */ /* 0x002fc400078e000e */
[----:B----4-:R-:W-:-:S05]  /*410a0*/  @!P1 IMAD.MOV.U32 R17, RZ, RZ, R13 ;  /* 0x000000ffff119224 */ /* 0x010fca00078e000d */
[----:B------:R-:W4:Y:S04]  /*410b0*/  @!P1 LDG.E.U16 R5, desc[UR10][R16.64] ;  /* 0x0000000a10059981 */ /* 0x000f28000c1e1500 */
[----:B--2---:R0:W-:Y:S04]  /*410c0*/  STL [R1+0x32d8], R11 ;  /* 0x0032d80b01007387 */ /* 0x0041e80000100800 */
[----:B0-----:R-:W2:Y:S04]  /*410d0*/  LDL R11, [R1+0x327c] ;  /* 0x00327c00010b7983 */ /* 0x001ea80000100800 */
[----:B---3--:R0:W-:Y:S04]  /*410e0*/  STL [R1+0x32dc], R9 ;  /* 0x0032dc0901007387 */ /* 0x0081e80000100800 */
[----:B------:R-:W3:Y:S04]  /*410f0*/  LDL R2, [R1+0x3280] ;  /* 0x0032800001027983 */ /* 0x000ee80000100800 */
[----:B------:R-:W3:Y:S04]  /*41100*/  LDL R0, [R1+0x328c] ;  /* 0x00328c0001007983 */ /* 0x000ee80000100800 */
[----:B0-----:R-:W3:Y:S04]  /*41110*/  LDL R9, [R1+0x3270] ;  /* 0x0032700001097983 */ /* 0x001ee80000100800 */
[----:B------:R0:W-:Y:S04]  /*41120*/  STL [R1+0x32e0], R7 ;  /* 0x0032e00701007387 */ /* 0x0001e80000100800 */
[----:B------:R-:W3:Y:S04]  /*41130*/  LDL R14, [R1+0x31a4] ;  /* 0x0031a400010e7983 */ /* 0x000ee80000100800 */
[----:B------:R-:W3:Y:S04]  /*41140*/  LDL R13, [R1+0x31a8] ;  /* 0x0031a800010d7983 */ /* 0x000ee80000100800 */
[----:B0-----:R-:W3:Y:S04]  /*41150*/  LDL R7, [R1+0x31b4] ;  /* 0x0031b40001077983 */ /* 0x001ee80000100800 */
[----:B----4-:R0:W-:Y:S04]  /*41160*/  STL [R1+0x32e4], R5 ;  /* 0x0032e40501007387 */ /* 0x0101e80000100800 */
[----:B0-----:R-:W4:Y:S01]  /*41170*/  LDL R5, [R1+0x319c] ;  /* 0x00319c0001057983 */ /* 0x001f220000100800 */
[----:B------:R-:W-:-:S02]  /*41180*/  PRMT R4, RZ, 0x7610, R4 ;  /* 0x00007610ff047816 */ /* 0x000fc40000000004 */
[----:B------:R-:W-:Y:S01]  /*41190*/  PRMT R3, RZ, 0x7610, R3 ;  /* 0x00007610ff037816 */ /* 0x000fe20000000003 */
[----:B--2---:R-:W-:Y:S01]  /*411a0*/  @!P1 IMAD.MOV.U32 R16, RZ, RZ, R11 ;  /* 0x000000ffff109224 */ /* 0x004fe200078e000b */
[----:B------:R-:W-:Y:S01]  /*411b0*/  PRMT R20, RZ, 0x7610, R20 ;  /* 0x00007610ff147816 */ /* 0x000fe20000000014 */
[----:B------:R-:W2:Y:S01]  /*411c0*/  LDL R11, [R1+0x31b8] ;  /* 0x0031b800010b7983 */ /* 0x000ea20000100800 */
[----:B---3--:R-:W-:-:S03]  /*411d0*/  @!P1 IMAD.MOV.U32 R17, RZ, RZ, R9 ;  /* 0x000000ffff119224 */ /* 0x008fc600078e0009 */
[----:B------:R-:W3:Y:S04]  /*411e0*/  LDL R9, [R1+0x31c4] ;  /* 0x0031c40001097983 */ /* 0x000ee80000100800 */
[----:B------:R0:W2:Y:S02]  /*411f0*/  @!P1 LDG.E.U16 R4, desc[UR10][R16.64] ;  /* 0x0000000a10049981 */ /* 0x0000a4000c1e1500 */
[----:B0-----:R-:W-:Y:S02]  /*41200*/  @!P1 IMAD.MOV.U32 R16, RZ, RZ, R0 ;  /* 0x000000ffff109224 */ /* 0x001fe400078e0000 */
[----:B------:R-:W-:-:S05]  /*41210*/  @!P1 IMAD.MOV.U32 R17, RZ, RZ, R2 ;  /* 0x000000ffff119224 */ /* 0x000fca00078e0002 */
[----:B------:R0:W3:Y:S02]  /*41220*/  @!P1 LDG.E.U16 R3, desc[UR10][R16.64] ;  /* 0x0000000a10039981 */ /* 0x0000e4000c1e1500 */
[----:B0-----:R-:W-:Y:S02]  /*41230*/  @!P0 IMAD.MOV.U32 R16, RZ, RZ, R14 ;  /* 0x000000ffff108224 */ /* 0x001fe400078e000e */
[----:B----4-:R-:W-:-:S05]  /*41240*/  @!P0 IMAD.MOV.U32 R17, RZ, RZ, R5 ;  /* 0x000000ffff118224 */ /* 0x010fca00078e0005 */
[----:B------:R0:W4:Y:S01]  /*41250*/  @!P0 LDG.E.U16 R20, desc[UR10][R16.64] ;  /* 0x0000000a10148981 */ /* 0x000122000c1e1500 */
[----:B------:R-:W-:Y:S02]  /*41260*/  PRMT R29, RZ, 0x7610, R29 ;  /* 0x00007610ff1d7816 */ /* 0x000fe4000000001d */
[----:B------:R-:W-:Y:S01]  /*41270*/  PRMT R27, RZ, 0x7610, R27 ;  /* 0x00007610ff1b7816 */ /* 0x000fe2000000001b */
[----:B0-----:R-:W-:Y:S02]  /*41280*/  @!P0 IMAD.MOV.U32 R16, RZ, RZ, R7 ;  /* 0x000000ffff108224 */ /* 0x001fe400078e0007 */
[----:B------:R-:W-:-:S05]  /*41290*/  @!P0 IMAD.MOV.U32 R17, RZ, RZ, R13 ;  /* 0x000000ffff118224 */ /* 0x000fca00078e000d */
[----:B------:R3:W4:Y:S04]  /*412a0*/  @!P0 LDG.E.U16 R29, desc[UR10][R16.64] ;  /* 0x0000000a101d8981 */ /* 0x000728000c1e1500 */
[----:B--2---:R0:W-:Y:S04]  /*412b0*/  STL [R1+0x32e8], R4 ;  /* 0x0032e80401007387 */ /* 0x0041e80000100800 */
[----:B------:R-:W2:Y:S04]  /*412c0*/  LDL R2, [R1+0x31c8] ;  /* 0x0031c80001027983 */ /* 0x000ea80000100800 */
[----:B------:R-:W2:Y:S01]  /*412d0*/  LDL R0, [R1+0x31d4] ;  /* 0x0031d40001007983 */ /* 0x000ea20000100800 */
[----:B---3--:R-:W-:-:S02]  /*412e0*/  @!P0 IMAD.MOV.U32 R16, RZ, RZ, R9 ;  /* 0x000000ffff108224 */ /* 0x008fc400078e0009 */
[----:B------:R-:W-:-:S05]  /*412f0*/  @!P0 IMAD.MOV.U32 R17, RZ, RZ, R11 ;  /* 0x000000ffff118224 */ /* 0x000fca00078e000b */
[----:B------:R2:W3:Y:S04]  /*41300*/  @!P0 LDG.E.U16 R27, desc[UR10][R16.64] ;  /* 0x0000000a101b8981 */ /* 0x0004e8000c1e1500 */
[----:B------:R1:W-:Y:S04]  /*41310*/  STL [R1+0x32ec], R3 ;  /* 0x0032ec0301007387 */ /* 0x0003e80000100800 */
[----:B----4-:R-:W-:Y:S04]  /*41320*/  STL [R1+0x32f0], R20 ;  /* 0x0032f01401007387 */ /* 0x010fe80000100800 */
[----:B------:R-:W4:Y:S04]  /*41330*/  LDL R7, [R1+0x3218] ;  /* 0x0032180001077983 */ /* 0x000f280000100800 */
[----:B------:R-:W4:Y:S01]  /*41340*/  LDL R5, [R1+0x3224] ;  /* 0x0032240001057983 */ /* 0x000f220000100800 */
[----:B------:R-:W-:-:S02]  /*41350*/  PRMT R26, RZ, 0x7610, R26 ;  /* 0x00007610ff1a7816 */ /* 0x000fc4000000001a */
[----:B------:R-:W-:Y:S01]  /*41360*/  PRMT R12, RZ, 0x7610, R12 ;  /* 0x00007610ff0c7816 */ /* 0x000fe2000000000c */
[----:B--2---:R-:W-:Y:S02]  /*41370*/  @!P0 IMAD.MOV.U32 R17, RZ, RZ, R2 ;  /* 0x000000ffff118224 */ /* 0x004fe400078e0002 */
[----:B------:R-:W-:-:S05]  /*41380*/  @!P0 IMAD.MOV.U32 R16, RZ, RZ, R0 ;  /* 0x000000ffff108224 */ /* 0x000fca00078e0000 */
[----:B------:R4:W2:Y:S04]  /*41390*/  @!P0 LDG.E.U16 R26, desc[UR10][R16.64] ;  /* 0x0000000a101a8981 */ /* 0x0008a8000c1e1500 */
[----:B------:R-:W-:Y:S04]  /*413a0*/  STL [R1+0x32f4], R29 ;  /* 0x0032f41d01007387 */ /* 0x000fe80000100800 */
[----:B0-----:R-:W2:Y:S04]  /*413b0*/  LDL R4, [R1+0x31d8] ;  /* 0x0031d80001047983 */ /* 0x001ea80000100800 */
[----:B-1----:R-:W2:Y:S04]  /*413c0*/  LDL R3, [R1+0x31e4] ;  /* 0x0031e40001037983 */ /* 0x002ea80000100800 */
[----:B---3--:R-:W-:Y:S04]  /*413d0*/  STL [R1+0x32f8], R27 ;  /* 0x0032f81b01007387 */ /* 0x008fe80000100800 */
[----:B------:R-:W3:Y:S04]  /*413e0*/  LDL R11, [R1+0x3228] ;  /* 0x00322800010b7983 */ /* 0x000ee80000100800 */
[----:B------:R-:W3:Y:S04]  /*413f0*/  LDL R9, [R1+0x3234] ;  /* 0x0032340001097983 */ /* 0x000ee80000100800 */
[----:B------:R-:W3:Y:S04]  /*41400*/  LDL R2, [R1+0x3238] ;  /* 0x0032380001027983 */ /* 0x000ee80000100800 */
[----:B------:R-:W3:Y:S01]  /*41410*/  LDL R0, [R1+0x3244] ;  /* 0x0032440001007983 */ /* 0x000ee20000100800 */
[----:B----4-:R-:W-:-:S02]  /*41420*/  @!P0 IMAD.MOV.U32 R17, RZ, RZ, R7 ;  /* 0x000000ffff118224 */ /* 0x010fc400078e0007 */
[----:B------:R-:W-:-:S05]  /*41430*/  @!P0 IMAD.MOV.U32 R16, RZ, RZ, R5 ;  /* 0x000000ffff108224 */ /* 0x000fca00078e0005 */
[----:B------:R0:W4:Y:S01]  /*41440*/  @!P0 LDG.E.U16 R12, desc[UR10][R16.64] ;  /* 0x0000000a100c8981 */ /* 0x000122000c1e1500 */
[----:B------:R-:W-:Y:S02]  /*41450*/  PRMT R28, RZ, 0x7610, R28 ;  /* 0x00007610ff1c7816 */ /* 0x000fe4000000001c */
[----:B------:R-:W-:Y:S02]  /*41460*/  PRMT R10, RZ, 0x7610, R10 ;  /* 0x00007610ff0a7816 */ /* 0x000fe4000000000a */
[----:B------:R-:W-:Y:S01]  /*41470*/  PRMT R8, RZ, 0x7610, R8 ;  /* 0x00007610ff087816 */ /* 0x000fe20000000008 */
[----:B--2---:R-:W-:Y:S04]  /*41480*/  STL [R1+0x32fc], R26 ;  /* 0x0032fc1a01007387 */ /* 0x004fe80000100800 */
[----:B------:R-:W2:Y:S04]  /*41490*/  LDL R7, [R1+0x31e8] ;  /* 0x0031e80001077983 */ /* 0x000ea80000100800 */
[----:B------:R-:W2:Y:S01]  /*414a0*/  LDL R5, [R1+0x31f4] ;  /* 0x0031f40001057983 */ /* 0x000ea20000100800 */
[----:B0-----:R-:W-:-:S02]  /*414b0*/  @!P0 IMAD.MOV.U32 R16, RZ, RZ, R3 ;  /* 0x000000ffff108224 */ /* 0x001fc400078e0003 */
[----:B------:R-:W-:-:S05]  /*414c0*/  @!P0 IMAD.MOV.U32 R17, RZ, RZ, R4 ;  /* 0x000000ffff118224 */ /* 0x000fca00078e0004 */
[----:B------:R3:W2:Y:S02]  /*414d0*/  @!P0 LDG.E.U16 R28, desc[UR10][R16.64] ;  /* 0x0000000a101c8981 */ /* 0x0006a4000c1e1500 */
[----:B---3--:R-:W-:Y:S02]  /*414e0*/  @!P0 IMAD.MOV.U32 R16, RZ, RZ, R9 ;  /* 0x000000ffff108224 */ /* 0x008fe400078e0009 */
[----:B------:R-:W-:-:S05]  /*414f0*/  @!P0 IMAD.MOV.U32 R17, RZ, RZ, R11 ;  /* 0x000000ffff118224 */ /* 0x000fca00078e000b */
[----:B------:R0:W3:Y:S02]  /*41500*/  @!P0 LDG.E.U16 R10, desc[UR10][R16.64] ;  /* 0x0000000a100a8981 */ /* 0x0000e4000c1e1500 */
[----:B0-----:R-:W-:Y:S02]  /*41510*/  @!P0 IMAD.MOV.U32 R16, RZ, RZ, R0 ;  /* 0x000000ffff108224 */ /* 0x001fe400078e0000 */
[----:B------:R-:W-:-:S05]  /*41520*/  @!P0 IMAD.MOV.U32 R17, RZ, RZ, R2 ;  /* 0x000000ffff118224 */ /* 0x000fca00078e0002 */
[----:B------:R2:W3:Y:S04]  /*41530*/  @!P0 LDG.E.U16 R8, desc[UR10][R16.64] ;  /* 0x0000000a10088981 */ /* 0x0004e8000c1e1500 */
[----:B----4-:R0:W-:Y:S04]  /*41540*/  STL [R1+0x3300], R12 ;  /* 0x0033000c01007387 */ /* 0x0101e80000100800 */
        /* <DEDUP_REMOVED lines=8> */
[----:B---3--:R1:W-:Y:S04]  /*415d0*/  STL [R1+0x3308], R10 ;  /* 0x0033080a01007387 */ /* 0x0083e80000100800 */
[----:B------:R-:W3:Y:S04]  /*415e0*/  LDL R2, [R1+0x31f8] ;  /* 0x0031f80001027983 */ /* 0x000ee80000100800 */
[----:B------:R-:W3:Y:S04]  /*415f0*/  LDL R0, [R1+0x3204] ;  /* 0x0032040001007983 */ /* 0x000ee80000100800 */
[----:B------:R1:W-:Y:S04]  /*41600*/  STL [R1+0x330c], R8 ;  /* 0x00330c0801007387 */ /* 0x0003e80000100800 */
[----:B0-----:R-:W3:Y:S04]  /*41610*/  LDL R12, [R1+0x3258] ;  /* 0x00325800010c7983 */ /* 0x001ee80000100800 */
[----:B------:R-:W3:Y:S01]  /*41620*/  LDL R11, [R1+0x3264] ;  /* 0x00326400010b7983 */ /* 0x000ee20000100800 */
[----:B----4-:R-:W-:-:S02]  /*41630*/  @!P0 IMAD.MOV.U32 R17, RZ, RZ, R4 ;  /* 0x000000ffff118224 */ /* 0x010fc400078e0004 */
[----:B------:R-:W-:-:S05]  /*41640*/  @!P0 IMAD.MOV.U32 R16, RZ, RZ, R3 ;  /* 0x000000ffff108224 */ /* 0x000fca00078e0003 */
[----:B------:R3:W4:Y:S01]  /*41650*/  @!P0 LDG.E.U16 R6, desc[UR10][R16.64] ;  /* 0x0000000a10068981 */ /* 0x000722000c1e1500 */
[----:B------:R-:W-:Y:S02]  /*41660*/  PRMT R18, RZ, 0x7610, R18 ;  /* 0x00007610ff127816 */ /* 0x000fe40000000012 */
[----:B------:R-:W-:Y:S01]  /*41670*/  PRMT R15, RZ, 0x7610, R15 ;  /* 0x00007610ff0f7816 */ /* 0x000fe2000000000f */
[----:B--2---:R-:W-:Y:S04]  /*41680*/  STL [R1+0x3310], R22 ;  /* 0x0033101601007387 */ /* 0x004fe80000100800 */
[----:B-1----:R-:W2:Y:S04]  /*41690*/  LDL R10, [R1+0x3268] ;  /* 0x00326800010a7983 */ /* 0x002ea80000100800 */
[----:B------:R-:W2:Y:S04]  /*416a0*/  LDL R9, [R1+0x3274] ;  /* 0x0032740001097983 */ /* 0x000ea80000100800 */
[----:B------:R-:W2:Y:S04]  /*416b0*/  LDL R8, [R1+0x3208] ;  /* 0x0032080001087983 */ /* 0x000ea80000100800 */
[----:B------:R-:W2:Y:S01]  /*416c0*/  LDL R7, [R1+0x3214] ;  /* 0x0032140001077983 */ /* 0x000ea20000100800 */
[----:B---3--:R-:W-:-:S02]  /*416d0*/  @!P0 IMAD.MOV.U32 R17, RZ, RZ, R2 ;  /* 0x000000ffff118224 */ /* 0x008fc400078e0002 */
[----:B------:R-:W-:-:S05]  /*416e0*/  @!P0 IMAD.MOV.U32 R16, RZ, RZ, R0 ;  /* 0x000000ffff108224 */ /* 0x000fca00078e0000 */
[----:B------:R0:W3:Y:S02]  /*416f0*/  @!P0 LDG.E.U16 R18, desc[UR10][R16.64] ;  /* 0x0000000a10128981 */ /* 0x0000e4000c1e1500 */
[----:B0-----:R-:W-:Y:S02]  /*41700*/  @!P0 IMAD.MOV.U32 R17, RZ, RZ, R12 ;  /* 0x000000ffff118224 */ /* 0x001fe400078e000c */
[----:B------:R-:W-:-:S05]  /*41710*/  @!P0 IMAD.MOV.U32 R16, RZ, RZ, R11 ;  /* 0x000000ffff108224 */ /* 0x000fca00078e000b */
[----:B------:R2:W3:Y:S04]  /*41720*/  @!P0 LDG.E.U16 R15, desc[UR10][R16.64] ;  /* 0x0000000a100f8981 */ /* 0x0004e8000c1e1500 */
[----:B----4-:R0:W-:Y:S04]  /*41730*/  STL [R1+0x3314], R6 ;  /* 0x0033140601007387 */ /* 0x0101e80000100800 */
[----:B------:R-:W4:Y:S04]  /*41740*/  LDL R5, [R1+0x3284] ;  /* 0x0032840001057983 */ /* 0x000f280000100800 */
[----:B------:R-:W4:Y:S04]  /*41750*/  LDL R4, [R1+0x3290] ;  /* 0x0032900001047983 */ /* 0x000f280000100800 */
[----:B------:R-:W4:Y:S04]  /*41760*/  LDL R3, [R1+0x3298] ;  /* 0x0032980001037983 */ /* 0x000f280000100800 */
[----:B------:R-:W4:Y:S04]  /*41770*/  LDL R2, [R1+0x3288] ;  /* 0x0032880001027983 */ /* 0x000f280000100800 */
[----:B------:R-:W4:Y:S04]  /*41780*/  LDL R0, [R1+0x3294] ;  /* 0x0032940001007983 */ /* 0x000f280000100800 */
[----:B0-----:R-:W4:Y:S01]  /*41790*/  LDL R6, [R1+0x3278] ;  /* 0x0032780001067983 */ /* 0x001f220000100800 */
[----:B------:R-:W0:Y:S01]  /*417a0*/  S2R R14, SR_TID.X ;  /* 0x00000000000e7919 */ /* 0x000e220000002100 */
[----:B------:R-:W-:-:S02]  /*417b0*/  PRMT R19, RZ, 0x7610, R19 ;  /* 0x00007610ff137816 */ /* 0x000fc40000000013 */
[----:B------:R-:W-:Y:S01]  /*417c0*/  PRMT R21, RZ, 0x7610, R21 ;  /* 0x00007610ff157816 */ /* 0x000fe20000000015 */
[----:B--2---:R-:W-:Y:S02]  /*417d0*/  @!P0 IMAD.MOV.U32 R17, RZ, RZ, R10 ;  /* 0x000000ffff118224 */ /* 0x004fe400078e000a */
[----:B------:R-:W-:-:S05]  /*417e0*/  @!P0 IMAD.MOV.U32 R16, RZ, RZ, R9 ;  /* 0x000000ffff108224 */ /* 0x000fca00078e0009 */
[----:B------:R1:W2:Y:S01]  /*417f0*/  @!P0 LDG.E.U16 R19, desc[UR10][R16.64] ;  /* 0x0000000a10138981 */ /* 0x0002a2000c1e1500 */
[----:B------:R-:W-:Y:S01]  /*41800*/  PRMT R23, RZ, 0x7610, R23 ;  /* 0x00007610ff177816 */ /* 0x000fe20000000017 */
[----:B-1----:R-:W-:Y:S02]  /*41810*/  @!P0 IMAD.MOV.U32 R16, RZ, RZ, R7 ;  /* 0x000000ffff108224 */ /* 0x002fe400078e0007 */
[----:B------:R-:W-:-:S05]  /*41820*/  @!P0 IMAD.MOV.U32 R17, RZ, RZ, R8 ;  /* 0x000000ffff118224 */ /* 0x000fca00078e0008 */
[----:B------:R4:W2:Y:S01]  /*41830*/  @!P0 LDG.E.U16 R21, desc[UR10][R16.64] ;  /* 0x0000000a10158981 */ /* 0x0008a2000c1e1500 */
[----:B------:R-:W-:-:S03]  /*41840*/  PRMT R24, RZ, 0x7610, R24 ;  /* 0x00007610ff187816 */ /* 0x000fc60000000018 */
[----:B---3--:R1:W-:Y:S01]  /*41850*/  STL [R1+0x3318], R18 ;  /* 0x0033181201007387 */ /* 0x0083e20000100800 */
[----:B------:R-:W-:-:S03]  /*41860*/  PRMT R25, RZ, 0x7610, R25 ;  /* 0x00007610ff197816 */ /* 0x000fc60000000019 */
[----:B------:R3:W-:Y:S04]  /*41870*/  STL [R1+0x3320], R15 ;  /* 0x0033200f01007387 */ /* 0x0007e80000100800 */
[----:B-1----:R-:W2:Y:S01]  /*41880*/  LDL.LU R18, [R1+0x298] ;  /* 0x0002980001127983 */ /* 0x002ea20000300800 */
[----:B----4-:R-:W-:Y:S02]  /*41890*/  @!P0 IMAD.MOV.U32 R16, RZ, RZ, R5 ;  /* 0x000000ffff108224 */ /* 0x010fe400078e0005 */
[----:B------:R-:W-:Y:S02]  /*418a0*/  @!P0 IMAD.MOV.U32 R17, RZ, RZ, R6 ;  /* 0x000000ffff118224 */ /* 0x000fe400078e0006 */
[----:B------:R-:W4:Y:S04]  /*418b0*/  LDL.LU R6, [R1+0x28c] ;  /* 0x00028c0001067983 */ /* 0x000f280000300800 */
[----:B------:R1:W2:Y:S04]  /*418c0*/  @!P0 LDG.E.U16 R23, desc[UR10][R16.64] ;  /* 0x0000000a10178981 */ /* 0x0002a8000c1e1500 */
[----:B------:R-:W2:Y:S04]  /*418d0*/  LDL.LU R22, [R1+0x284] ;  /* 0x0002840001167983 */ /* 0x000ea80000300800 */
[----:B------:R-:W2:Y:S04]  /*418e0*/  LDL.LU R8, [R1+0x27c] ;  /* 0x00027c0001087983 */ /* 0x000ea80000300800 */
[----:B------:R-:W2:Y:S04]  /*418f0*/  LDL.LU R10, [R1+0x180] ;  /* 0x00018000010a7983 */ /* 0x000ea80000300800 */
[----:B------:R-:W2:Y:S04]  /*41900*/  LDL.LU R28, [R1+0x178] ;  /* 0x00017800011c7983 */ /* 0x000ea80000300800 */
[----:B------:R-:W2:Y:S04]  /*41910*/  LDL.LU R12, [R1+0x170] ;  /* 0x00017000010c7983 */ /* 0x000ea80000300800 */
[----:B------:R-:W2:Y:S04]  /*41920*/  LDL.LU R26, [R1+0x168] ;  /* 0x00016800011a7983 */ /* 0x000ea80000300800 */
[----:B------:R-:W2:Y:S01]  /*41930*/  LDL.LU R27, [R1+0x15c] ;  /* 0x00015c00011b7983 */ /* 0x000ea20000300800 */
[----:B-1----:R-:W-:-:S03]  /*41940*/  @!P1 IMAD.MOV.U32 R16, RZ, RZ, R3 ;  /* 0x000000ffff109224 */ /* 0x002fc600078e0003 */
[----:B------:R-:W2:Y:S01]  /*41950*/  LDL.LU R29, [R1+0x154] ;  /* 0x00015400011d7983 */ /* 0x000ea20000300800 */
[----:B------:R-:W-:-:S03]  /*41960*/  @!P1 IMAD.MOV.U32 R17, RZ, RZ, R4 ;  /* 0x000000ffff119224 */ /* 0x000fc600078e0004 */
[----:B------:R-:W2:Y:S04]  /*41970*/  LDL.LU R20, [R1+0x14c] ;  /* 0x00014c0001147983 */ /* 0x000ea80000300800 */
[----:B------:R-:W2:Y:S04]  /*41980*/  LDL.LU R3, [R1+0x94] ;  /* 0x0000940001037983 */ /* 0x000ea80000300800 */
[----:B------:R-:W2:Y:S04]  /*41990*/  LDL.LU R4, [R1+0x90] ;  /* 0x0000900001047983 */ /* 0x000ea80000300800 */
[----:B------:R1:W2:Y:S04]  /*419a0*/  @!P1 LDG.E.U16 R24, desc[UR10][R16.64] ;  /* 0x0000000a10189981 */ /* 0x0002a8000c1e1500 */
[----:B------:R-:W2:Y:S04]  /*419b0*/  LDL.LU R5, [R1+0x88] ;  /* 0x0000880001057983 */ /* 0x000ea80000300800 */
[----:B------:R-:W2:Y:S04]  /*419c0*/  LDL.LU R7, [R1+0x7c] ;  /* 0x00007c0001077983 */ /* 0x000ea80000300800 */
[----:B------:R-:W2:Y:S04]  /*419d0*/  LDL.LU R9, [R1+0x70] ;  /* 0x0000700001097983 */ /* 0x000ea80000300800 */
[----:B------:R-:W2:Y:S04]  /*419e0*/  LDL.LU R11, [R1+0x68] ;  /* 0x00006800010b7983 */ /* 0x000ea80000300800 */
[----:B------:R-:W2:Y:S01]  /*419f0*/  LDL.LU R13, [R1+0x58] ;  /* 0x00005800010d7983 */ /* 0x000ea20000300800 */
[----:B-1----:R-:W-:-:S02]  /*41a00*/  @!P0 IMAD.MOV.U32 R16, RZ, RZ, R0 ;  /* 0x000000ffff108224 */ /* 0x002fc400078e0000 */
[----:B------:R-:W-:Y:S02]  /*41a10*/  @!P0 IMAD.MOV.U32 R17, RZ, RZ, R2 ;  /* 0x000000ffff118224 */ /* 0x000fe400078e0002 */
[----:B------:R-:W2:Y:S04]  /*41a20*/  LDL.LU R2, [R1+0x14] ;  /* 0x0000140001027983 */ /* 0x000ea80000300800 */
[----:B------:R0:W2:Y:S02]  /*41a30*/  @!P0 LDG.E.U16 R25, desc[UR10][R16.64] ;  /* 0x0000000a10198981 */ /* 0x0000a4000c1e1500 */
[C---:B0-----:R-:W-:Y:S01]  /*41a40*/  IMAD.SHL.U32 R17, R14.reuse, 0x2, RZ ;  /* 0x000000020e117824 */ /* 0x041fe200078e00ff */
[----:B------:R-:W-:-:S04]  /*41a50*/  LOP3.LUT R16, R14, 0x7, RZ, 0xc0, !PT ;  /* 0x000000070e107812 */ /* 0x000fc800078ec0ff */
[----:B------:R-:W-:Y:S01]  /*41a60*/  LOP3.LUT R0, R17, 0x10, RZ, 0xc0, !PT ;  /* 0x0000001011007812 */ /* 0x000fe200078ec0ff */
[C---:B---3--:R-:W-:Y:S02]  /*41a70*/  IMAD R15, R16.reuse, 0x410, RZ ;  /* 0x00000410100f7824 */ /* 0x048fe400078e02ff */
[----:B------:R-:W-:Y:S01]  /*41a80*/  IMAD R16, R16, 0x110, RZ ;  /* 0x0000011010107824 */ /* 0x000fe200078e02ff */
[----:B------:R-:W-:Y:S01]  /*41a90*/  LOP3.LUT R0, R0, 0x20, R14, 0xf8, !PT ;  /* 0x0000002000007812 */ /* 0x000fe200078ef80e */
[----:B------:R-:W-:-:S03]  /*41aa0*/  IMAD.SHL.U32 R14, R14, 0x200, RZ ;  /* 0x000002000e0e7824 */ /* 0x000fc600078e00ff */
[----:B------:R-:W-:Y:S02]  /*41ab0*/  LOP3.LUT R16, R16, 0x30, R17, 0x78, !PT ;  /* 0x0000003010107812 */ /* 0x000fe400078e7811 */
[----:B------:R-:W-:Y:S02]  /*41ac0*/  LOP3.LUT R0, R15, R0, RZ, 0x3c, !PT ;  /* 0x000000000f007212 */ /* 0x000fe400078e3cff */
[----:B------:R-:W3:Y:S04]  /*41ad0*/  LDL.LU R15, [R1+0x3320] ;  /* 0x00332000010f7983 */ /* 0x000ee80000300800 */
[----:B------:R-:W2:Y:S04]  /*41ae0*/  LDL.LU R17, [R1+0x188] ;  /* 0x0001880001117983 */ /* 0x000ea80000300800 */
[----:B------:R0:W-:Y:S01]  /*41af0*/  STL [R1+0x3f0], R16 ;  /* 0x0003f01001007387 */ /* 0x0001e20000100800 */
[----:B------:R-:W-:-:S03]  /*41b00*/  LOP3.LUT R0, R0, 0x2000, R14, 0xf8, !PT ;  /* 0x0000200000007812 */ /* 0x000fc600078ef80e */
[----:B0-----:R-:W2:Y:S04]  /*41b10*/  LDL.LU R16, [R1+0x4c] ;  /* 0x00004c0001107983 */ /* 0x001ea80000300800 */
[----:B------:R-:W2:Y:S01]  /*41b20*/  LDL.LU R14, [R1+0x331c] ;  /* 0x00331c00010e7983 */ /* 0x000ea20000300800 */
[----:B------:R-:W0:Y:S03]  /*41b30*/  S2UR UR6, SR_CgaCtaId ;  /* 0x00000000000679c3 */ /* 0x000e260000008800 */
[----:B--2---:R1:W-:Y:S04]  /*41b40*/  STS.U16 [R14+UR4+0x1be00], R18 ;  /* 0x01be00120e007988 */ /* 0x0043e80008000404 */
[----:B----4-:R2:W-:Y:S04]  /*41b50*/  STS.U16 [R14+UR4+0x1be80], R6 ;  /* 0x01be80060e007988 */ /* 0x0105e80008000404 */
[----:B------:R4:W-:Y:S04]  /*41b60*/  STS.U16 [R14+UR4+0x1bf00], R22 ;  /* 0x01bf00160e007988 */ /* 0x0009e80008000404 */
[----:B------:R0:W-:Y:S04]  /*41b70*/  STS.U16 [R14+UR4+0x1bf80], R8 ;  /* 0x01bf80080e007988 */ /* 0x0001e80008000404 */
[----:B------:R0:W-:Y:S04]  /*41b80*/  STS.U16 [R14+UR4+0x1dc00], R17 ;  /* 0x01dc00110e007988 */ /* 0x0001e80008000404 */
[----:B------:R0:W-:Y:S04]  /*41b90*/  STS.U16 [R14+UR4+0x1dc80], R10 ;  /* 0x01dc800a0e007988 */ /* 0x0001e80008000404 */
[----:B-1----:R-:W3:Y:S04]  /*41ba0*/  LDL.LU R18, [R1+0x3318] ;  /* 0x0033180001127983 */ /* 0x002ee80000300800 */
[----:B--2---:R-:W2:Y:S04]  /*41bb0*/  LDL.LU R6, [R1+0x3314] ;  /* 0x0033140001067983 */ /* 0x004ea80000300800 */
[----:B----4-:R-:W4:Y:S04]  /*41bc0*/  LDL.LU R22, [R1+0x3310] ;  /* 0x0033100001167983 */ /* 0x010f280000300800 */
[----:B0-----:R-:W2:Y:S04]  /*41bd0*/  LDL.LU R8, [R1+0x330c] ;  /* 0x00330c0001087983 */ /* 0x001ea80000300800 */
        /* <DEDUP_REMOVED lines=27> */
[----:B0-----:R-:W2:Y:S04]  /*41d90*/  LDL.LU R13, [R1+0x32d4] ;  /* 0x0032d400010d7983 */ /* 0x001ea80000300800 */
[----:B------:R0:W-:Y:S02]  /*41da0*/  STS.U16 [R14+UR4+0x1ff80], R16 ;  /* 0x01ff80100e007988 */ /* 0x0001e40008000404 */
[----:B0-----:R-:W0:Y:S01]  /*41db0*/  S2R R16, SR_TID.X ;  /* 0x0000000000107919 */ /* 0x001e220000002100 */
[----:B------:R-:W-:-:S02]  /*41dc0*/  UMOV UR5, 0x400 ;  /* 0x0000040000057882 */ /* 0x000fc40000000000 */
[----:B------:R-:W-:Y:S01]  /*41dd0*/  ULEA UR5, UR6, UR5, 0x18 ;  /* 0x0000000506057291 */ /* 0x000fe2000f8ec0ff */
[----:B0-----:R-:W-:-:S05]  /*41de0*/  LOP3.LUT R16, R16, 0x3f, RZ, 0xc0, !PT ;  /* 0x0000003f10107812 */ /* 0x001fca00078ec0ff */
[----:B------:R-:W-:-:S05]  /*41df0*/  IMAD.SHL.U32 R16, R16, 0x2, RZ ;  /* 0x0000000210107824 */ /* 0x000fca00078e00ff */
[----:B------:R0:W-:Y:S04]  /*41e00*/  STS.U16 [R16+UR5+0x20080], R2 ;  /* 0x0200800210007988 */ /* 0x0001e80008000405 */
[----:B0-----:R-:W3:Y:S04]  /*41e10*/  LDL.LU R2, [R1+0x32d0] ;  /* 0x0032d00001027983 */ /* 0x001ee80000300800 */
[----:B--2---:R0:W-:Y:S04]  /*41e20*/  STS.U16 [R16+UR5+0x20880], R13 ;  /* 0x0208800d10007988 */ /* 0x0041e80008000405 */
[----:B0-----:R-:W2:Y:S01]  /*41e30*/  LDL.LU R13, [R1+0x18] ;  /* 0x00001800010d7983 */ /* 0x001ea20000300800 */
[----:B------:R-:W-:-:S03]  /*41e40*/  LOP3.LUT R14, R16, 0x10, RZ, 0x3c, !PT ;  /* 0x00000010100e7812 */ /* 0x000fc600078e3cff */
[----:B------:R0:W-:Y:S04]  /*41e50*/  STS.U16 [R16+UR5+0x20800], R12 ;  /* 0x0208000c10007988 */ /* 0x0001e80008000405 */
[----:B------:R1:W-:Y:S04]  /*41e60*/  STS.U16 [R16+UR5+0x20000], R20 ;  /* 0x0200001410007988 */ /* 0x0003e80008000405 */
[----:B------:R1:W-:Y:S04]  /*41e70*/  STS.U16 [R14+UR5+0x20100], R29 ;  /* 0x0201001d0e007988 */ /* 0x0003e80008000405 */
[----:B------:R-:W-:Y:S04]  /*41e80*/  STS.U16 [R14+UR5+0x20980], R11 ;  /* 0x0209800b0e007988 */ /* 0x000fe80008000405 */
[----:B------:R4:W-:Y:S01]  /*41e90*/  STS.U16 [R14+UR5+0x20900], R10 ;  /* 0x0209000a0e007988 */ /* 0x0009e20008000405 */
[----:B0-----:R-:W-:-:S03]  /*41ea0*/  LOP3.LUT R12, R16, 0x20, RZ, 0x3c, !PT ;  /* 0x00000020100c7812 */ /* 0x001fc600078e3cff */
[----:B-1----:R-:W3:Y:S04]  /*41eb0*/  LDL.LU R20, [R1+0x32cc] ;  /* 0x0032cc0001147983 */ /* 0x002ee80000300800 */
[----:B------:R-:W3:Y:S01]  /*41ec0*/  LDL.LU R29, [R1+0x32c8] ;  /* 0x0032c800011d7983 */ /* 0x000ee20000300800 */
[----:B----4-:R-:W-:-:S03]  /*41ed0*/  LOP3.LUT R10, R16, 0x30, RZ, 0x3c, !PT ;  /* 0x00000030100a7812 */ /* 0x010fc600078e3cff */
[----:B--2---:R-:W-:Y:S04]  /*41ee0*/  STS.U16 [R14+UR5+0x20180], R13 ;  /* 0x0201800d0e007988 */ /* 0x004fe80008000405 */
[----:B------:R0:W-:Y:S04]  /*41ef0*/  STS.U16 [R12+UR5+0x20200], R27 ;  /* 0x0202001b0c007988 */ /* 0x0001e80008000405 */
[----:B------:R-:W-:Y:S04]  /*41f00*/  STS.U16 [R12+UR5+0x20280], R17 ;  /* 0x020280110c007988 */ /* 0x000fe80008000405 */
[----:B------:R-:W-:Y:S04]  /*41f10*/  STS.U16 [R12+UR5+0x20a80], R9 ;  /* 0x020a80090c007988 */ /* 0x000fe80008000405 */
[----:B------:R-:W-:Y:S04]  /*41f20*/  STS.U16 [R12+UR5+0x20a00], R8 ;  /* 0x020a00080c007988 */ /* 0x000fe80008000405 */
[----:B------:R1:W-:Y:S04]  /*41f30*/  STS.U16 [R10+UR5+0x20300], R26 ;  /* 0x0203001a0a007988 */ /* 0x0003e80008000405 */
[----:B0-----:R-:W2:Y:S04]  /*41f40*/  LDL.LU R27, [R1+0x32c4] ;  /* 0x0032c400011b7983 */ /* 0x001ea80000300800 */
[----:B-1----:R-:W4:Y:S01]  /*41f50*/  LDL.LU R26, [R1+0x32c0] ;  /* 0x0032c000011a7983 */ /* 0x002f220000300800 */
[----:B------:R-:W-:-:S03]  /*41f60*/  LOP3.LUT R8, R16, 0x40, RZ, 0x3c, !PT ;  /* 0x0000004010087812 */ /* 0x000fc600078e3cff */
[----:B------:R0:W-:Y:S04]  /*41f70*/  STS.U16 [R10+UR5+0x20b00], R6 ;  /* 0x020b00060a007988 */ /* 0x0001e80008000405 */
[----:B---3--:R-:W-:Y:S04]  /*41f80*/  STS.U16 [R10+UR5+0x20380], R29 ;  /* 0x0203801d0a007988 */ /* 0x008fe80008000405 */
[----:B------:R-:W-:Y:S04]  /*41f90*/  STS.U16 [R10+UR5+0x20b80], R7 ;  /* 0x020b80070a007988 */ /* 0x000fe80008000405 */
[----:B------:R-:W-:Y:S04]  /*41fa0*/  STS.U16 [R8+UR5+0x20400], R28 ;  /* 0x0204001c08007988 */ /* 0x000fe80008000405 */
[----:B------:R1:W-:Y:S04]  /*41fb0*/  STS.U16 [R8+UR5+0x20c80], R5 ;  /* 0x020c800508007988 */ /* 0x0003e80008000405 */
[----:B------:R-:W-:Y:S01]  /*41fc0*/  STS.U16 [R8+UR5+0x20c00], R15 ;  /* 0x020c000f08007988 */ /* 0x000fe20008000405 */
[----:B0-----:R-:W-:-:S02]  /*41fd0*/  LOP3.LUT R6, R16, 0x50, RZ, 0x3c, !PT ;  /* 0x0000005010067812 */ /* 0x001fc400078e3cff */
[C---:B-1----:R-:W-:Y:S01]  /*41fe0*/  LOP3.LUT R5, R16.reuse, 0x60, RZ, 0x3c, !PT ;  /* 0x0000006010057812 */ /* 0x042fe200078e3cff */
[----:B--2---:R-:W-:Y:S04]  /*41ff0*/  STS.U16 [R8+UR5+0x20480], R27 ;  /* 0x0204801b08007988 */ /* 0x004fe80008000405 */
[----:B------:R0:W-:Y:S04]  /*42000*/  STS.U16 [R6+UR5+0x20d80], R4 ;  /* 0x020d800406007988 */ /* 0x0001e80008000405 */
[----:B------:R-:W-:Y:S04]  /*42010*/  STS.U16 [R6+UR5+0x20500], R22 ;  /* 0x0205001606007988 */ /* 0x000fe80008000405 */
[----:B------:R-:W-:Y:S04]  /*42020*/  STS.U16 [R6+UR5+0x20d00], R19 ;  /* 0x020d001306007988 */ /* 0x000fe80008000405 */
[----:B----4-:R-:W-:Y:S04]  /*42030*/  STS.U16 [R6+UR5+0x20580], R26 ;  /* 0x0205801a06007988 */ /* 0x010fe80008000405 */
[----:B------:R-:W-:Y:S04]  /*42040*/  STS.U16 [R5+UR5+0x20600], R18 ;  /* 0x0206001205007988 */ /* 0x000fe80008000405 */
[----:B------:R-:W-:Y:S04]  /*42050*/  STS.U16 [R5+UR5+0x20680], R20 ;  /* 0x0206801405007988 */ /* 0x000fe80008000405 */
[----:B------:R1:W-:Y:S01]  /*42060*/  STS.U16 [R5+UR5+0x20e80], R3 ;  /* 0x020e800305007988 */ /* 0x0003e20008000405 */
[----:B0-----:R-:W-:-:S03]  /*42070*/  LOP3.LUT R4, R16, 0x70, RZ, 0x3c, !PT ;  /* 0x0000007010047812 */ /* 0x001fc600078e3cff */
[----:B------:R-:W-:Y:S04]  /*42080*/  STS.U16 [R5+UR5+0x20e00], R23 ;  /* 0x020e001705007988 */ /* 0x000fe80008000405 */
[----:B------:R-:W-:Y:S04]  /*42090*/  STS.U16 [R4+UR5+0x20700], R21 ;  /* 0x0207001504007988 */ /* 0x000fe80008000405 */
[----:B------:R-:W-:Y:S04]  /*420a0*/  STS.U16 [R4+UR5+0x20780], R2 ;  /* 0x0207800204007988 */ /* 0x000fe80008000405 */
[----:B------:R-:W-:Y:S04]  /*420b0*/  STS.U16 [R4+UR5+0x20f80], R24 ;  /* 0x020f801804007988 */ /* 0x000fe80008000405 */
[----:B------:R-:W-:Y:S04]  /*420c0*/  STS.U16 [R4+UR5+0x20f00], R25 ;  /* 0x020f001904007988 */ /* 0x000fe80008000405 */
[----:B-1----:R-:W2:Y:S01]  /*420d0*/  LDL R3, [R1+0x3f0] ;  /* 0x0003f00001037983 */ /* 0x002ea20000100800 */
[----:B------:R-:W-:Y:S06]  /*420e0*/  BAR.SYNC.DEFER_BLOCKING 0x0 ;  /* 0x0000000000007b1d */ /* 0x000fec0000010000 */
[----:B------:R-:W0:Y:S04]  /*420f0*/  LDSM.16.MT88.4 R24, [R0+UR5] ;  /* 0x000000050018783b */ /* 0x000e280008004200 */
[----:B------:R-:W-:Y:S04]  /*42100*/  LDSM.16.MT88.4 R20, [R0+UR5+0x80] ;  /* 0x000080050014783b */ /* 0x000fe80008004200 */
[----:B------:R-:W-:Y:S04]  /*42110*/  LDSM.16.MT88.4 R12, [R0+UR5+0x100] ;  /* 0x00010005000c783b */ /* 0x000fe80008004200 */
[----:B------:R-:W-:Y:S04]  /*42120*/  LDSM.16.MT88.4 R16, [R0+UR5+0x180] ;  /* 0x000180050010783b */ /* 0x000fe80008004200 */
[----:B0-----:R-:W-:Y:S04]  /*42130*/  STL.64 [R1+0x4690], R26 ;  /* 0x0046901a01007387 */ /* 0x001fe80000100a00 */
[----:B------:R-:W-:Y:S04]  /*42140*/  STL.64 [R1+0x4688], R24 ;  /* 0x0046881801007387 */ /* 0x000fe80000100a00 */
[----:B------:R-:W0:Y:S02]  /*42150*/  LDSM.16.MT88.4 R24, [R0+UR5+0x200] ;  /* 0x000200050018783b */ /* 0x000e240008004200 */
[----:B0-----:R-:W-:-:S02]  /*42160*/  IMAD.MOV.U32 R29, RZ, RZ, R24 ;  /* 0x000000ffff1d7224 */ /* 0x001fc400078e0018 */
[----:B------:R-:W-:Y:S01]  /*42170*/  IMAD.MOV.U32 R28, RZ, RZ, R25 ;  /* 0x000000ffff1c7224 */ /* 0x000fe200078e0019 */
[----:B------:R-:W-:Y:S01]  /*42180*/  LOP3.LUT R2, R0, 0x40, RZ, 0x3c, !PT ;  /* 0x0000004000027812 */ /* 0x000fe200078e3cff */
[----:B--2---:R-:W0:Y:S04]  /*42190*/  LDSM.16.M88.4 R8, [R3+UR5+0x20000] ;  /* 0x020000050308783b */ /* 0x004e280008000200 */
[----:B------:R-:W1:Y:S04]  /*421a0*/  LDSM.16.M88.4 R4, [R3+UR5+0x20800] ;  /* 0x020800050304783b */ /* 0x000e680008000200 */
[----:B0-----:R0:W-:Y:S04]  /*421b0*/  STL [R1+0x4504], R10 ;  /* 0x0045040a01007387 */ /* 0x0011e80000100800 */
[----:B------:R2:W-:Y:S04]  /*421c0*/  STL [R1+0x4500], R11 ;  /* 0x0045000b01007387 */ /* 0x0005e80000100800 */
[----:B-1----:R-:W-:Y:S01]  /*421d0*/  STL [R1+0x4534], R6 ;  /* 0x0045340601007387 */ /* 0x002fe20000100800 */
[----:B0-----:R-:W-:-:S03]  /*421e0*/  IMAD.MOV.U32 R10, RZ, RZ, R27 ;  /* 0x000000ffff0a7224 */ /* 0x001fc600078e001b */
[----:B------:R-:W-:Y:S01]  /*421f0*/  STL [R1+0x4530], R7 ;  /* 0x0045300701007387 */ /* 0x000fe20000100800 */
[----:B--2---:R-:W-:-:S03]  /*42200*/  IMAD.MOV.U32 R11, RZ, RZ, R26 ;  /* 0x000000ffff0b7224 */ /* 0x004fc600078e001a */
[----:B------:R-:W-:Y:S04]  /*42210*/  STL [R1+0x4418], R3 ;  /* 0x0044180301007387 */ /* 0x000fe80000100800 */
[----:B------:R-:W-:Y:S04]  /*42220*/  STL.64 [R1+0x4680], R22 ;  /* 0x0046801601007387 */ /* 0x000fe80000100a00 */
[----:B------:R0:W-:Y:S04]  /*42230*/  STL.64 [R1+0x4678], R20 ;  /* 0x0046781401007387 */ /* 0x0001e80000100a00 */
[----:B------:R-:W-:Y:S04]  /*42240*/  STL.64 [R1+0x4670], R14 ;  /* 0x0046700e01007387 */ /* 0x000fe80000100a00 */
[----:B------:R-:W-:Y:S04]  /*42250*/  STL.64 [R1+0x4668], R12 ;  /* 0x0046680c01007387 */ /* 0x000fe80000100a00 */
[----:B------:R-:W1:Y:S04]  /*42260*/  LDSM.16.MT88.4 R12, [R0+UR5+0x280] ;  /* 0x00028005000c783b */ /* 0x000e680008004200 */
[----:B------:R-:W2:Y:S04]  /*42270*/  LDSM.16.MT88.4 R24, [R0+UR5+0x300] ;  /* 0x000300050018783b */ /* 0x000ea80008004200 */
[----:B------:R-:W-:Y:S04]  /*42280*/  STL.64 [R1+0x4650], R18 ;  /* 0x0046501201007387 */ /* 0x000fe80000100a00 */
[----:B------:R3:W-:Y:S04]  /*42290*/  STL.64 [R1+0x4648], R16 ;  /* 0x0046481001007387 */ /* 0x0007e80000100a00 */
[----:B0-----:R-:W4:Y:S04]  /*422a0*/  LDL.LU.64 R20, [R1+0x6b0] ;  /* 0x0006b00001147983 */ /* 0x001f280000300a00 */
[----:B------:R-:W4:Y:S04]  /*422b0*/  LDL.LU.64 R22, [R1+0x6b8] ;  /* 0x0006b80001167983 */ /* 0x000f280000300a00 */
[----:B---3--:R-:W3:Y:S04]  /*422c0*/  LDL.LU.64 R16, [R1+0x5c0] ;  /* 0x0005c00001107983 */ /* 0x008ee80000300a00 */
[----:B------:R-:W3:Y:S01]  /*422d0*/  LDL.LU.64 R18, [R1+0x5c8] ;  /* 0x0005c80001127983 */ /* 0x000ee20000300a00 */
[----:B-1----:R-:W-:-:S03]  /*422e0*/  IMAD.MOV.U32 R6, RZ, RZ, R15 ;  /* 0x000000ffff067224 */ /* 0x002fc600078e000f */
[----:B------:R0:W-:Y:S01]  /*422f0*/  STL.64 [R1+0x20], R12 ;  /* 0x0000200c01007387 */ /* 0x0001e20000100a00 */
[----:B------:R-:W-:-:S03]  /*42300*/  IMAD.MOV.U32 R7, RZ, RZ, R14 ;  /* 0x000000ffff077224 */ /* 0x000fc600078e000e */
[----:B------:R-:W-:Y:S04]  /*42310*/  STL [R1+0x4644], R6 ;  /* 0x0046440601007387 */ /* 0x000fe80000100800 */
[----:B------:R-:W-:Y:S04]  /*42320*/  STL [R1+0x4640], R7 ;  /* 0x0046400701007387 */ /* 0x000fe80000100800 */
[----:B0-----:R-:W3:Y:S04]  /*42330*/  LDL.LU.64 R12, [R1+0x680] ;  /* 0x00068000010c7983 */ /* 0x001ee80000300a00 */
[----:B------:R-:W3:Y:S04]  /*42340*/  LDL.LU.64 R14, [R1+0x688] ;  /* 0x00068800010e7983 */ /* 0x000ee80000300a00 */
[----:B--2---:R-:W-:Y:S04]  /*42350*/  STL.64 [R1+0x10], R24 ;  /* 0x0000101801007387 */ /* 0x004fe80000100a00 */
[----:B------:R-:W-:Y:S04]  /*42360*/  STL.64 [R1+0x18], R26 ;  /* 0x0000181a01007387 */ /* 0x000fe80000100a00 */
[----:B------:R-:W0:Y:S02]  /*42370*/  LDSM.16.MT88.4 R24, [R0+UR5+0x380] ;  /* 0x000380050018783b */ /* 0x000e240008004200 */
[----:B0-----:R-:W-:-:S02]  /*42380*/  IMAD.MOV.U32 R6, RZ, RZ, R26 ;  /* 0x000000ffff067224 */ /* 0x001fc400078e001a */
[----:B------:R-:W-:Y:S01]  /*42390*/  STL.64 [R1], R24 ;  /* 0x0000001801007387 */ /* 0x000fe20000100a00 */
[----:B------:R-:W-:-:S03]  /*423a0*/  IMAD.MOV.U32 R7, RZ, RZ, R27 ;  /* 0x000000ffff077224 */ /* 0x000fc600078e001b */
[----:B------:R-:W0:Y:S04]  /*423b0*/  LDSM.16.MT88.4 R24, [R2+UR5] ;  /* 0x000000050218783b */ /* 0x000e280008004200 */
[----:B------:R-:W-:Y:S04]  /*423c0*/  STL [R1+0x45d0], R0 ;  /* 0x0045d00001007387 */ /* 0x000fe80000100800 */
[----:B0-----:R-:W-:Y:S01]  /*423d0*/  STL.64 [R1+0x60], R24 ;  /* 0x0000601801007387 */ /* 0x001fe20000100a00 */
[----:B------:R-:W-:-:S03]  /*423e0*/  IMAD.MOV.U32 R3, RZ, RZ, R27 ;  /* 0x000000ffff037224 */ /* 0x000fc600078e001b */
[----:B------:R0:W-:Y:S04]  /*423f0*/  STL [R1+0x68], R26 ;  /* 0x0000681a01007387 */ /* 0x0001e80000100800 */
[----:B0-----:R-:W4:Y:S04]  /*42400*/  LDL.LU.64 R26, [R1+0x4690] ;  /* 0x00469000011a7983 */ /* 0x001f280000300a00 */
[----:B------:R-:W4:Y:S04]  /*42410*/  LDL.LU.64 R24, [R1+0x4688] ;  /* 0x0046880001187983 */ /* 0x000f280000300a00 */
[----:B------:R-:W-:Y:S01]  /*42420*/  STL [R1+0x4624], R3 ;  /* 0x0046240301007387 */ /* 0x000fe20000100800 */
[C---:B----4-:R-:W-:Y:S08]  /*42430*/  HMMA.16816.F32.BF16 R20, R24.reuse, R8, R20 ;  /* 0x000000081814723c */ /* 0x050ff00000041814 */
[----:B---3--:R-:W-:Y:S11]  /*42440*/  HMMA.16816.F32.BF16 R16, R24, R4, R16 ;  /* 0x000000041810723c */ /* 0x008ff60000041810 */
[----:B------:R-:W-:Y:S04]  /*42450*/  STL.64 [R1+0x190], R20 ;  /* 0x0001901401007387 */ /* 0x000fe80000100a00 */
[----:B------:R0:W-:Y:S04]  /*42460*/  STL.64 [R1+0x198], R22 ;  /* 0x0001981601007387 */ /* 0x0001e80000100a00 */
[----:B0-----:R-:W2:Y:S04]  /*42470*/  LDL.LU.64 R22, [R1+0x4680] ;  /* 0x0046800001167983 */ /* 0x001ea80000300a00 */
[----:B------:R-:W2:Y:S04]  /*42480*/  LDL.LU.64 R20, [R1+0x4678] ;  /* 0x0046780001147983 */ /* 0x000ea80000300a00 */
[----:B------:R-:W3:Y:S04]  /*42490*/  LDL.LU.64 R24, [R1+0x570] ;  /* 0x0005700001187983 */ /* 0x000ee80000300a00 */
[----:B------:R-:W3:Y:S04]  /*424a0*/  LDL.LU.64 R26, [R1+0x578] ;  /* 0x00057800011a7983 */ /* 0x000ee80000300a00 */
[----:B------:R0:W-:Y:S04]  /*424b0*/  STL.64 [R1+0x160], R16 ;  /* 0x0001601001007387 */ /* 0x0001e80000100a00 */
[----:B------:R1:W-:Y:S04]  /*424c0*/  STL.64 [R1+0x168], R18 ;  /* 0x0001681201007387 */ /* 0x0003e80000100a00 */
[----:B0-----:R-:W4:Y:S04]  /*424d0*/  LDL.LU.64 R16, [R1+0x540] ;  /* 0x0005400001107983 */ /* 0x001f280000300a00 */
[----:B-1----:R-:W3:Y:S01]  /*424e0*/  LDL.LU.64 R18, [R1+0x548] ;  /* 0x0005480001127983 */ /* 0x002ee20000300a00 */
[C---:B--2---:R-:W-:Y:S03]  /*424f0*/  HMMA.16816.F32.BF16 R12, R20.reuse, R8, R12 ;  /* 0x00000008140c723c */ /* 0x044fe6000004180c */
[----:B---3--:R-:W-:Y:S04]  /*42500*/  STL.64 [R1+0x4660], R18 ;  /* 0x0046601201007387 */ /* 0x008fe80000100a00 */
[----:B----4-:R0:W-:Y:S04]  /*42510*/  STL.64 [R1+0x4658], R16 ;  /* 0x0046581001007387 */ /* 0x0101e80000100a00 */
[----:B0-----:R-:W2:Y:S04]  /*42520*/  LDL.LU.64 R16, [R1+0x620] ;  /* 0x0006200001107983 */ /* 0x001ea80000300a00 */
[----:B------:R-:W2:Y:S04]  /*42530*/  LDL.LU.64 R18, [R1+0x628] ;  /* 0x0006280001127983 */ /* 0x000ea80000300a00 */
[----:B------:R-:W-:Y:S04]  /*42540*/  STL.64 [R1+0x130], R12 ;  /* 0x0001300c01007387 */ /* 0x000fe80000100a00 */
[----:B------:R0:W-:Y:S04]  /*42550*/  STL.64 [R1+0x138], R14 ;  /* 0x0001380e01007387 */ /* 0x0001e80000100a00 */
[----:B0-----:R-:W2:Y:S04]  /*42560*/  LDL.LU.64 R14, [R1+0x4670] ;  /* 0x00467000010e7983 */ /* 0x001ea80000300a00 */
[----:B------:R-:W2:Y:S01]  /*42570*/  LDL.LU.64 R12, [R1+0x4668] ;  /* 0x00466800010c7983 */ /* 0x000ea20000300a00 */
[----:B------:R-:W-:Y:S01]  /*42580*/  HMMA.16816.F32.BF16 R20, R20, R4, R24 ;  /* 0x000000041414723c */ /* 0x000fe20000041818 */
[----:B------:R-:W-:-:S02]  /*42590*/  IMAD.MOV.U32 R24, RZ, RZ, R29 ;  /* 0x000000ffff187224 */ /* 0x000fc400078e001d */
[----:B------:R-:W-:Y:S02]  /*425a0*/  IMAD.MOV.U32 R25, RZ, RZ, R28 ;  /* 0x000000ffff197224 */ /* 0x000fe400078e001c */
[----:B------:R-:W-:Y:S02]  /*425b0*/  IMAD.MOV.U32 R27, RZ, RZ, R10 ;  /* 0x000000ffff1b7224 */ /* 0x000fe400078e000a */
[----:B------:R-:W-:-:S12]  /*425c0*/  IMAD.MOV.U32 R26, RZ, RZ, R11 ;  /* 0x000000ffff1a7224 */ /* 0x000fd800078e000b */
[----:B------:R0:W-:Y:S04]  /*425d0*/  STL.64 [R1+0x120], R20 ;  /* 0x0001201401007387 */ /* 0x0001e80000100a00 */
[----:B------:R1:W-:Y:S04]  /*425e0*/  STL.64 [R1+0x128], R22 ;  /* 0x0001281601007387 */ /* 0x0003e80000100a00 */
[----:B0-----:R-:W3:Y:S04]  /*425f0*/  LDL.LU.64 R20, [R1+0x640] ;  /* 0x0006400001147983 */ /* 0x001ee80000300a00 */
[----:B-1----:R-:W3:Y:S01]  /*42600*/  LDL.LU.64 R22, [R1+0x648] ;  /* 0x0006480001167983 */ /* 0x002ee20000300a00 */
[----:B--2---:R-:W-:-:S15]  /*42610*/  HMMA.16816.F32.BF16 R16, R12, R8, R16 ;  /* 0x000000080c10723c */ /* 0x004fde0000041810 */
[----:B------:R-:W-:-:S04]  /*42620*/  NOP ;  /* 0x0000000000007918 */ /* 0x000fc80000000000 */
[----:B------:R-:W-:Y:S04]  /*42630*/  STL.64 [R1+0x180], R16 ;  /* 0x0001801001007387 */ /* 0x000fe80000100a00 */
[----:B------:R-:W-:Y:S04]  /*42640*/  STL.64 [R1+0x188], R18 ;  /* 0x0001881201007387 */ /* 0x000fe80000100a00 */
[----:B------:R-:W0:Y:S02]  /*42650*/  LDSM.16.MT88.4 R16, [R2+UR5+0x80] ;  /* 0x000080050210783b */ /* 0x000e240008004200 */
[----:B0-----:R-:W-:-:S02]  /*42660*/  IMAD.MOV.U32 R29, RZ, RZ, R18 ;  /* 0x000000ffff1d7224 */ /* 0x001fc400078e0012 */
[----:B------:R0:W-:Y:S01]  /*42670*/  STL [R1+0x50], R16 ;  /* 0x0000501001007387 */ /* 0x0001e20000100800 */
[----:B------:R-:W-:Y:S02]  /*42680*/  IMAD.MOV.U32 R28, RZ, RZ, R19 ;  /* 0x000000ffff1c7224 */ /* 0x000fe400078e0013 */
[----:B------:R-:W-:Y:S01]  /*42690*/  IMAD.MOV.U32 R0, RZ, RZ, R17 ;  /* 0x000000ffff007224 */ /* 0x000fe200078e0011 */
[----:B------:R-:W2:Y:S04]  /*426a0*/  LDL.LU.64 R18, [R1+0x4660] ;  /* 0x0046600001127983 */ /* 0x000ea80000300a00 */
[----:B0-----:R-:W2:Y:S04]  /*426b0*/  LDL.LU.64 R16, [R1+0x4658] ;  /* 0x0046580001107983 */ /* 0x001ea80000300a00 */
[----:B------:R-:W-:Y:S04]  /*426c0*/  STL [R1+0x462c], R28 ;  /* 0x00462c1c01007387 */ /* 0x000fe80000100800 */
[----:B------:R-:W-:Y:S04]  /*426d0*/  STL [R1+0x4628], R29 ;  /* 0x0046281d01007387 */ /* 0x000fe80000100800 */
[----:B------:R-:W-:Y:S01]  /*426e0*/  STL [R1+0x4620], R0 ;  /* 0x0046200001007387 */ /* 0x000fe20000100800 */
[----:B--2---:R-:W-:Y:S03]  /*426f0*/  HMMA.16816.F32.BF16 R12, R12, R4, R16 ;  /* 0x000000040c0c723c */ /* 0x004fe60000041810 */
[----:B------:R-:W0:-:S15]  /*42700*/  LDSM.16.MT88.4 R16, [R2+UR5+0x100] ;  /* 0x000100050210783b */ /* 0x000e1e0008004200 */
[----:B------:R-:W-:Y:S01]  /*42710*/  NOP ;  /* 0x0000000000007918 */ /* 0x000fe20000000000 */
[----:B------:R-:W-:Y:S01]  /*42720*/  IMAD.MOV.U32 R10, RZ, RZ, R14 ;  /* 0x000000ffff0a7224 */ /* 0x000fe200078e000e */
[----:B------:R1:W-:Y:S01]  /*42730*/  STL.64 [R1+0x110], R12 ;  /* 0x0001100c01007387 */ /* 0x0003e20000100a00 */
[----:B------:R-:W-:-:S03]  /*42740*/  IMAD.MOV.U32 R11, RZ, RZ, R15 ;  /* 0x000000ffff0b7224 */ /* 0x000fc600078e000f */
[----:B-1----:R-:W2:Y:S04]  /*42750*/  LDL.LU.64 R12, [R1+0x5f0] ;  /* 0x0005f000010c7983 */ /* 0x002ea80000300a00 */
[----:B------:R-:W2:Y:S04]  /*42760*/  LDL.LU.64 R14, [R1+0x5f8] ;  /* 0x0005f800010e7983 */ /* 0x000ea80000300a00 */
[----:B------:R1:W-:Y:S01]  /*42770*/  STL [R1+0x450c], R10 ;  /* 0x00450c0a01007387 */ /* 0x0003e20000100800 */
[----:B0-----:R-:W-:Y:S02]  /*42780*/  IMAD.MOV.U32 R3, RZ, RZ, R18 ;  /* 0x000000ffff037224 */ /* 0x001fe400078e0012 */
[----:B------:R-:W-:Y:S01]  /*42790*/  IMAD.MOV.U32 R0, RZ, RZ, R19 ;  /* 0x000000ffff007224 */ /* 0x000fe200078e0013 */
[----:B------:R-:W-:Y:S01]  /*427a0*/  STL [R1+0x4508], R11 ;  /* 0x0045080b01007387 */ /* 0x000fe20000100800 */
[----:B------:R-:W-:-:S02]  /*427b0*/  IMAD.MOV.U32 R28, RZ, RZ, R16 ;  /* 0x000000ffff1c7224 */ /* 0x000fc400078e0010 */
[----:B------:R-:W-:Y:S01]  /*427c0*/  IMAD.MOV.U32 R29, RZ, RZ, R17 ;  /* 0x000000ffff1d7224 */ /* 0x000fe200078e0011 */
[----:B------:R-:W3:Y:S04]  /*427d0*/  LDL.LU.64 R18, [R1+0x4650] ;  /* 0x0046500001127983 */ /* 0x000ee80000300a00 */
[----:B------:R-:W3:Y:S02]  /*427e0*/  LDL.LU.64 R16, [R1+0x4648] ;  /* 0x0046480001107983 */ /* 0x000ee40000300a00 */
[----:B---3--:R-:W-:-:S15]  /*427f0*/  HMMA.16816.F32.BF16 R20, R16, R8, R20 ;  /* 0x000000081014723c */ /* 0x008fde0000041814 */
[----:B------:R-:W-:-:S04]  /*42800*/  NOP ;  /* 0x0000000000007918 */ /* 0x000fc80000000000 */
[----:B------:R0:W-:Y:S01]  /*42810*/  STL [R1+0x100], R20 ;  /* 0x0001001401007387 */ /* 0x0001e20000100800 */
[----:B-1----:R-:W-:-:S03]  /*42820*/  IMAD.MOV.U32 R10, RZ, RZ, R21 ;  /* 0x000000ffff0a7224 */ /* 0x002fc600078e0015 */
[----:B------:R1:W-:Y:S04]  /*42830*/  STL [R1+0x10c], R23 ;  /* 0x00010c1701007387 */ /* 0x0003e80000100800 */
[----:B0-----:R-:W3:Y:S04]  /*42840*/  LDL.LU R20, [R1] ;  /* 0x0000000001147983 */ /* 0x001ee80000300800 */
[----:B------:R-:W3:Y:S01]  /*42850*/  LDL.LU R21, [R1+0x4] ;  /* 0x0000040001157983 */ /* 0x000ee20000300800 */
[----:B------:R-:W-:Y:S02]  /*42860*/  IMAD.MOV.U32 R11, RZ, RZ, R22 ;  /* 0x000000ffff0b7224 */ /* 0x000fe400078e0016 */
[----:B------:R-:W-:-:S02]  /*42870*/  IMAD.MOV.U32 R22, RZ, RZ, R6 ;  /* 0x000000ffff167224 */ /* 0x000fc400078e0006 */
[----:B-1----:R-:W-:Y:S01]  /*42880*/  IMAD.MOV.U32 R23, RZ, RZ, R7 ;  /* 0x000000ffff177224 */ /* 0x002fe200078e0007 */
[----:B------:R-:W4:Y:S04]  /*42890*/  LDL.LU R6, [R1+0x4644] ;  /* 0x0046440001067983 */ /* 0x000f280000300800 */
[----:B------:R-:W2:Y:S04]  /*428a0*/  LDL.LU R7, [R1+0x4640] ;  /* 0x0046400001077983 */ /* 0x000ea80000300800 */
[----:B------:R-:W-:Y:S04]  /*428b0*/  STL.64 [R1+0x45f8], R22 ;  /* 0x0045f81601007387 */ /* 0x000fe80000100a00 */
[----:B---3--:R0:W-:Y:S04]  /*428c0*/  STL.64 [R1+0x45f0], R20 ;  /* 0x0045f01401007387 */ /* 0x0081e80000100a00 */
[----:B0-----:R-:W3:Y:S04]  /*428d0*/  LDL.LU.64 R20, [R1+0x530] ;  /* 0x0005300001147983 */ /* 0x001ee80000300a00 */
[----:B------:R-:W3:Y:S01]  /*428e0*/  LDL.LU.64 R22, [R1+0x538] ;  /* 0x0005380001167983 */ /* 0x000ee20000300a00 */
[----:B--2---:R-:W-:Y:S03]  /*428f0*/  HMMA.16816.F32.BF16 R12, R24, R8, R12 ;  /* 0x00000008180c723c */ /* 0x004fe6000004180c */
[----:B------:R-:W-:Y:S04]  /*42900*/  STL [R1+0x4514], R11 ;  /* 0x0045140b01007387 */ /* 0x000fe80000100800 */
[----:B------:R-:W-:Y:S01]  /*42910*/  STL [R1+0x4510], R10 ;  /* 0x0045100a01007387 */ /* 0x000fe20000100800 */
[----:B---3--:R-:W-:Y:S03]  /*42920*/  HMMA.16816.F32.BF16 R16, R16, R4, R20 ;  /* 0x000000041010723c */ /* 0x008fe60000041814 */
[----:B------:R-:W2:-:S15]  /*42930*/  LDL.LU R20, [R1+0x10] ;  /* 0x0000100001147983 */ /* 0x000e9e0000300800 */
[----:B------:R-:W-:Y:S01]  /*42940*/  NOP ;  /* 0x0000000000007918 */ /* 0x000fe20000000000 */
[----:B------:R0:W-:Y:S04]  /*42950*/  STL.64 [R1+0xc0], R16 ;  /* 0x0000c01001007387 */ /* 0x0001e80000100a00 */
[----:B------:R1:W-:Y:S04]  /*42960*/  STL.64 [R1+0xc8], R18 ;  /* 0x0000c81201007387 */ /* 0x0003e80000100a00 */
[----:B------:R-:W-:Y:S04]  /*42970*/  STL.64 [R1+0xb0], R12 ;  /* 0x0000b00c01007387 */ /* 0x000fe80000100a00 */
[----:B------:R-:W-:Y:S04]  /*42980*/  STL.64 [R1+0xb8], R14 ;  /* 0x0000b80e01007387 */ /* 0x000fe80000100a00 */
[----:B------:R-:W2:Y:S04]  /*42990*/  LDL.LU R21, [R1+0x14] ;  /* 0x0000140001157983 */ /* 0x000ea80000300800 */
[----:B------:R-:W3:Y:S04]  /*429a0*/  LDL.LU R22, [R1+0x18] ;  /* 0x0000180001167983 */ /* 0x000ee80000300800 */
[----:B------:R-:W3:Y:S04]  /*429b0*/  LDL.LU R23, [R1+0x1c] ;  /* 0x00001c0001177983 */ /* 0x000ee80000300800 */
[----:B------:R-:W2:Y:S04]  /*429c0*/  LDSM.16.MT88.4 R12, [R2+UR5+0x180] ;  /* 0x00018005020c783b */ /* 0x000ea80008004200 */
[----:B0-----:R-:W4:Y:S04]  /*429d0*/  LDL.LU.64 R16, [R1+0x600] ;  /* 0x0006000001107983 */ /* 0x001f280000300a00 */
[----:B-1----:R-:W4:Y:S04]  /*429e0*/  LDL.LU.64 R18, [R1+0x608] ;  /* 0x0006080001127983 */ /* 0x002f280000300a00 */
[----:B---3--:R-:W-:Y:S04]  /*429f0*/  STL.64 [R1+0x4638], R22 ;  /* 0x0046381601007387 */ /* 0x008fe80000100a00 */
[----:B--2---:R0:W-:Y:S04]  /*42a00*/  STL.64 [R1+0x4630], R20 ;  /* 0x0046301401007387 */ /* 0x0041e80000100a00 */
[----:B0-----:R-:W2:Y:S04]  /*42a10*/  LDL.LU.64 R20, [R1+0x510] ;  /* 0x0005100001147983 */ /* 0x001ea80000300a00 */
[----:B------:R-:W2:Y:S04]  /*42a20*/  LDL.LU.64 R22, [R1+0x518] ;  /* 0x0005180001167983 */ /* 0x000ea80000300a00 */
[----:B------:R-:W-:Y:S04]  /*42a30*/  STL.64 [R1+0x45b8], R14 ;  /* 0x0045b80e01007387 */ /* 0x000fe80000100a00 */
[----:B------:R0:W-:Y:S04]  /*42a40*/  STL.64 [R1+0x45b0], R12 ;  /* 0x0045b00c01007387 */ /* 0x0001e80000100a00 */
[----:B0-----:R-:W3:Y:S04]  /*42a50*/  LDL.LU R12, [R1+0x20] ;  /* 0x00002000010c7983 */ /* 0x001ee80000300800 */
[----:B------:R-:W3:Y:S01]  /*42a60*/  LDL.LU R13, [R1+0x24] ;  /* 0x00002400010d7983 */ /* 0x000ee20000300800 */
[----:B------:R-:W-:-:S02]  /*42a70*/  IMAD.MOV.U32 R14, RZ, RZ, R7 ;  /* 0x000000ffff0e7224 */ /* 0x000fc400078e0007 */
[----:B----4-:R-:W-:Y:S01]  /*42a80*/  IMAD.MOV.U32 R15, RZ, RZ, R6 ;  /* 0x000000ffff0f7224 */ /* 0x010fe200078e0006 */
[----:B--2---:R-:W-:Y:S01]  /*42a90*/  HMMA.16816.F32.BF16 R24, R24, R4, R20 ;  /* 0x000000041818723c */ /* 0x004fe20000041814 */
[----:B------:R-:W0:Y:S07]  /*42aa0*/  LDSM.16.MT88.4 R20, [R2+UR5+0x200] ;  /* 0x000200050214783b */ /* 0x000e2e0008004200 */
[----:B---3--:R-:W-:Y:S11]  /*42ab0*/  HMMA.16816.F32.BF16 R16, R12, R8, R16 ;  /* 0x000000080c10723c */ /* 0x008ff60000041810 */
[----:B------:R0:W-:Y:S04]  /*42ac0*/  STL.64 [R1+0x90], R24 ;  /* 0x0000901801007387 */ /* 0x0001e80000100a00 */
[----:B------:R-:W-:Y:S01]  /*42ad0*/  STL.64 [R1+0x98], R26 ;  /* 0x0000981a01007387 */ /* 0x000fe20000100a00 */
[----:B0-----:R-:W-:-:S02]  /*42ae0*/  IMAD.MOV.U32 R25, RZ, RZ, R20 ;  /* 0x000000ffff197224 */ /* 0x001fc400078e0014 */
[----:B------:R-:W-:Y:S02]  /*42af0*/  IMAD.MOV.U32 R24, RZ, RZ, R21 ;  /* 0x000000ffff187224 */ /* 0x000fe400078e0015 */
[----:B------:R-:W-:-:S03]  /*42b00*/  IMAD.MOV.U32 R11, RZ, RZ, R22 ;  /* 0x000000ffff0b7224 */ /* 0x000fc600078e0016 */
[----:B------:R0:W-:Y:S01]  /*42b10*/  STL.64 [R1+0x45d8], R24 ;  /* 0x0045d81801007387 */ /* 0x0001e20000100a00 */
[----:B------:R-:W-:-:S03]  /*42b20*/  IMAD.MOV.U32 R10, RZ, RZ, R23 ;  /* 0x000000ffff0a7224 */ /* 0x000fc600078e0017 */
[----:B------:R-:W-:Y:S04]  /*42b30*/  STL.64 [R1+0x88], R18 ;  /* 0x0000881201007387 */ /* 0x000fe80000100a00 */
[----:B------:R-:W2:Y:S04]  /*42b40*/  LDL.LU.64 R20, [R1+0x500] ;  /* 0x0005000001147983 */ /* 0x000ea80000300a00 */
[----:B------:R-:W2:Y:S04]  /*42b50*/  LDL.LU.64 R22, [R1+0x508] ;  /* 0x0005080001167983 */ /* 0x000ea80000300a00 */
[----:B0-----:R-:W3:Y:S04]  /*42b60*/  LDL.LU.64 R24, [R1+0x6c0] ;  /* 0x0006c00001187983 */ /* 0x001ee80000300a00 */
[----:B------:R-:W4:Y:S04]  /*42b70*/  LDL.LU.64 R26, [R1+0x6c8] ;  /* 0x0006c800011a7983 */ /* 0x000f280000300a00 */
[----:B----4-:R-:W-:Y:S04]  /*42b80*/  STL.64 [R1+0x45e8], R26 ;  /* 0x0045e81a01007387 */ /* 0x010fe80000100a00 */
[----:B---3--:R0:W-:Y:S04]  /*42b90*/  STL.64 [R1+0x45e0], R24 ;  /* 0x0045e01801007387 */ /* 0x0081e80000100a00 */
[----:B0-----:R-:W3:Y:S04]  /*42ba0*/  LDL.LU.64 R24, [R1+0x6d0] ;  /* 0x0006d00001187983 */ /* 0x001ee80000300a00 */
[----:B------:R-:W4:Y:S04]  /*42bb0*/  LDL.LU.64 R26, [R1+0x6d8] ;  /* 0x0006d800011a7983 */ /* 0x000f280000300a00 */
[----:B----4-:R-:W-:Y:S04]  /*42bc0*/  STL.64 [R1+0x4608], R26 ;  /* 0x0046081a01007387 */ /* 0x010fe80000100a00 */
[----:B---3--:R0:W-:Y:S04]  /*42bd0*/  STL.64 [R1+0x4600], R24 ;  /* 0x0046001801007387 */ /* 0x0081e80000100a00 */
[----:B0-----:R-:W3:Y:S04]  /*42be0*/  LDL.LU.64 R24, [R1+0x1a0] ;  /* 0x0001a00001187983 */ /* 0x001ee80000300a00 */
[----:B------:R-:W4:Y:S01]  /*42bf0*/  LDL.LU.64 R26, [R1+0x1a8] ;  /* 0x0001a800011a7983 */ /* 0x000f220000300a00 */
[----:B------:R-:W-:-:S02]  /*42c00*/  IMAD.MOV.U32 R6, RZ, RZ, R16 ;  /* 0x000000ffff067224 */ /* 0x000fc400078e0010 */
[----:B------:R-:W-:Y:S01]  /*42c10*/  IMAD.MOV.U32 R7, RZ, RZ, R17 ;  /* 0x000000ffff077224 */ /* 0x000fe200078e0011 */
[----:B--2---:R-:W-:Y:S01]  /*42c20*/  HMMA.16816.F32.BF16 R12, R12, R4, R20 ;  /* 0x000000040c0c723c */ /* 0x004fe20000041814 */
[----:B----4-:R-:W-:Y:S04]  /*42c30*/  STL.64 [R1+0x4618], R26 ;  /* 0x0046181a01007387 */ /* 0x010fe80000100a00 */
[----:B---3--:R0:W-:Y:S04]  /*42c40*/  STL.64 [R1+0x4610], R24 ;  /* 0x0046101801007387 */ /* 0x0081e80000100a00 */
[----:B0-----:R-:W2:Y:S04]  /*42c50*/  LDL.LU.64 R24, [R1+0x5d0] ;  /* 0x0005d00001187983 */ /* 0x001ea80000300a00 */
[----:B------:R-:W2:Y:S04]  /*42c60*/  LDL.LU.64 R26, [R1+0x5d8] ;  /* 0x0005d800011a7983 */ /* 0x000ea80000300a00 */
[----:B------:R-:W3:Y:S04]  /*42c70*/  LDL.LU.64 R16, [R1+0x660] ;  /* 0x0006600001107983 */ /* 0x000ee80000300a00 */
[----:B------:R-:W3:Y:S04]  /*42c80*/  LDL.LU.64 R18, [R1+0x668] ;  /* 0x0006680001127983 */ /* 0x000ee80000300a00 */
[----:B------:R-:W2:Y:S04]  /*42c90*/  LDL.LU.64 R22, [R1+0x4638] ;  /* 0x0046380001167983 */ /* 0x000ea80000300a00 */
[----:B------:R-:W2:Y:S04]  /*42ca0*/  LDL.LU.64 R20, [R1+0x4630] ;  /* 0x0046300001147983 */ /* 0x000ea80000300a00 */
[----:B------:R0:W-:Y:S04]  /*42cb0*/  STL.64 [R1+0xa0], R12 ;  /* 0x0000a00c01007387 */ /* 0x0001e80000100a00 */
[----:B------:R1:W-:Y:S01]  /*42cc0*/  STL.64 [R1+0xa8], R14 ;  /* 0x0000a80e01007387 */ /* 0x0003e20000100a00 */
[----:B0-----:R-:W-:-:S03]  /*42cd0*/  IMAD.MOV.U32 R12, RZ, RZ, R28 ;  /* 0x000000ffff0c7224 */ /* 0x001fc600078e001c */
[----:B------:R-:W4:Y:S01]  /*42ce0*/  LDL.LU R28, [R1+0x462c] ;  /* 0x00462c00011c7983 */ /* 0x000f220000300800 */
[----:B------:R-:W-:Y:S02]  /*42cf0*/  IMAD.MOV.U32 R13, RZ, RZ, R29 ;  /* 0x000000ffff0d7224 */ /* 0x000fe400078e001d */
[----:B-1----:R-:W-:Y:S01]  /*42d00*/  IMAD.MOV.U32 R14, RZ, RZ, R3 ;  /* 0x000000ffff0e7224 */ /* 0x002fe200078e0003 */
[----:B------:R-:W3:Y:S01]  /*42d10*/  LDL.LU R29, [R1+0x4628] ;  /* 0x00462800011d7983 */ /* 0x000ee20000300800 */
[----:B------:R-:W-:-:S03]  /*42d20*/  IMAD.MOV.U32 R15, RZ, RZ, R0 ;  /* 0x000000ffff0f7224 */ /* 0x000fc600078e0000 */
[----:B------:R-:W3:Y:S04]  /*42d30*/  LDL.LU R3, [R1+0x4624] ;  /* 0x0046240001037983 */ /* 0x000ee80000300800 */
[----:B------:R-:W3:Y:S04]  /*42d40*/  LDL.LU R0, [R1+0x4620] ;  /* 0x0046200001007983 */ /* 0x000ee80000300800 */
[----:B------:R-:W-:Y:S04]  /*42d50*/  STL.64 [R1+0x45c8], R14 ;  /* 0x0045c80e01007387 */ /* 0x000fe80000100a00 */
[----:B------:R0:W-:Y:S04]  /*42d60*/  STL.64 [R1+0x45c0], R12 ;  /* 0x0045c00c01007387 */ /* 0x0001e80000100a00 */
[----:B0-----:R-:W3:Y:S04]  /*42d70*/  LDL.LU R12, [R1+0x60] ;  /* 0x00006000010c7983 */ /* 0x001ee80000300800 */
[----:B------:R-:W3:Y:S04]  /*42d80*/  LDL.LU R13, [R1+0x64] ;  /* 0x00006400010d7983 */ /* 0x000ee80000300800 */
[----:B------:R-:W3:Y:S01]  /*42d90*/  LDL.LU R14, [R1+0x68] ;  /* 0x00006800010e7983 */ /* 0x000ee20000300800 */
[----:B--2---:R-:W-:-:S15]  /*42da0*/  HMMA.16816.F32.BF16 R24, R20, R8, R24 ;  /* 0x000000081418723c */ /* 0x004fde0000041818 */
[----:B------:R-:W-:-:S04]  /*42db0*/  NOP ;  /* 0x0000000000007918 */ /* 0x000fc80000000000 */
[----:B------:R-:W-:Y:S04]  /*42dc0*/  STL.64 [R1+0xf0], R24 ;  /* 0x0000f01801007387 */ /* 0x000fe80000100a00 */
[----:B------:R0:W-:Y:S04]  /*42dd0*/  STL.64 [R1+0xf8], R26 ;  /* 0x0000f81a01007387 */ /* 0x0001e80000100a00 */
[----:B0-----:R-:W2:Y:S04]  /*42de0*/  LDL.LU.64 R26, [R1+0x4618] ;  /* 0x00461800011a7983 */ /* 0x001ea80000300a00 */
[----:B------:R-:W2:Y:S02]  /*42df0*/  LDL.LU.64 R24, [R1+0x4610] ;  /* 0x0046100001187983 */ /* 0x000ea40000300a00 */
[----:B--2---:R-:W-:Y:S02]  /*42e00*/  HMMA.16816.F32.BF16 R20, R20, R4, R24 ;  /* 0x000000041414723c */ /* 0x004fe40000041818 */
[----:B------:R-:W2:Y:S04]  /*42e10*/  LDL.LU.64 R26, [R1+0x4608] ;  /* 0x00460800011a7983 */ /* 0x000ea80000300a00 */
[----:B------:R-:W2:-:S13]  /*42e20*/  LDL.LU.64 R24, [R1+0x4600] ;  /* 0x0046000001187983 */ /* 0x000e9a0000300a00 */
[----:B------:R-:W-:Y:S04]  /*42e30*/  STL.64 [R1+0xe0], R20 ;  /* 0x0000e01401007387 */ /* 0x000fe80000100a00 */
[----:B------:R0:W-:Y:S04]  /*42e40*/  STL.64 [R1+0xe8], R22 ;  /* 0x0000e81601007387 */ /* 0x0001e80000100a00 */
[----:B0-----:R-:W2:Y:S04]  /*42e50*/  LDL.LU.64 R22, [R1+0x45f8] ;  /* 0x0045f80001167983 */ /* 0x001ea80000300a00 */
[----:B------:R-:W2:Y:S02]  /*42e60*/  LDL.LU.64 R20, [R1+0x45f0] ;  /* 0x0045f00001147983 */ /* 0x000ea40000300a00 */
[----:B--2---:R-:W-:-:S15]  /*42e70*/  HMMA.16816.F32.BF16 R24, R20, R8, R24 ;  /* 0x000000081418723c */ /* 0x004fde0000041818 */
[----:B------:R-:W-:-:S04]  /*42e80*/  NOP ;  /* 0x0000000000007918 */ /* 0x000fc80000000000 */
[----:B------:R-:W-:Y:S04]  /*42e90*/  STL.64 [R1+0x170], R24 ;  /* 0x0001701801007387 */ /* 0x000fe80000100a00 */
[----:B------:R0:W-:Y:S04]  /*42ea0*/  STL.64 [R1+0x178], R26 ;  /* 0x0001781a01007387 */ /* 0x0001e80000100a00 */
[----:B0-----:R-:W2:Y:S04]  /*42eb0*/  LDL.LU.64 R26, [R1+0x45e8] ;  /* 0x0045e800011a7983 */ /* 0x001ea80000300a00 */
[----:B------:R-:W2:Y:S01]  /*42ec0*/  LDL.LU.64 R24, [R1+0x45e0] ;  /* 0x0045e00001187983 */ /* 0x000ea20000300a00 */
[----:B---3--:R-:W-:-:S07]  /*42ed0*/  IMAD.MOV.U32 R15, RZ, RZ, R3 ;  /* 0x000000ffff0f7224 */ /* 0x008fce00078e0003 */
[----:B------:R-:W-:-:S15]  /*42ee0*/  HMMA.16816.F32.BF16 R16, R12, R8, R16 ;  /* 0x000000080c10723c */ /* 0x000fde0000041810 */
[----:B------:R-:W-:-:S04]  /*42ef0*/  NOP ;  /* 0x0000000000007918 */ /* 0x000fc80000000000 */
[----:B------:R-:W-:Y:S01]  /*42f00*/  IMAD.MOV.U32 R3, RZ, RZ, R19 ;  /* 0x000000ffff037224 */ /* 0x000fe200078e0013 */
[----:B--2---:R-:W-:Y:S01]  /*42f10*/  HMMA.16816.F32.BF16 R20, R20, R4, R24 ;  /* 0x000000041414723c */ /* 0x004fe20000041818 */
[----:B------:R-:W2:Y:S04]  /*42f20*/  LDL.LU.64 R24, [R1+0x45d8] ;  /* 0x0045d80001187983 */ /* 0x000ea80000300a00 */
[----:B------:R-:W-:-:S14]  /*42f30*/  STL.64 [R1+0x150], R16 ;  /* 0x0001501001007387 */ /* 0x000fdc0000100a00 */
[----:B------:R-:W-:Y:S04]  /*42f40*/  STL.64 [R1+0xd0], R20 ;  /* 0x0000d01401007387 */ /* 0x000fe80000100a00 */
[----:B------:R-:W-:Y:S04]  /*42f50*/  STL.64 [R1+0xd8], R22 ;  /* 0x0000d81601007387 */ /* 0x000fe80000100a00 */
[----:B------:R-:W-:Y:S04]  /*42f60*/  STL [R1+0x158], R18 ;  /* 0x0001581201007387 */ /* 0x000fe80000100800 */
[----:B------:R-:W0:Y:S04]  /*42f70*/  LDSM.16.MT88.4 R16, [R2+UR5+0x280] ;  /* 0x000280050210783b */ /* 0x000e280008004200 */
[----:B------:R-:W-:Y:S04]  /*42f80*/  STL [R1+0x44d0], R3 ;  /* 0x0044d00301007387 */ /* 0x000fe80000100800 */
[----:B------:R-:W1:Y:S04]  /*42f90*/  LDSM.16.MT88.4 R20, [R2+UR5+0x300] ;  /* 0x000300050214783b */ /* 0x000e680008004200 */
[----:B0-----:R-:W-:Y:S04]  /*42fa0*/  STL.64 [R1+0x4580], R18 ;  /* 0x0045801201007387 */ /* 0x001fe80000100a00 */
[----:B------:R0:W-:Y:S04]  /*42fb0*/  STL.64 [R1+0x4578], R16 ;  /* 0x0045781001007387 */ /* 0x0001e80000100a00 */
[----:B0-----:R-:W3:Y:S04]  /*42fc0*/  LDL.LU.64 R16, [R1+0x5b0] ;  /* 0x0005b00001107983 */ /* 0x001ee80000300a00 */
[----:B------:R-:W3:Y:S04]  /*42fd0*/  LDL.LU.64 R18, [R1+0x5b8] ;  /* 0x0005b80001127983 */ /* 0x000ee80000300a00 */
[----:B-1----:R-:W-:Y:S04]  /*42fe0*/  STL.64 [R1+0x4560], R22 ;  /* 0x0045601601007387 */ /* 0x002fe80000100a00 */
[----:B------:R0:W-:Y:S04]  /*42ff0*/  STL.64 [R1+0x4558], R20 ;  /* 0x0045581401007387 */ /* 0x0001e80000100a00 */
[----:B0-----:R-:W4:Y:S04]  /*43000*/  LDL.LU.64 R20, [R1+0x6a0] ;  /* 0x0006a00001147983 */ /* 0x001f280000300a00 */
[----:B------:R-:W4:Y:S01]  /*43010*/  LDL.LU.64 R22, [R1+0x6a8] ;  /* 0x0006a80001167983 */ /* 0x000f220000300a00 */
[----:B---3--:R-:W-:Y:S01]  /*43020*/  HMMA.16816.F32.BF16 R12, R12, R4, R16 ;  /* 0x000000040c0c723c */ /* 0x008fe20000041810 */
[----:B--2---:R-:W-:-:S02]  /*43030*/  IMAD.MOV.U32 R16, RZ, RZ, R25 ;  /* 0x000000ffff107224 */ /* 0x004fc400078e0019 */
[----:B------:R-:W-:Y:S02]  /*43040*/  IMAD.MOV.U32 R17, RZ, RZ, R24 ;  /* 0x000000ffff117224 */ /* 0x000fe400078e0018 */
[----:B------:R-:W0:Y:S01]  /*43050*/  LDSM.16.MT88.4 R24, [R2+UR5+0x380] ;  /* 0x000380050218783b */ /* 0x000e220008004200 */
[----:B------:R-:W-:Y:S02]  /*43060*/  IMAD.MOV.U32 R18, RZ, RZ, R11 ;  /* 0x000000ffff127224 */ /* 0x000fe400078e000b */
[----:B------:R-:W-:-:S11]  /*43070*/  IMAD.MOV.U32 R19, RZ, RZ, R10 ;  /* 0x000000ffff137224 */ /* 0x000fd600078e000a */
[----:B------:R1:W-:Y:S04]  /*43080*/  STL.64 [R1+0x140], R12 ;  /* 0x0001400c01007387 */ /* 0x0003e80000100a00 */
[----:B------:R2:W-:Y:S04]  /*43090*/  STL.64 [R1+0x148], R14 ;  /* 0x0001480e01007387 */ /* 0x0005e80000100a00 */
[----:B-1----:R-:W3:Y:S04]  /*430a0*/  LDL.LU.64 R12, [R1+0x5a0] ;  /* 0x0005a000010c7983 */ /* 0x002ee80000300a00 */
[----:B--2---:R-:W3:Y:S04]  /*430b0*/  LDL.LU.64 R14, [R1+0x5a8] ;  /* 0x0005a800010e7983 */ /* 0x004ee80000300a00 */
[----:B------:R-:W-:Y:S04]  /*430c0*/  STL.64 [R1+0x45a8], R18 ;  /* 0x0045a81201007387 */ /* 0x000fe80000100a00 */
[----:B------:R1:W-:Y:S04]  /*430d0*/  STL.64 [R1+0x45a0], R16 ;  /* 0x0045a01001007387 */ /* 0x0003e80000100a00 */
[----:B-1----:R-:W2:Y:S04]  /*430e0*/  LDL.LU.64 R16, [R1+0x650] ;  /* 0x0006500001107983 */ /* 0x002ea80000300a00 */
[----:B------:R-:W2:Y:S04]  /*430f0*/  LDL.LU.64 R18, [R1+0x658] ;  /* 0x0006580001127983 */ /* 0x000ea80000300a00 */
[----:B0-----:R-:W-:Y:S04]  /*43100*/  STL.64 [R1+0x4540], R26 ;  /* 0x0045401a01007387 */ /* 0x001fe80000100a00 */
[----:B------:R0:W-:Y:S04]  /*43110*/  STL.64 [R1+0x4538], R24 ;  /* 0x0045381801007387 */ /* 0x0001e80000100a00 */
[----:B0-----:R-:W2:Y:S01]  /*43120*/  LDL.LU R24, [R1+0x50] ;  /* 0x0000500001187983 */ /* 0x001ea20000300800 */
[----:B------:R-:W-:-:S02]  /*43130*/  IMAD.MOV.U32 R25, RZ, RZ, R0 ;  /* 0x000000ffff197224 */ /* 0x000fc400078e0000 */
[----:B------:R-:W-:Y:S01]  /*43140*/  IMAD.MOV.U32 R26, RZ, RZ, R29 ;  /* 0x000000ffff1a7224 */ /* 0x000fe200078e001d */
[----:B------:R-:W3:Y:S01]  /*43150*/  LDL.LU R0, [R1+0x45d0] ;  /* 0x0045d00001007983 */ /* 0x000ee20000300800 */
[----:B----4-:R-:W-:-:S03]  /*43160*/  IMAD.MOV.U32 R27, RZ, RZ, R28 ;  /* 0x000000ffff1b7224 */ /* 0x010fc600078e001c */
[----:B------:R-:W-:Y:S04]  /*43170*/  STL [R1+0x44d4], R2 ;  /* 0x0044d40201007387 */ /* 0x000fe80000100800 */
[C---:B--2---:R-:W-:Y:S08]  /*43180*/  HMMA.16816.F32.BF16 R20, R24.reuse, R8, R20 ;  /* 0x000000081814723c */ /* 0x044ff00000041814 */
[----:B---3--:R-:W-:Y:S11]  /*43190*/  HMMA.16816.F32.BF16 R24, R24, R4, R12 ;  /* 0x000000041818723c */ /* 0x008ff6000004180c */
[----:B------:R-:W-:Y:S01]  /*431a0*/  IMAD.MOV.U32 R28, RZ, RZ, R23 ;  /* 0x000000ffff1c7224 */ /* 0x000fe200078e0017 */
[----:B------:R0:W-:Y:S01]  /*431b0*/  STL.64 [R1+0x230], R20 ;  /* 0x0002301401007387 */ /* 0x0001e20000100a00 */
[----:B------:R-:W-:-:S03]  /*431c0*/  IMAD.MOV.U32 R29, RZ, RZ, R22 ;  /* 0x000000ffff1d7224 */ /* 0x000fc600078e0016 */
[----:B0-----:R-:W2:Y:S04]  /*431d0*/  LDL.LU.64 R20, [R1+0x560] ;  /* 0x0005600001147983 */ /* 0x001ea80000300a00 */
[----:B------:R-:W2:Y:S04]  /*431e0*/  LDL.LU.64 R22, [R1+0x568] ;  /* 0x0005680001167983 */ /* 0x000ea80000300a00 */
[----:B------:R0:W-:Y:S04]  /*431f0*/  STL [R1+0x43b4], R28 ;  /* 0x0043b41c01007387 */ /* 0x0001e80000100800 */
[----:B------:R1:W-:Y:S04]  /*43200*/  STL [R1+0x43b0], R29 ;  /* 0x0043b01d01007387 */ /* 0x0003e80000100800 */
[----:B------:R-:W3:Y:S04]  /*43210*/  LDL.LU.64 R14, [R1+0x45c8] ;  /* 0x0045c800010e7983 */ /* 0x000ee80000300a00 */
[----:B------:R-:W3:Y:S04]  /*43220*/  LDL.LU.64 R12, [R1+0x45c0] ;  /* 0x0045c000010c7983 */ /* 0x000ee80000300a00 */
[----:B------:R-:W-:Y:S04]  /*43230*/  STL.64 [R1+0x210], R24 ;  /* 0x0002101801007387 */ /* 0x000fe80000100a00 */
[----:B------:R-:W-:Y:S01]  /*43240*/  STL.64 [R1+0x218], R26 ;  /* 0x0002181a01007387 */ /* 0x000fe20000100a00 */
[----:B---3--:R-:W-:-:S15]  /*43250*/  HMMA.16816.F32.BF16 R16, R12, R8, R16 ;  /* 0x000000080c10723c */ /* 0x008fde0000041810 */
[----:B------:R-:W-:-:S04]  /*43260*/  NOP ;  /* 0x0000000000007918 */ /* 0x000fc80000000000 */
[----:B0-----:R-:W-:Y:S01]  /*43270*/  IMAD.MOV.U32 R28, RZ, RZ, R18 ;  /* 0x000000ffff1c7224 */ /* 0x001fe200078e0012 */
[----:B------:R-:W-:Y:S01]  /*43280*/  STL.64 [R1+0x200], R16 ;  /* 0x0002001001007387 */ /* 0x000fe20000100a00 */
[----:B-1----:R-:W-:-:S03]  /*43290*/  IMAD.MOV.U32 R29, RZ, RZ, R19 ;  /* 0x000000ffff1d7224 */ /* 0x002fc600078e0013 */
[----:B------:R-:W0:Y:S01]  /*432a0*/  LDSM.16.MT88.4 R16, [R0+UR5+0x4000] ;  /* 0x004000050010783b */ /* 0x000e220008004200 */
[----:B--2---:R-:W-:Y:S03]  /*432b0*/  HMMA.16816.F32.BF16 R12, R12, R4, R20 ;  /* 0x000000040c0c723c */ /* 0x004fe60000041814 */
[----:B------:R1:W-:Y:S04]  /*432c0*/  STL [R1+0x43bc], R28 ;  /* 0x0043bc1c01007387 */ /* 0x0003e80000100800 */
[----:B------:R2:W-:-:S12]  /*432d0*/  STL [R1+0x43b8], R29 ;  /* 0x0043b81d01007387 */ /* 0x0005d80000100800 */
[----:B-1----:R-:W-:Y:S02]  /*432e0*/  IMAD.MOV.U32 R28, RZ, RZ, R13 ;  /* 0x000000ffff1c7224 */ /* 0x002fe400078e000d */
[----:B--2---:R-:W-:Y:S02]  /*432f0*/  IMAD.MOV.U32 R29, RZ, RZ, R14 ;  /* 0x000000ffff1d7224 */ /* 0x004fe400078e000e */
[----:B0-----:R-:W-:Y:S01]  /*43300*/  IMAD.MOV.U32 R10, RZ, RZ, R19 ;  /* 0x000000ffff0a7224 */ /* 0x001fe200078e0013 */
[----:B------:R0:W-:Y:S01]  /*43310*/  STL.64 [R1], R16 ;  /* 0x0000001001007387 */ /* 0x0001e20000100a00 */
[----:B------:R-:W-:-:S03]  /*43320*/  IMAD.MOV.U32 R11, RZ, RZ, R18 ;  /* 0x000000ffff0b7224 */ /* 0x000fc600078e0012 */
[----:B0-----:R-:W2:Y:S04]  /*43330*/  LDL.LU.64 R16, [R1+0x670] ;  /* 0x0006700001107983 */ /* 0x001ea80000300a00 */
[----:B------:R-:W2:Y:S04]  /*43340*/  LDL.LU.64 R18, [R1+0x678] ;  /* 0x0006780001127983 */ /* 0x000ea80000300a00 */
[----:B------:R-:W-:Y:S04]  /*43350*/  STL [R1+0x451c], R10 ;  /* 0x00451c0a01007387 */ /* 0x000fe80000100800 */
[----:B------:R-:W-:Y:S04]  /*43360*/  STL [R1+0x4518], R11 ;  /* 0x0045180b01007387 */ /* 0x000fe80000100800 */
[----:B------:R-:W-:Y:S04]  /*43370*/  STL [R1+0x1f0], R12 ;  /* 0x0001f00c01007387 */ /* 0x000fe80000100800 */
[----:B------:R-:W-:Y:S04]  /*43380*/  STL [R1+0x1fc], R15 ;  /* 0x0001fc0f01007387 */ /* 0x000fe80000100800 */
[----:B------:R-:W0:Y:S04]  /*43390*/  LDSM.16.MT88.4 R12, [R0+UR5+0x4080] ;  /* 0x00408005000c783b */ /* 0x000e280008004200 */
[----:B------:R-:W3:Y:S04]  /*433a0*/  LDL.LU.64 R24, [R1+0x550] ;  /* 0x0005500001187983 */ /* 0x000ee80000300a00 */
[----:B------:R-:W3:Y:S04]  /*433b0*/  LDL.LU.64 R26, [R1+0x558] ;  /* 0x00055800011a7983 */ /* 0x000ee80000300a00 */
[----:B------:R-:W4:Y:S04]  /*433c0*/  LDL.LU.64 R20, [R1+0x610] ;  /* 0x0006100001147983 */ /* 0x000f280000300a00 */
[----:B------:R-:W4:Y:S04]  /*433d0*/  LDL.LU.64 R22, [R1+0x618] ;  /* 0x0006180001167983 */ /* 0x000f280000300a00 */
[----:B------:R-:W-:Y:S04]  /*433e0*/  STL [R1+0x43c4], R28 ;  /* 0x0043c41c01007387 */ /* 0x000fe80000100800 */
[----:B------:R-:W-:Y:S01]  /*433f0*/  STL [R1+0x43c0], R29 ;  /* 0x0043c01d01007387 */ /* 0x000fe20000100800 */
[----:B0-----:R-:W-:-:S03]  /*43400*/  IMAD.MOV.U32 R10, RZ, RZ, R14 ;  /* 0x000000ffff0a7224 */ /* 0x001fc600078e000e */
[----:B------:R0:W-:Y:S01]  /*43410*/  STL.64 [R1+0x40], R12 ;  /* 0x0000400c01007387 */ /* 0x0001e20000100a00 */
[----:B------:R-:W-:-:S03]  /*43420*/  IMAD.MOV.U32 R11, RZ, RZ, R15 ;  /* 0x000000ffff0b7224 */ /* 0x000fc600078e000f */
[----:B------:R-:W2:Y:S04]  /*43430*/  LDL.LU.64 R14, [R1+0x45b8] ;  /* 0x0045b800010e7983 */ /* 0x000ea80000300a00 */
[----:B0-----:R-:W2:Y:S04]  /*43440*/  LDL.LU.64 R12, [R1+0x45b0] ;  /* 0x0045b000010c7983 */ /* 0x001ea80000300a00 */
[----:B------:R-:W-:Y:S04]  /*43450*/  STL [R1+0x452c], R10 ;  /* 0x00452c0a01007387 */ /* 0x000fe80000100800 */
[----:B------:R-:W-:Y:S01]  /*43460*/  STL [R1+0x4528], R11 ;  /* 0x0045280b01007387 */ /* 0x000fe20000100800 */
[----:B--2---:R-:W-:-:S15]  /*43470*/  HMMA.16816.F32.BF16 R16, R12, R8, R16 ;  /* 0x000000080c10723c */ /* 0x004fde0000041810 */
[----:B------:R-:W-:-:S04]  /*43480*/  NOP ;  /* 0x0000000000007918 */ /* 0x000fc80000000000 */
[----:B------:R0:W-:Y:S01]  /*43490*/  STL.64 [R1+0x1e8], R18 ;  /* 0x0001e81201007387 */ /* 0x0001e20000100a00 */
[----:B------:R-:W-:Y:S02]  /*434a0*/  IMAD.MOV.U32 R28, RZ, RZ, R16 ;  /* 0x000000ffff1c7224 */ /* 0x000fe400078e0010 */
[----:B------:R-:W-:Y:S01]  /*434b0*/  IMAD.MOV.U32 R29, RZ, RZ, R17 ;  /* 0x000000ffff1d7224 */ /* 0x000fe200078e0011 */
[----:B0-----:R-:W4:Y:S04]  /*434c0*/  LDL.LU.64 R18, [R1+0x45a8] ;  /* 0x0045a80001127983 */ /* 0x001f280000300a00 */
[----:B------:R-:W4:Y:S01]  /*434d0*/  LDL.LU.64 R16, [R1+0x45a0] ;  /* 0x0045a00001107983 */ /* 0x000f220000300a00 */
[----:B---3--:R-:W-:Y:S03]  /*434e0*/  HMMA.16816.F32.BF16 R12, R12, R4, R24 ;  /* 0x000000040c0c723c */ /* 0x008fe60000041818 */
[----:B------:R-:W-:Y:S04]  /*434f0*/  STL [R1+0x43cc], R29 ;  /* 0x0043cc1d01007387 */ /* 0x000fe80000100800 */
[----:B------:R-:W-:Y:S04]  /*43500*/  STL [R1+0x43c8], R28 ;  /* 0x0043c81c01007387 */ /* 0x000fe80000100800 */
[----:B------:R-:W-:Y:S04]  /*43510*/  STL.64 [R1+0x4598], R6 ;  /* 0x0045980601007387 */ /* 0x000fe80000100a00 */
[----:B------:R-:W-:Y:S04]  /*43520*/  STL.64 [R1+0x4590], R4 ;  /* 0x0045900401007387 */ /* 0x000fe80000100a00 */
[----:B------:R-:W0:Y:S04]  /*43530*/  LDSM.16.MT88.4 R4, [R0+UR5+0x4100] ;  /* 0x004100050004783b */ /* 0x000e280008004200 */
[----:B------:R-:W-:Y:S04]  /*43540*/  STL.64 [R1+0x1c0], R12 ;  /* 0x0001c00c01007387 */ /* 0x000fe80000100a00 */
[----:B------:R0:W-:Y:S02]  /*43550*/  STL.64 [R1+0x1c8], R14 ;  /* 0x0001c80e01007387 */ /* 0x0001e40000100a00 */
[----:B0-----:R-:W-:-:S02]  /*43560*/  IMAD.MOV.U32 R15, RZ, RZ, R4 ;  /* 0x000000ffff0f7224 */ /* 0x001fc400078e0004 */
[----:B------:R-:W-:Y:S02]  /*43570*/  IMAD.MOV.U32 R14, RZ, RZ, R5 ;  /* 0x000000ffff0e7224 */ /* 0x000fe400078e0005 */
[----:B------:R-:W-:Y:S02]  /*43580*/  IMAD.MOV.U32 R13, RZ, RZ, R6 ;  /* 0x000000ffff0d7224 */ /* 0x000fe400078e0006 */
[----:B------:R-:W-:Y:S02]  /*43590*/  IMAD.MOV.U32 R12, RZ, RZ, R7 ;  /* 0x000000ffff0c7224 */ /* 0x000fe400078e0007 */
[----:B------:R-:W0:Y:S01]  /*435a0*/  LDSM.16.MT88.4 R4, [R0+UR5+0x4180] ;  /* 0x004180050004783b */ /* 0x000e220008004200 */
[----:B----4-:R-:W-:-:S15]  /*435b0*/  HMMA.16816.F32.BF16 R20, R16, R8, R20 ;  /* 0x000000081014723c */ /* 0x010fde0000041814 */
[----:B------:R-:W-:-:S04]  /*435c0*/  NOP ;  /* 0x0000000000007918 */ /* 0x000fc80000000000 */
[----:B------:R-:W-:Y:S02]  /*435d0*/  IMAD.MOV.U32 R29, RZ, RZ, R22 ;  /* 0x000000ffff1d7224 */ /* 0x000fe400078e0016 */
[----:B------:R-:W-:Y:S01]  /*435e0*/  IMAD.MOV.U32 R28, RZ, RZ, R23 ;  /* 0x000000ffff1c7224 */ /* 0x000fe200078e0017 */
[----:B------:R-:W-:Y:S04]  /*435f0*/  STL.64 [R1+0x1d0], R20 ;  /* 0x0001d01401007387 */ /* 0x000fe80000100a00 */
[----:B------:R1:W-:Y:S04]  /*43600*/  STL.64 [R1+0x4588], R8 ;  /* 0x0045880801007387 */ /* 0x0003e80000100a00 */
[----:B------:R-:W-:Y:S04]  /*43610*/  STL [R1+0x43d4], R29 ;  /* 0x0043d41d01007387 */ /* 0x000fe80000100800 */
[----:B------:R-:W-:Y:S04]  /*43620*/  STL [R1+0x43d0], R28 ;  /* 0x0043d01c01007387 */ /* 0x000fe80000100800 */
[----:B------:R-:W-:Y:S04]  /*43630*/  STL [R1+0x4524], R14 ;  /* 0x0045240e01007387 */ /* 0x000fe80000100800 */
[----:B------:R-:W-:Y:S04]  /*43640*/  STL [R1+0x4520], R15 ;  /* 0x0045200f01007387 */ /* 0x000fe80000100800 */
[----:B-1----:R-:W2:Y:S04]  /*43650*/  LDL.LU.64 R8, [R1+0x590] ;  /* 0x0005900001087983 */ /* 0x002ea80000300a00 */
[----:B------:R-:W2:Y:S04]  /*43660*/  LDL.LU.64 R10, [R1+0x598] ;  /* 0x00059800010a7983 */ /* 0x000ea80000300a00 */
[----:B0-----:R-:W-:Y:S04]  /*43670*/  STL.64 [R1+0x20], R4 ;  /* 0x0000200401007387 */ /* 0x001fe80000100a00 */
[----:B------:R-:W-:Y:S04]  /*43680*/  STL.64 [R1+0x28], R6 ;  /* 0x0000280601007387 */ /* 0x000fe80000100a00 */
[----:B------:R-:W3:Y:S04]  /*43690*/  LDL.LU.64 R20, [R1+0x580] ;  /* 0x0005800001147983 */ /* 0x000ee80000300a00 */
[----:B------:R-:W4:Y:S04]  /*436a0*/  LDL.LU.64 R22, [R1+0x588] ;  /* 0x0005880001167983 */ /* 0x000f280000300a00 */
[----:B------:R-:W0:Y:S04]  /*436b0*/  LDSM.16.MT88.4 R4, [R0+UR5+0x4200] ;  /* 0x004200050004783b */ /* 0x000e280008004200 */
[----:B----4-:R-:W-:Y:S04]  /*436c0*/  STL.64 [R1+0x4570], R22 ;  /* 0x0045701601007387 */ /* 0x010fe80000100a00 */
[----:B---3--:R1:W-:Y:S04]  /*436d0*/  STL.64 [R1+0x4568], R20 ;  /* 0x0045681401007387 */ /* 0x0083e80000100a00 */
[----:B-1----:R-:W3:Y:S04]  /*436e0*/  LDL.LU.64 R20, [R1+0x690] ;  /* 0x0006900001147983 */ /* 0x002ee80000300a00 */
[----:B------:R-:W3:Y:S04]  /*436f0*/  LDL.LU.64 R22, [R1+0x698] ;  /* 0x0006980001167983 */ /* 0x000ee80000300a00 */
[----:B------:R-:W4:Y:S04]  /*43700*/  LDL.LU.64 R24, [R1+0x520] ;  /* 0x0005200001187983 */ /* 0x000f280000300a00 */
[----:B------:R-:W2:Y:S01]  /*43710*/  LDL.LU.64 R26, [R1+0x528] ;  /* 0x00052800011a7983 */ /* 0x000ea20000300a00 */
[----:B0-----:R-:W-:-:S02]  /*43720*/  IMAD.MOV.U32 R29, RZ, RZ, R6 ;  /* 0x000000ffff1d7224 */ /* 0x001fc400078e0006 */
[----:B------:R-:W-:Y:S02]  /*43730*/  IMAD.MOV.U32 R28, RZ, RZ, R7 ;  /* 0x000000ffff1c7224 */ /* 0x000fe400078e0007 */
[----:B------:R-:W-:Y:S02]  /*43740*/  IMAD.MOV.U32 R2, RZ, RZ, R4 ;  /* 0x000000ffff027224 */ /* 0x000fe400078e0004 */
[----:B------:R-:W-:Y:S01]  /*43750*/  IMAD.MOV.U32 R3, RZ, RZ, R5 ;  /* 0x000000ffff037224 */ /* 0x000fe200078e0005 */
[----:B--2---:R-:W-:Y:S04]  /*43760*/  STL.64 [R1+0x4550], R26 ;  /* 0x0045501a01007387 */ /* 0x004fe80000100a00 */
[----:B----4-:R0:W-:Y:S04]  /*43770*/  STL.64 [R1+0x4548], R24 ;  /* 0x0045481801007387 */ /* 0x0101e80000100a00 */
[----:B0-----:R-:W2:Y:S04]  /*43780*/  LDL.LU.64 R24, [R1+0x630] ;  /* 0x0006300001187983 */ /* 0x001ea80000300a00 */
[----:B------:R-:W2:Y:S04]  /*43790*/  LDL.LU.64 R26, [R1+0x638] ;  /* 0x00063800011a7983 */ /* 0x000ea80000300a00 */
[----:B------:R-:W4:Y:S04]  /*437a0*/  LDL.LU.64 R6, [R1+0x4598] ;  /* 0x0045980001067983 */ /* 0x000f280000300a00 */
[----:B------:R-:W2:Y:S02]  /*437b0*/  LDL.LU.64 R4, [R1+0x4590] ;  /* 0x0045900001047983 */ /* 0x000ea40000300a00 */
[----:B--2---:R-:W-:Y:S02]  /*437c0*/  HMMA.16816.F32.BF16 R16, R16, R4, R8 ;  /* 0x000000041010723c */ /* 0x004fe40000041808 */
[----:B------:R-:W3:-:S15]  /*437d0*/  LDL.LU.64 R8, [R1+0x4588] ;  /* 0x0045880001087983 */ /* 0x000ede0000300a00 */
[----:B------:R-:W-:Y:S02]  /*437e0*/  NOP ;  /* 0x0000000000007918 */ /* 0x000fe40000000000 */
[----:B------:R-:W-:Y:S04]  /*437f0*/  STL.64 [R1+0x1b0], R16 ;  /* 0x0001b01001007387 */ /* 0x000fe80000100a00 */
[----:B------:R-:W-:Y:S04]  /*43800*/  STL.64 [R1+0x1b8], R18 ;  /* 0x0001b81201007387 */ /* 0x000fe80000100a00 */
[----:B------:R-:W0:Y:S02]  /*43810*/  LDSM.16.MT88.4 R16, [R0+UR5+0x4280] ;  /* 0x004280050010783b */ /* 0x000e240008004200 */
[----:B0-----:R-:W-:-:S02]  /*43820*/  IMAD.MOV.U32 R14, RZ, RZ, R18 ;  /* 0x000000ffff0e7224 */ /* 0x001fc400078e0012 */
[----:B------:R-:W-:Y:S02]  /*43830*/  IMAD.MOV.U32 R15, RZ, RZ, R19 ;  /* 0x000000ffff0f7224 */ /* 0x000fe400078e0013 */
[----:B------:R-:W-:Y:S01]  /*43840*/  IMAD.MOV.U32 R10, RZ, RZ, R16 ;  /* 0x000000ffff0a7224 */ /* 0x000fe200078e0010 */
[----:B------:R-:W3:Y:S01]  /*43850*/  LDL.LU.64 R18, [R1+0x4580] ;  /* 0x0045800001127983 */ /* 0x000ee20000300a00 */
[----:B------:R-:W-:-:S03]  /*43860*/  IMAD.MOV.U32 R11, RZ, RZ, R17 ;  /* 0x000000ffff0b7224 */ /* 0x000fc600078e0011 */
[----:B------:R-:W3:Y:S02]  /*43870*/  LDL.LU.64 R16, [R1+0x4578] ;  /* 0x0045780001107983 */ /* 0x000ee40000300a00 */
[----:B---3--:R-:W-:-:S15]  /*43880*/  HMMA.16816.F32.BF16 R20, R16, R8, R20 ;  /* 0x000000081014723c */ /* 0x008fde0000041814 */
        /* <DEDUP_REMOVED lines=8> */
[----:B------:R0:W-:Y:S04]  /*43910*/  STL.64 [R1+0x220], R16 ;  /* 0x0002201001007387 */ /* 0x0001e80000100a00 */
[----:B------:R1:W-:Y:S04]  /*43920*/  STL.64 [R1+0x228], R18 ;  /* 0x0002281201007387 */ /* 0x0003e80000100a00 */
[----:B0-----:R-:W3:Y:S04]  /*43930*/  LDL.LU.64 R16, [R1+0x240] ;  /* 0x0002400001107983 */ /* 0x001ee80000300a00 */
[----:B-1----:R-:W3:Y:S01]  /*43940*/  LDL.LU.64 R18, [R1+0x248] ;  /* 0x0002480001127983 */ /* 0x002ee20000300a00 */
[----:B--2---:R-:W-:-:S15]  /*43950*/  HMMA.16816.F32.BF16 R24, R20, R8, R24 ;  /* 0x000000081418723c */ /* 0x004fde0000041818 */
[----:B------:R-:W-:-:S04]  /*43960*/  NOP ;  /* 0x0000000000007918 */ /* 0x000fc80000000000 */
[----:B------:R-:W-:Y:S04]  /*43970*/  STL.64 [R1+0x260], R24 ;  /* 0x0002601801007387 */ /* 0x000fe80000100a00 */
[----:B------:R0:W-:Y:S04]  /*43980*/  STL.64 [R1+0x268], R26 ;  /* 0x0002681a01007387 */ /* 0x0001e80000100a00 */
[----:B0-----:R-:W2:Y:S04]  /*43990*/  LDL.LU.64 R26, [R1+0x4550] ;  /* 0x00455000011a7983 */ /* 0x001ea80000300a00 */
[----:B------:R-:W2:Y:S02]  /*439a0*/  LDL.LU.64 R24, [R1+0x4548] ;  /* 0x0045480001187983 */ /* 0x000ea40000300a00 */
[----:B--2---:R-:W-:Y:S02]  /*439b0*/  HMMA.16816.F32.BF16 R20, R20, R4, R24 ;  /* 0x000000041414723c */ /* 0x004fe40000041818 */
[----:B------:R-:W3:Y:S04]  /*439c0*/  LDL.LU.64 R26, [R1+0x4540] ;  /* 0x00454000011a7983 */ /* 0x000ee80000300a00 */
[----:B------:R-:W3:-:S13]  /*439d0*/  LDL.LU.64 R24, [R1+0x4538] ;  /* 0x0045380001187983 */ /* 0x000eda0000300a00 */
[----:B------:R4:W-:Y:S04]  /*439e0*/  STL.64 [R1+0x250], R20 ;  /* 0x0002501401007387 */ /* 0x0009e80000100a00 */
[----:B------:R0:W-:Y:S01]  /*439f0*/  STL.64 [R1+0x258], R22 ;  /* 0x0002581601007387 */ /* 0x0001e20000100a00 */
[----:B----4-:R-:W-:-:S03]  /*43a00*/  IMAD.MOV.U32 R20, RZ, RZ, R6 ;  /* 0x000000ffff147224 */ /* 0x010fc600078e0006 */
[----:B------:R-:W2:Y:S01]  /*43a10*/  LDL.LU R6, [R1+0x4534] ;  /* 0x0045340001067983 */ /* 0x000ea20000300800 */
[----:B------:R-:W-:-:S03]  /*43a20*/  IMAD.MOV.U32 R21, RZ, RZ, R7 ;  /* 0x000000ffff157224 */ /* 0x000fc600078e0007 */
[----:B------:R-:W2:Y:S04]  /*43a30*/  LDL.LU R7, [R1+0x4530] ;  /* 0x0045300001077983 */ /* 0x000ea80000300800 */
[----:B0-----:R-:W4:Y:S04]  /*43a40*/  LDL.LU R22, [R1+0x88] ;  /* 0x0000880001167983 */ /* 0x001f280000300800 */
[----:B------:R-:W4:Y:S04]  /*43a50*/  LDL.LU R23, [R1+0x8c] ;  /* 0x00008c0001177983 */ /* 0x000f280000300800 */
[----:B----4-:R-:W-:Y:S04]  /*43a60*/  STL.64 [R1+0x4458], R22 ;  /* 0x0044581601007387 */ /* 0x010fe80000100a00 */
[----:B------:R0:W-:Y:S04]  /*43a70*/  STL.64 [R1+0x4450], R20 ;  /* 0x0044501401007387 */ /* 0x0001e80000100a00 */
[----:B0-----:R-:W4:Y:S04]  /*43a80*/  LDL.LU.64 R20, [R1+0x5e0] ;  /* 0x0005e00001147983 */ /* 0x001f280000300a00 */
[----:B------:R-:W4:Y:S01]  /*43a90*/  LDL.LU.64 R22, [R1+0x5e8] ;  /* 0x0005e80001167983 */ /* 0x000f220000300a00 */
[C---:B---3--:R-:W-:Y:S03]  /*43aa0*/  HMMA.16816.F32.BF16 R16, R24.reuse, R4, R16 ;  /* 0x000000041810723c */ /* 0x048fe60000041810 */
[----:B--2---:R-:W-:Y:S05]  /*43ab0*/  STL.64 [R1+0x44f8], R6 ;  /* 0x0044f80601007387 */ /* 0x004fea0000100a00 */
[----:B----4-:R-:W-:Y:S01]  /*43ac0*/  HMMA.16816.F32.BF16 R20, R24, R8, R20 ;  /* 0x000000081814723c */ /* 0x010fe20000041814 */
[----:B------:R-:W0:-:S15]  /*43ad0*/  LDSM.16.MT88.4 R24, [R0+UR5+0x4300] ;  /* 0x004300050018783b */ /* 0x000e1e0008004200 */
[----:B------:R-:W-:-:S03]  /*43ae0*/  NOP ;  /* 0x0000000000007918 */ /* 0x000fc60000000000 */
[----:B------:R1:W-:Y:S04]  /*43af0*/  STL.64 [R1+0x2b0], R20 ;  /* 0x0002b01401007387 */ /* 0x0003e80000100a00 */
[----:B------:R2:W-:Y:S04]  /*43b00*/  STL.64 [R1+0x2b8], R22 ;  /* 0x0002b81601007387 */ /* 0x0005e80000100a00 */
[----:B-1----:R-:W3:Y:S04]  /*43b10*/  LDL.LU R20, [R1+0xb0] ;  /* 0x0000b00001147983 */ /* 0x002ee80000300800 */
[----:B------:R-:W-:Y:S04]  /*43b20*/  STL.64 [R1+0x2a0], R16 ;  /* 0x0002a01001007387 */ /* 0x000fe80000100a00 */
[----:B------:R-:W-:Y:S04]  /*43b30*/  STL.64 [R1+0x2a8], R18 ;  /* 0x0002a81201007387 */ /* 0x000fe80000100a00 */
[----:B------:R-:W3:Y:S04]  /*43b40*/  LDL.LU R21, [R1+0xb4] ;  /* 0x0000b40001157983 */ /* 0x000ee80000300800 */
[----:B--2---:R-:W2:Y:S04]  /*43b50*/  LDL.LU R22, [R1+0xb8] ;  /* 0x0000b80001167983 */ /* 0x004ea80000300800 */
[----:B------:R-:W2:Y:S04]  /*43b60*/  LDL.LU R23, [R1+0xbc] ;  /* 0x0000bc0001177983 */ /* 0x000ea80000300800 */
[----:B--2---:R-:W-:Y:S04]  /*43b70*/  STL.64 [R1+0x4468], R22 ;  /* 0x0044681601007387 */ /* 0x004fe80000100a00 */
[----:B---3--:R1:W-:Y:S04]  /*43b80*/  STL.64 [R1+0x4460], R20 ;  /* 0x0044601401007387 */ /* 0x0083e80000100a00 */
[----:B-1----:R-:W2:Y:S04]  /*43b90*/  LDL.LU R20, [R1+0x20] ;  /* 0x0000200001147983 */ /* 0x002ea80000300800 */
[----:B------:R-:W2:Y:S04]  /*43ba0*/  LDL.LU R21, [R1+0x24] ;  /* 0x0000240001157983 */ /* 0x000ea80000300800 */
[----:B------:R-:W3:Y:S04]  /*43bb0*/  LDL.LU R22, [R1+0x28] ;  /* 0x0000280001167983 */ /* 0x000ee80000300800 */
[----:B------:R-:W3:Y:S04]  /*43bc0*/  LDL.LU R23, [R1+0x2c] ;  /* 0x00002c0001177983 */ /* 0x000ee80000300800 */
[----:B---3--:R-:W-:Y:S04]  /*43bd0*/  STL.64 [R1+0x4498], R22 ;  /* 0x0044981601007387 */ /* 0x008fe80000100a00 */
[----:B--2---:R-:W-:Y:S04]  /*43be0*/  STL.64 [R1+0x4490], R20 ;  /* 0x0044901401007387 */ /* 0x004fe80000100a00 */
[----:B0-----:R0:W-:Y:S04]  /*43bf0*/  STL.64 [R1+0x4428], R26 ;  /* 0x0044281a01007387 */ /* 0x0011e80000100a00 */
[----:B------:R1:W-:Y:S01]  /*43c00*/  STL.64 [R1+0x4420], R24 ;  /* 0x0044201801007387 */ /* 0x0003e20000100a00 */
[----:B0-----:R-:W-:-:S02]  /*43c10*/  IMAD.MOV.U32 R26, RZ, RZ, R14 ;  /* 0x000000ffff1a7224 */ /* 0x001fc400078e000e */
[----:B-1----:R-:W-:Y:S02]  /*43c20*/  IMAD.MOV.U32 R24, RZ, RZ, R10 ;  /* 0x000000ffff187224 */ /* 0x002fe400078e000a */
[----:B------:R-:W2:Y:S01]  /*43c30*/  LDL.LU R10, [R1+0x452c] ;  /* 0x00452c00010a7983 */ /* 0x000ea20000300800 */
[----:B------:R-:W-:-:S03]  /*43c40*/  IMAD.MOV.U32 R25, RZ, RZ, R11 ;  /* 0x000000ffff197224 */ /* 0x000fc600078e000b */
[----:B------:R-:W3:Y:S01]  /*43c50*/  LDL.LU R11, [R1+0x4528] ;  /* 0x00452800010b7983 */ /* 0x000ee20000300800 */
[----:B------:R-:W-:-:S03]  /*43c60*/  IMAD.MOV.U32 R27, RZ, RZ, R15 ;  /* 0x000000ffff1b7224 */ /* 0x000fc600078e000f */
[----:B------:R-:W4:Y:S04]  /*43c70*/  LDL.LU R14, [R1+0x4524] ;  /* 0x00452400010e7983 */ /* 0x000f280000300800 */
[----:B------:R-:W4:Y:S04]  /*43c80*/  LDL.LU R15, [R1+0x4520] ;  /* 0x00452000010f7983 */ /* 0x000f280000300800 */
[----:B------:R-:W4:Y:S04]  /*43c90*/  LDL.LU R16, [R1+0x40] ;  /* 0x0000400001107983 */ /* 0x000f280000300800 */
[----:B------:R-:W4:Y:S01]  /*43ca0*/  LDL.LU R17, [R1+0x44] ;  /* 0x0000440001117983 */ /* 0x000f220000300800 */
[----:B------:R-:W-:-:S02]  /*43cb0*/  IMAD.MOV.U32 R23, RZ, RZ, R12 ;  /* 0x000000ffff177224 */ /* 0x000fc400078e000c */
[----:B------:R-:W-:Y:S02]  /*43cc0*/  IMAD.MOV.U32 R22, RZ, RZ, R13 ;  /* 0x000000ffff167224 */ /* 0x000fe400078e000d */
[----:B--2---:R-:W-:Y:S02]  /*43cd0*/  IMAD.MOV.U32 R18, RZ, RZ, R10 ;  /* 0x000000ffff127224 */ /* 0x004fe400078e000a */
[----:B------:R-:W2:Y:S01]  /*43ce0*/  LDL.LU R10, [R1+0x451c] ;  /* 0x00451c00010a7983 */ /* 0x000ea20000300800 */
[----:B---3--:R-:W-:-:S03]  /*43cf0*/  IMAD.MOV.U32 R19, RZ, RZ, R11 ;  /* 0x000000ffff137224 */ /* 0x008fc600078e000b */
[----:B------:R-:W3:Y:S04]  /*43d00*/  LDL.LU R11, [R1+0x4518] ;  /* 0x00451800010b7983 */ /* 0x000ee80000300800 */
[----:B------:R2:W-:Y:S01]  /*43d10*/  STL.64 [R1+0x44e0], R18 ;  /* 0x0044e01201007387 */ /* 0x0005e20000100a00 */
[----:B----4-:R-:W-:Y:S02]  /*43d20*/  IMAD.MOV.U32 R21, RZ, RZ, R14 ;  /* 0x000000ffff157224 */ /* 0x010fe400078e000e */
[----:B------:R-:W-:Y:S01]  /*43d30*/  IMAD.MOV.U32 R20, RZ, RZ, R15 ;  /* 0x000000ffff147224 */ /* 0x000fe200078e000f */
[----:B------:R0:W-:Y:S04]  /*43d40*/  STL.64 [R1+0x44d8], R16 ;  /* 0x0044d81001007387 */ /* 0x0001e80000100a00 */
[----:B------:R-:W4:Y:S04]  /*43d50*/  LDL.LU R12, [R1+0x130] ;  /* 0x00013000010c7983 */ /* 0x000f280000300800 */
[----:B------:R-:W4:Y:S04]  /*43d60*/  LDL.LU R13, [R1+0x134] ;  /* 0x00013400010d7983 */ /* 0x000f280000300800 */
[----:B------:R-:W4:Y:S04]  /*43d70*/  LDL.LU R14, [R1+0x138] ;  /* 0x00013800010e7983 */ /* 0x000f280000300800 */
[----:B------:R-:W4:Y:S01]  /*43d80*/  LDL.LU R15, [R1+0x13c] ;  /* 0x00013c00010f7983 */ /* 0x000f220000300800 */
[----:B--2---:R-:W-:-:S02]  /*43d90*/  IMAD.MOV.U32 R19, RZ, RZ, R10 ;  /* 0x000000ffff137224 */ /* 0x004fc400078e000a */
[----:B---3--:R-:W-:Y:S01]  /*43da0*/  IMAD.MOV.U32 R18, RZ, RZ, R11 ;  /* 0x000000ffff127224 */ /* 0x008fe200078e000b */
[----:B----4-:R-:W-:Y:S04]  /*43db0*/  STL.64 [R1+0x44f0], R14 ;  /* 0x0044f00e01007387 */ /* 0x010fe80000100a00 */
[----:B------:R1:W-:Y:S04]  /*43dc0*/  STL.64 [R1+0x44e8], R12 ;  /* 0x0044e80c01007387 */ /* 0x0003e80000100a00 */
[----:B0-----:R-:W2:Y:S04]  /*43dd0*/  LDL.LU R16, [R1] ;  /* 0x0000000001107983 */ /* 0x001ea80000300800 */
[----:B------:R-:W2:Y:S04]  /*43de0*/  LDL.LU R17, [R1+0x4] ;  /* 0x0000040001117983 */ /* 0x000ea80000300800 */
[----:B------:R-:W3:Y:S04]  /*43df0*/  LDL.LU R11, [R1+0x4514] ;  /* 0x00451400010b7983 */ /* 0x000ee80000300800 */
[----:B------:R-:W4:Y:S04]  /*43e00*/  LDL.LU R10, [R1+0x4510] ;  /* 0x00451000010a7983 */ /* 0x000f280000300800 */
[----:B-1----:R-:W2:Y:S04]  /*43e10*/  LDL.LU R12, [R1+0x160] ;  /* 0x00016000010c7983 */ /* 0x002ea80000300800 */
[----:B------:R-:W2:Y:S04]  /*43e20*/  LDL.LU R13, [R1+0x164] ;  /* 0x00016400010d7983 */ /* 0x000ea80000300800 */
[----:B------:R-:W2:Y:S04]  /*43e30*/  LDL.LU R14, [R1+0x168] ;  /* 0x00016800010e7983 */ /* 0x000ea80000300800 */
[----:B------:R-:W2:Y:S04]  /*43e40*/  LDL.LU R15, [R1+0x16c] ;  /* 0x00016c00010f7983 */ /* 0x000ea80000300800 */
[----:B------:R-:W2:Y:S04]  /*43e50*/  LDL.LU R4, [R1+0x190] ;  /* 0x0001900001047983 */ /* 0x000ea80000300800 */
[----:B------:R-:W2:Y:S04]  /*43e60*/  LDL.LU R5, [R1+0x194] ;  /* 0x0001940001057983 */ /* 0x000ea80000300800 */
[----:B------:R-:W2:Y:S04]  /*43e70*/  LDL.LU R6, [R1+0x198] ;  /* 0x0001980001067983 */ /* 0x000ea80000300800 */
[----:B------:R-:W2:Y:S04]  /*43e80*/  LDL.LU R7, [R1+0x19c] ;  /* 0x00019c0001077983 */ /* 0x000ea80000300800 */
[----:B------:R-:W-:Y:S04]  /*43e90*/  STL.64 [R1+0x44c8], R22 ;  /* 0x0044c81601007387 */ /* 0x000fe80000100a00 */
[----:B------:R0:W-:Y:S04]  /*43ea0*/  STL.64 [R1+0x44c0], R20 ;  /* 0x0044c01401007387 */ /* 0x0001e80000100a00 */
[----:B0-----:R-:W2:Y:S04]  /*43eb0*/  LDL.LU R20, [R1+0x120] ;  /* 0x0001200001147983 */ /* 0x001ea80000300800 */
        /* <DEDUP_REMOVED lines=9> */
[----:B--2---:R3:W-:Y:S04]  /*43f50*/  STL.64 [R1+0x4488], R26 ;  /* 0x0044881a01007387 */ /* 0x0047e80000100a00 */
[----:B------:R0:W-:Y:S01]  /*43f60*/  STL.64 [R1+0x4480], R24 ;  /* 0x0044801801007387 */ /* 0x0001e20000100a00 */
[----:B---3--:R-:W-:-:S03]  /*43f70*/  IMAD.MOV.U32 R26, RZ, RZ, R11 ;  /* 0x000000ffff1a7224 */ /* 0x008fc600078e000b */
[----:B0-----:R-:W2:Y:S01]  /*43f80*/  LDL.LU R24, [R1+0x100] ;  /* 0x0001000001187983 */ /* 0x001ea20000300800 */
[----:B----4-:R-:W-:-:S03]  /*43f90*/  IMAD.MOV.U32 R25, RZ, RZ, R10 ;  /* 0x000000ffff197224 */ /* 0x010fc600078e000a */
[----:B------:R-:W3:Y:S04]  /*43fa0*/  LDL.LU R10, [R1+0x450c] ;  /* 0x00450c00010a7983 */ /* 0x000ee80000300800 */
[----:B------:R-:W4:Y:S04]  /*43fb0*/  LDL.LU R11, [R1+0x4508] ;  /* 0x00450800010b7983 */ /* 0x000f280000300800 */
[----:B------:R-:W2:Y:S04]  /*43fc0*/  LDL.LU R27, [R1+0x10c] ;  /* 0x00010c00011b7983 */ /* 0x000ea80000300800 */
[----:B--2---:R3:W-:Y:S04]  /*43fd0*/  STL.64 [R1+0x44a8], R26 ;  /* 0x0044a81a01007387 */ /* 0x0047e80000100a00 */
[----:B------:R0:W-:Y:S01]  /*43fe0*/  STL.64 [R1+0x44a0], R24 ;  /* 0x0044a01801007387 */ /* 0x0001e20000100a00 */
[----:B---3--:R-:W-:-:S02]  /*43ff0*/  IMAD.MOV.U32 R26, RZ, RZ, R10 ;  /* 0x000000ffff1a7224 */ /* 0x008fc400078e000a */
[----:B----4-:R-:W-:Y:S01]  /*44000*/  IMAD.MOV.U32 R27, RZ, RZ, R11 ;  /* 0x000000ffff1b7224 */ /* 0x010fe200078e000b */
[----:B0-----:R-:W2:Y:S04]  /*44010*/  LDL.LU R24, [R1+0x110] ;  /* 0x0001100001187983 */ /* 0x001ea80000300800 */
[----:B------:R-:W2:Y:S04]  /*44020*/  LDL.LU R25, [R1+0x114] ;  /* 0x0001140001197983 */ /* 0x000ea80000300800 */
[----:B------:R-:W3:Y:S04]  /*44030*/  LDL.LU R10, [R1+0x4504] ;  /* 0x00450400010a7983 */ /* 0x000ee80000300800 */
[----:B------:R-:W3:Y:S04]  /*44040*/  LDL.LU R11, [R1+0x4500] ;  /* 0x00450000010b7983 */ /* 0x000ee80000300800 */
[----:B------:R-:W-:Y:S01]  /*44050*/  STL.64 [R1+0x44b8], R26 ;  /* 0x0044b81a01007387 */ /* 0x000fe20000100a00 */
[C---:B---3--:R-:W-:Y:S03]  /*44060*/  HMMA.16816.F32.BF16 R4, R16.reuse, R10, R4 ;  /* 0x0000000a1004723c */ /* 0x048fe60000041804 */
[----:B--2---:R0:W-:Y:S04]  /*44070*/  STL.64 [R1+0x44b0], R24 ;  /* 0x0044b01801007387 */ /* 0x0041e80000100a00 */
[----:B0-----:R-:W2:Y:S04]  /*44080*/  LDL.LU R24, [R1+0x180] ;  /* 0x0001800001187983 */ /* 0x001ea80000300800 */
[----:B------:R-:W2:Y:S04]  /*44090*/  LDL.LU R25, [R1+0x184] ;  /* 0x0001840001197983 */ /* 0x000ea80000300800 */
[----:B------:R-:W2:Y:S04]  /*440a0*/  LDL.LU R26, [R1+0x188] ;  /* 0x00018800011a7983 */ /* 0x000ea80000300800 */
[----:B------:R-:W2:Y:S04]  /*440b0*/  LDL.LU R27, [R1+0x18c] ;  /* 0x00018c00011b7983 */ /* 0x000ea80000300800 */
[----:B------:R-:W-:Y:S04]  /*440c0*/  STL.64 [R1+0x290], R4 ;  /* 0x0002900401007387 */ /* 0x000fe80000100a00 */
[----:B------:R0:W-:Y:S04]  /*440d0*/  STL.64 [R1+0x298], R6 ;  /* 0x0002980601007387 */ /* 0x0001e80000100a00 */
[----:B0-----:R-:W3:Y:S02]  /*440e0*/  LDL.LU.64 R6, [R1+0x44f8] ;  /* 0x0044f80001067983 */ /* 0x001ee40000300a00 */
[----:B---3--:R-:W-:Y:S02]  /*440f0*/  HMMA.16816.F32.BF16 R16, R16, R6, R12 ;  /* 0x000000061010723c */ /* 0x008fe4000004180c */
[----:B------:R-:W3:Y:S04]  /*44100*/  LDL.LU.64 R14, [R1+0x44f0] ;  /* 0x0044f000010e7983 */ /* 0x000ee80000300a00 */
[----:B------:R-:W3:-:S13]  /*44110*/  LDL.LU.64 R12, [R1+0x44e8] ;  /* 0x0044e800010c7983 */ /* 0x000eda0000300a00 */
[----:B------:R-:W-:Y:S04]  /*44120*/  STL.64 [R1+0x240], R16 ;  /* 0x0002401001007387 */ /* 0x000fe80000100a00 */
[----:B------:R0:W-:Y:S04]  /*44130*/  STL.64 [R1+0x248], R18 ;  /* 0x0002481201007387 */ /* 0x0001e80000100a00 */
[----:B0-----:R-:W3:Y:S04]  /*44140*/  LDL.LU.64 R18, [R1+0x44e0] ;  /* 0x0044e00001127983 */ /* 0x001ee80000300a00 */
[----:B------:R-:W3:Y:S02]  /*44150*/  LDL.LU.64 R16, [R1+0x44d8] ;  /* 0x0044d80001107983 */ /* 0x000ee40000300a00 */
[----:B---3--:R-:W-:-:S15]  /*44160*/  HMMA.16816.F32.BF16 R12, R16, R10, R12 ;  /* 0x0000000a100c723c */ /* 0x008fde000004180c */
[----:B------:R-:W-:-:S04]  /*44170*/  NOP ;  /* 0x0000000000007918 */ /* 0x000fc80000000000 */
[----:B------:R-:W-:Y:S04]  /*44180*/  STL.64 [R1+0x160], R12 ;  /* 0x0001600c01007387 */ /* 0x000fe80000100a00 */
[----:B------:R-:W-:Y:S04]  /*44190*/  STL.64 [R1+0x168], R14 ;  /* 0x0001680e01007387 */ /* 0x000fe80000100a00 */
[----:B------:R-:W0:Y:S01]  /*441a0*/  LDSM.16.MT88.4 R12, [R0+UR5+0x4380] ;  /* 0x00438005000c783b */ /* 0x000e220008004200 */
[----:B------:R-:W-:Y:S03]  /*441b0*/  HMMA.16816.F32.BF16 R16, R16, R6, R20 ;  /* 0x000000061010723c */ /* 0x000fe60000041814 */
[----:B0-----:R-:W-:Y:S04]  /*441c0*/  STL.64 [R1+0x4410], R14 ;  /* 0x0044100e01007387 */ /* 0x001fe80000100a00 */
[----:B------:R0:W-:Y:S02]  /*441d0*/  STL.64 [R1+0x4408], R12 ;  /* 0x0044080c01007387 */ /* 0x0001e40000100a00 */
[----:B0-----:R-:W-:-:S02]  /*441e0*/  IMAD.MOV.U32 R12, RZ, RZ, R2 ;  /* 0x000000ffff0c7224 */ /* 0x001fc400078e0002 */
[----:B------:R-:W3:Y:S01]  /*441f0*/  LDL.LU R2, [R1+0x44d4] ;  /* 0x0044d40001027983 */ /* 0x000ee20000300800 */
[----:B------:R-:W-:-:S03]  /*44200*/  IMAD.MOV.U32 R13, RZ, RZ, R3 ;  /* 0x000000ffff0d7224 */ /* 0x000fc600078e0003 */
[----:B------:R-:W4:Y:S04]  /*44210*/  LDL.LU R3, [R1+0x44d0] ;  /* 0x0044d00001037983 */ /* 0x000f280000300800 */
[----:B------:R-:W-:Y:S04]  /*44220*/  STL [R1+0x43e0], R0 ;  /* 0x0043e00001007387 */ /* 0x000fe80000100800 */
[----:B------:R-:W2:Y:S04]  /*44230*/  LDL.LU.64 R22, [R1+0x44c8] ;  /* 0x0044c80001167983 */ /* 0x000ea80000300a00 */
[----:B------:R-:W2:Y:S04]  /*44240*/  LDL.LU.64 R20, [R1+0x44c0] ;  /* 0x0044c00001147983 */ /* 0x000ea80000300a00 */
[----:B------:R-:W-:Y:S04]  /*44250*/  STL.64 [R1+0x270], R16 ;  /* 0x0002701001007387 */ /* 0x000fe80000100a00 */
[----:B------:R-:W-:Y:S04]  /*44260*/  STL.64 [R1+0x278], R18 ;  /* 0x0002781201007387 */ /* 0x000fe80000100a00 */
[----:B---3--:R-:W0:Y:S01]  /*44270*/  LDSM.16.MT88.4 R16, [R2+UR5+0x4000] ;  /* 0x004000050210783b */ /* 0x008e220008004200 */
[C---:B--2---:R-:W-:Y:S03]  /*44280*/  HMMA.16816.F32.BF16 R24, R20.reuse, R10, R24 ;  /* 0x0000000a1418723c */ /* 0x044fe60000041818 */
[----:B0-----:R-:W-:Y:S04]  /*44290*/  STL.64 [R1+0x43f0], R18 ;  /* 0x0043f01201007387 */ /* 0x001fe80000100a00 */
[----:B------:R0:W-:Y:S04]  /*442a0*/  STL.64 [R1+0x43e8], R16 ;  /* 0x0043e81001007387 */ /* 0x0001e80000100a00 */
[----:B0-----:R-:W2:Y:S04]  /*442b0*/  LDL.LU R16, [R1+0x90] ;  /* 0x0000900001107983 */ /* 0x001ea80000300800 */
[----:B------:R-:W2:Y:S04]  /*442c0*/  LDL.LU R17, [R1+0x94] ;  /* 0x0000940001117983 */ /* 0x000ea80000300800 */
[----:B------:R-:W2:Y:S04]  /*442d0*/  LDL.LU R18, [R1+0x98] ;  /* 0x0000980001127983 */ /* 0x000ea80000300800 */
[----:B------:R-:W2:Y:S04]  /*442e0*/  LDL.LU R19, [R1+0x9c] ;  /* 0x00009c0001137983 */ /* 0x000ea80000300800 */
[----:B------:R-:W-:Y:S04]  /*442f0*/  STL.64 [R1+0x320], R24 ;  /* 0x0003201801007387 */ /* 0x000fe80000100a00 */
[----:B------:R0:W-:Y:S04]  /*44300*/  STL.64 [R1+0x328], R26 ;  /* 0x0003281a01007387 */ /* 0x0001e80000100a00 */
[----:B0-----:R-:W3:Y:S04]  /*44310*/  LDL.LU.64 R26, [R1+0x44b8] ;  /* 0x0044b800011a7983 */ /* 0x001ee80000300a00 */
[----:B------:R-:W3:Y:S02]  /*44320*/  LDL.LU.64 R24, [R1+0x44b0] ;  /* 0x0044b00001187983 */ /* 0x000ee40000300a00 */
        /* <DEDUP_REMOVED lines=18> */
[----:B0-----:R-:W2:Y:S04]  /*44450*/  LDL.LU.64 R22, [R1+0x4468] ;  /* 0x0044680001167983 */ /* 0x001ea80000300a00 */
[----:B------:R-:W2:Y:S01]  /*44460*/  LDL.LU.64 R20, [R1+0x4460] ;  /* 0x0044600001147983 */ /* 0x000ea20000300a00 */
[----:B------:R-:W-:-:S02]  /*44470*/  IMAD.MOV.U32 R14, RZ, RZ, R29 ;  /* 0x000000ffff0e7224 */ /* 0x000fc400078e001d */
[----:B------:R-:W-:-:S07]  /*44480*/  IMAD.MOV.U32 R15, RZ, RZ, R28 ;  /* 0x000000ffff0f7224 */ /* 0x000fce00078e001c */
[----:B--2---:R-:W-:-:S15]  /*44490*/  HMMA.16816.F32.BF16 R20, R12, R10, R20 ;  /* 0x0000000a0c14723c */ /* 0x004fde0000041814 */
[----:B------:R-:W-:-:S04]  /*444a0*/  NOP ;  /* 0x0000000000007918 */ /* 0x000fc80000000000 */
[----:B------:R-:W-:Y:S04]  /*444b0*/  STL.64 [R1+0xc0], R20 ;  /* 0x0000c01401007387 */ /* 0x000fe80000100a00 */
[----:B------:R0:W-:Y:S04]  /*444c0*/  STL.64 [R1+0xc8], R22 ;  /* 0x0000c81601007387 */ /* 0x0001e80000100a00 */
[----:B0-----:R-:W3:Y:S04]  /*444d0*/  LDL.LU.64 R22, [R1+0x4458] ;  /* 0x0044580001167983 */ /* 0x001ee80000300a00 */
[----:B------:R-:W3:Y:S01]  /*444e0*/  LDL.LU.64 R20, [R1+0x4450] ;  /* 0x0044500001147983 */ /* 0x000ee20000300a00 */
[----:B------:R-:W-:-:S15]  /*444f0*/  HMMA.16816.F32.BF16 R16, R12, R6, R16 ;  /* 0x000000060c10723c */ /* 0x000fde0000041810 */
[----:B------:R-:W-:-:S04]  /*44500*/  NOP ;  /* 0x0000000000007918 */ /* 0x000fc80000000000 */
[----:B------:R-:W-:Y:S04]  /*44510*/  STL.64 [R1+0xb0], R16 ;  /* 0x0000b01001007387 */ /* 0x000fe80000100a00 */
[----:B------:R-:W-:Y:S01]  /*44520*/  STL.64 [R1+0xb8], R18 ;  /* 0x0000b81201007387 */ /* 0x000fe20000100a00 */
[----:B---3--:R-:W-:-:S15]  /*44530*/  HMMA.16816.F32.BF16 R12, R24, R10, R20 ;  /* 0x0000000a180c723c */ /* 0x008fde0000041814 */
[----:B------:R-:W-:-:S04]  /*44540*/  NOP ;  /* 0x0000000000007918 */ /* 0x000fc80000000000 */
[----:B------:R-:W-:Y:S04]  /*44550*/  STL.64 [R1+0x88], R14 ;  /* 0x0000880e01007387 */ /* 0x000fe80000100a00 */
[----:B------:R-:W-:Y:S04]  /*44560*/  STL.64 [R1+0x4448], R26 ;  /* 0x0044481a01007387 */ /* 0x000fe80000100a00 */
[----:B------:R-:W-:Y:S04]  /*44570*/  STL.64 [R1+0x4440], R24 ;  /* 0x0044401801007387 */ /* 0x000fe80000100a00 */
[----:B------:R-:W2:Y:S04]  /*44580*/  LDL.LU R20, [R1+0xf0] ;  /* 0x0000f00001147983 */ /* 0x000ea80000300800 */
[----:B------:R-:W2:Y:S04]  /*44590*/  LDL.LU R21, [R1+0xf4] ;  /* 0x0000f40001157983 */ /* 0x000ea80000300800 */
[----:B------:R-:W3:Y:S04]  /*445a0*/  LDL.LU R22, [R1+0xf8] ;  /* 0x0000f80001167983 */ /* 0x000ee80000300800 */
[----:B------:R-:W3:Y:S04]  /*445b0*/  LDL.LU R23, [R1+0xfc] ;  /* 0x0000fc0001177983 */ /* 0x000ee80000300800 */
[----:B------:R-:W0:Y:S04]  /*445c0*/  LDSM.16.MT88.4 R24, [R2+UR5+0x4080] ;  /* 0x004080050218783b */ /* 0x000e280008004200 */
[----:B---3--:R-:W-:Y:S04]  /*445d0*/  STL.64 [R1+0x4438], R22 ;  /* 0x0044381601007387 */ /* 0x008fe80000100a00 */
[----:B--2---:R1:W-:Y:S04]  /*445e0*/  STL.64 [R1+0x4430], R20 ;  /* 0x0044301401007387 */ /* 0x0043e80000100a00 */
[----:B-1----:R-:W2:Y:S04]  /*445f0*/  LDL.LU R20, [R1+0xa0] ;  /* 0x0000a00001147983 */ /* 0x002ea80000300800 */
[----:B------:R-:W2:Y:S04]  /*44600*/  LDL.LU R21, [R1+0xa4] ;  /* 0x0000a40001157983 */ /* 0x000ea80000300800 */
[----:B------:R-:W2:Y:S04]  /*44610*/  LDL.LU R22, [R1+0xa8] ;  /* 0x0000a80001167983 */ /* 0x000ea80000300800 */
[----:B------:R-:W2:Y:S04]  /*44620*/  LDL.LU R23, [R1+0xac] ;  /* 0x0000ac0001177983 */ /* 0x000ea80000300800 */
[----:B------:R-:W3:Y:S04]  /*44630*/  LDL.LU R16, [R1+0xd0] ;  /* 0x0000d00001107983 */ /* 0x000ee80000300800 */
[----:B------:R-:W3:Y:S04]  /*44640*/  LDL.LU R17, [R1+0xd4] ;  /* 0x0000d40001117983 */ /* 0x000ee80000300800 */
[----:B------:R-:W2:Y:S04]  /*44650*/  LDL.LU R18, [R1+0xd8] ;  /* 0x0000d80001127983 */ /* 0x000ea80000300800 */
[----:B------:R-:W2:Y:S01]  /*44660*/  LDL.LU R19, [R1+0xdc] ;  /* 0x0000dc0001137983 */ /* 0x000ea20000300800 */
[----:B------:R-:W-:-:S02]  /*44670*/  IMAD.MOV.U32 R8, RZ, RZ, R12 ;  /* 0x000000ffff087224 */ /* 0x000fc400078e000c */
[----:B------:R-:W-:Y:S01]  /*44680*/  IMAD.MOV.U32 R9, RZ, RZ, R13 ;  /* 0x000000ffff097224 */ /* 0x000fe200078e000d */
[----:B------:R-:W3:Y:S04]  /*44690*/  LDL.LU R12, [R1+0xe0] ;  /* 0x0000e000010c7983 */ /* 0x000ee80000300800 */
[----:B------:R-:W4:Y:S04]  /*446a0*/  LDL.LU R13, [R1+0xe4] ;  /* 0x0000e400010d7983 */ /* 0x000f280000300800 */
[----:B------:R-:W4:Y:S04]  /*446b0*/  LDL.LU R14, [R1+0xe8] ;  /* 0x0000e800010e7983 */ /* 0x000f280000300800 */
[----:B------:R-:W4:Y:S01]  /*446c0*/  LDL.LU R15, [R1+0xec] ;  /* 0x0000ec00010f7983 */ /* 0x000f220000300800 */
[----:B0-----:R-:W-:-:S02]  /*446d0*/  IMAD.MOV.U32 R5, RZ, RZ, R26 ;  /* 0x000000ffff057224 */ /* 0x001fc400078e001a */
[----:B------:R-:W-:Y:S01]  /*446e0*/  IMAD.MOV.U32 R4, RZ, RZ, R27 ;  /* 0x000000ffff047224 */ /* 0x000fe200078e001b */
[----:B--2---:R-:W-:Y:S04]  /*446f0*/  STL.64 [R1+0x4400], R18 ;  /* 0x0044001201007387 */ /* 0x004fe80000100a00 */
[----:B---3--:R0:W-:Y:S04]  /*44700*/  STL.64 [R1+0x43f8], R16 ;  /* 0x0043f81001007387 */ /* 0x0081e80000100a00 */
[----:B0-----:R-:W2:Y:S04]  /*44710*/  LDL.LU R16, [R1+0x170] ;  /* 0x0001700001107983 */ /* 0x001ea80000300800 */
[----:B------:R-:W2:Y:S04]  /*44720*/  LDL.LU R17, [R1+0x174] ;  /* 0x0001740001117983 */ /* 0x000ea80000300800 */
[----:B------:R-:W2:Y:S04]  /*44730*/  LDL.LU R18, [R1+0x178] ;  /* 0x0001780001127983 */ /* 0x000ea80000300800 */
[----:B------:R-:W2:Y:S04]  /*44740*/  LDL.LU R19, [R1+0x17c] ;  /* 0x00017c0001137983 */ /* 0x000ea80000300800 */
[----:B------:R0:W-:Y:S04]  /*44750*/  STL [R1+0x428c], R9 ;  /* 0x00428c0901007387 */ /* 0x0001e80000100800 */
[----:B------:R1:W-:Y:S01]  /*44760*/  STL [R1+0x4288], R8 ;  /* 0x0042880801007387 */ /* 0x0003e20000100800 */
[----:B0-----:R-:W-:-:S02]  /*44770*/  IMAD.MOV.U32 R9, RZ, RZ, R24 ;  /* 0x000000ffff097224 */ /* 0x001fc400078e0018 */
[----:B-1----:R-:W-:Y:S02]  /*44780*/  IMAD.MOV.U32 R8, RZ, RZ, R25 ;  /* 0x000000ffff087224 */ /* 0x002fe400078e0019 */
[----:B------:R-:W0:Y:S04]  /*44790*/  LDSM.16.MT88.4 R24, [R2+UR5+0x4100] ;  /* 0x004100050218783b */ /* 0x000e280008004200 */
[----:B------:R-:W-:Y:S04]  /*447a0*/  STL [R1+0x43e4], R5 ;  /* 0x0043e40501007387 */ /* 0x000fe80000100800 */
[----:B------:R-:W-:Y:S04]  /*447b0*/  STL [R1+0x43dc], R8 ;  /* 0x0043dc0801007387 */ /* 0x000fe80000100800 */
[----:B------:R-:W-:Y:S01]  /*447c0*/  STL [R1+0x43d8], R9 ;  /* 0x0043d80901007387 */ /* 0x000fe20000100800 */
[----:B0-----:R-:W-:-:S03]  /*447d0*/  IMAD.MOV.U32 R29, RZ, RZ, R26 ;  /* 0x000000ffff1d7224 */ /* 0x001fc600078e001a */
[----:B------:R0:W-:Y:S01]  /*447e0*/  STL.64 [R1+0x10], R24 ;  /* 0x0000101801007387 */ /* 0x0001e20000100a00 */
[----:B------:R-:W-:-:S03]  /*447f0*/  IMAD.MOV.U32 R28, RZ, RZ, R27 ;  /* 0x000000ffff1c7224 */ /* 0x000fc600078e001b */
[----:B------:R-:W3:Y:S04]  /*44800*/  LDL.LU.64 R26, [R1+0x4448] ;  /* 0x00444800011a7983 */ /* 0x000ee80000300a00 */
[----:B0-----:R-:W3:Y:S02]  /*44810*/  LDL.LU.64 R24, [R1+0x4440] ;  /* 0x0044400001187983 */ /* 0x001ee40000300a00 */
[----:B---3--:R-:W-:Y:S02]  /*44820*/  HMMA.16816.F32.BF16 R24, R24, R6, R20 ;  /* 0x000000061818723c */ /* 0x008fe40000041814 */
[----:B------:R-:W3:Y:S04]  /*44830*/  LDL.LU.64 R22, [R1+0x4438] ;  /* 0x0044380001167983 */ /* 0x000ee80000300a00 */
[----:B------:R-:W3:-:S13]  /*44840*/  LDL.LU.64 R20, [R1+0x4430] ;  /* 0x0044300001147983 */ /* 0x000eda0000300a00 */
        /* <DEDUP_REMOVED lines=12> */
[----:B------:R-:W-:Y:S04]  /*44910*/  STL.64 [R1+0x3a8], R22 ;  /* 0x0003a81601007387 */ /* 0x000fe80000100a00 */
[----:B------:R-:W0:Y:S01]  /*44920*/  LDSM.16.MT88.4 R20, [R2+UR5+0x4200] ;  /* 0x004200050214783b */ /* 0x000e220008004200 */
[----:B----4-:R-:W-:Y:S03]  /*44930*/  HMMA.16816.F32.BF16 R12, R24, R6, R12 ;  /* 0x00000006180c723c */ /* 0x010fe6000004180c */
[----:B0-----:R-:W-:Y:S04]  /*44940*/  STL.64 [R1+0x4318], R22 ;  /* 0x0043181601007387 */ /* 0x001fe80000100a00 */
[----:B------:R0:W-:Y:S04]  /*44950*/  STL.64 [R1+0x4310], R20 ;  /* 0x0043101401007387 */ /* 0x0001e80000100a00 */
[----:B0-----:R-:W3:Y:S04]  /*44960*/  LDL.LU R20, [R1+0x140] ;  /* 0x0001400001147983 */ /* 0x001ee80000300800 */
[----:B------:R-:W3:Y:S04]  /*44970*/  LDL.LU R21, [R1+0x144] ;  /* 0x0001440001157983 */ /* 0x000ee80000300800 */
[----:B------:R-:W3:Y:S04]  /*44980*/  LDL.LU R22, [R1+0x148] ;  /* 0x0001480001167983 */ /* 0x000ee80000300800 */
[----:B------:R-:W3:Y:S04]  /*44990*/  LDL.LU R23, [R1+0x14c] ;  /* 0x00014c0001177983 */ /* 0x000ee80000300800 */
[----:B------:R-:W4:Y:S04]  /*449a0*/  LDL.LU R24, [R1+0x150] ;  /* 0x0001500001187983 */ /* 0x000f280000300800 */
[----:B------:R-:W-:Y:S04]  /*449b0*/  STL.64 [R1+0x360], R12 ;  /* 0x0003600c01007387 */ /* 0x000fe80000100a00 */
[----:B------:R-:W-:Y:S04]  /*449c0*/  STL.64 [R1+0x368], R14 ;  /* 0x0003680e01007387 */ /* 0x000fe80000100a00 */
[----:B------:R-:W0:Y:S01]  /*449d0*/  LDSM.16.MT88.4 R12, [R2+UR5+0x4280] ;  /* 0x00428005020c783b */ /* 0x000e220008004200 */
[----:B------:R-:W-:-:S03]  /*449e0*/  IMAD.MOV.U32 R27, RZ, RZ, R3 ;  /* 0x000000ffff1b7224 */ /* 0x000fc600078e0003 */
[----:B------:R-:W4:Y:S04]  /*449f0*/  LDL.LU R25, [R1+0x154] ;  /* 0x0001540001197983 */ /* 0x000f280000300800 */
[----:B------:R-:W4:Y:S04]  /*44a00*/  LDL.LU R26, [R1+0x158] ;  /* 0x00015800011a7983 */ /* 0x000f280000300800 */
[----:B------:R-:W2:Y:S04]  /*44a10*/  LDL.LU R3, [R1+0x4418] ;  /* 0x0044180001037983 */ /* 0x000ea80000300800 */
[----:B0-----:R-:W-:Y:S04]  /*44a20*/  STL.64 [R1+0x60], R12 ;  /* 0x0000600c01007387 */ /* 0x001fe80000100a00 */
        /* <DEDUP_REMOVED lines=8> */
[----:B------:R-:W2:Y:S02]  /*44ab0*/  LDL.LU.64 R16, [R1+0x43f8] ;  /* 0x0043f80001107983 */ /* 0x000ea40000300a00 */
[----:B--2---:R-:W-:Y:S02]  /*44ac0*/  HMMA.16816.F32.BF16 R12, R12, R6, R16 ;  /* 0x000000060c0c723c */ /* 0x004fe40000041810 */
[----:B------:R-:W4:Y:S04]  /*44ad0*/  LDL.LU.64 R18, [R1+0x43f0] ;  /* 0x0043f00001127983 */ /* 0x000f280000300a00 */
[----:B------:R-:W4:-:S13]  /*44ae0*/  LDL.LU.64 R16, [R1+0x43e8] ;  /* 0x0043e80001107983 */ /* 0x000f1a0000300a00 */
[----:B------:R-:W-:Y:S04]  /*44af0*/  STL.64 [R1+0x2c0], R12 ;  /* 0x0002c00c01007387 */ /* 0x000fe80000100a00 */
[----:B------:R4:W-:Y:S02]  /*44b00*/  STL.64 [R1+0x2c8], R14 ;  /* 0x0002c80e01007387 */ /* 0x0009e40000100a00 */
[----:B----4-:R-:W-:Y:S02]  /*44b10*/  HMMA.16816.F32.BF16 R12, R16, R10, R24 ;  /* 0x0000000a100c723c */ /* 0x010fe40000041818 */
[----:B------:R-:W0:-:S15]  /*44b20*/  LDSM.16.MT88.4 R24, [R2+UR5+0x4300] ;  /* 0x004300050218783b */ /* 0x000e1e0008004200 */
[----:B------:R-:W-:Y:S02]  /*44b30*/  NOP ;  /* 0x0000000000007918 */ /* 0x000fe40000000000 */
[----:B------:R-:W-:Y:S04]  /*44b40*/  STL.64 [R1+0x340], R12 ;  /* 0x0003400c01007387 */ /* 0x000fe80000100a00 */
[----:B------:R3:W-:Y:S02]  /*44b50*/  STL.64 [R1+0x348], R14 ;  /* 0x0003480e01007387 */ /* 0x0007e40000100a00 */
[----:B---3--:R-:W-:Y:S01]  /*44b60*/  HMMA.16816.F32.BF16 R12, R16, R6, R20 ;  /* 0x00000006100c723c */ /* 0x008fe20000041814 */
[----:B------:R-:W-:Y:S01]  /*44b70*/  IMAD.MOV.U32 R20, RZ, RZ, R5 ;  /* 0x000000ffff147224 */ /* 0x000fe200078e0005 */
[----:B0-----:R-:W-:Y:S01]  /*44b80*/  STL.64 [R1+0x40], R24 ;  /* 0x0000401801007387 */ /* 0x001fe20000100a00 */
[----:B------:R-:W-:-:S03]  /*44b90*/  IMAD.MOV.U32 R21, RZ, RZ, R0 ;  /* 0x000000ffff157224 */ /* 0x000fc600078e0000 */
[----:B------:R-:W-:Y:S04]  /*44ba0*/  STL.64 [R1+0x48], R26 ;  /* 0x0000481a01007387 */ /* 0x000fe80000100a00 */
[----:B------:R-:W2:Y:S04]  /*44bb0*/  LDL.LU R5, [R1+0x43e4] ;  /* 0x0043e40001057983 */ /* 0x000ea80000300800 */
[----:B------:R-:W0:Y:S05]  /*44bc0*/  LDSM.16.MT88.4 R24, [R2+UR5+0x4380] ;  /* 0x004380050218783b */ /* 0x000e2a0008004200 */
[----:B------:R-:W-:Y:S04]  /*44bd0*/  STL.64 [R1+0x280], R12 ;  /* 0x0002800c01007387 */ /* 0x000fe80000100a00 */
[----:B------:R-:W-:Y:S04]  /*44be0*/  STL.64 [R1+0x288], R14 ;  /* 0x0002880e01007387 */ /* 0x000fe80000100a00 */
[----:B------:R-:W3:Y:S01]  /*44bf0*/  LDL.LU R0, [R1+0x43e0] ;  /* 0x0043e00001007983 */ /* 0x000ee20000300800 */
[----:B------:R-:W-:-:S02]  /*44c00*/  IMAD.MOV.U32 R22, RZ, RZ, R8 ;  /* 0x000000ffff167224 */ /* 0x000fc400078e0008 */
[----:B------:R-:W-:Y:S01]  /*44c10*/  IMAD.MOV.U32 R23, RZ, RZ, R9 ;  /* 0x000000ffff177224 */ /* 0x000fe200078e0009 */
[----:B------:R-:W4:Y:S04]  /*44c20*/  LDL.LU R8, [R1+0x43dc] ;  /* 0x0043dc0001087983 */ /* 0x000f280000300800 */
[----:B------:R-:W2:Y:S04]  /*44c30*/  LDL.LU R9, [R1+0x43d8] ;  /* 0x0043d80001097983 */ /* 0x000ea80000300800 */
[----:B------:R-:W-:Y:S04]  /*44c40*/  STL.64 [R1+0x4348], R22 ;  /* 0x0043481601007387 */ /* 0x000fe80000100a00 */
[----:B------:R-:W-:Y:S04]  /*44c50*/  STL.64 [R1+0x4340], R20 ;  /* 0x0043401401007387 */ /* 0x000fe80000100a00 */
[----:B0-----:R-:W-:Y:S04]  /*44c60*/  STL.64 [R1+0x42b8], R26 ;  /* 0x0042b81a01007387 */ /* 0x001fe80000100a00 */
[----:B------:R0:W-:Y:S04]  /*44c70*/  STL.64 [R1+0x42b0], R24 ;  /* 0x0042b01801007387 */ /* 0x0001e80000100a00 */
[----:B------:R-:W-:Y:S04]  /*44c80*/  STL [R1+0x4260], R2 ;  /* 0x0042600201007387 */ /* 0x000fe80000100800 */
[----:B0-----:R-:W2:Y:S04]  /*44c90*/  LDL.LU R24, [R1+0x1b0] ;  /* 0x0001b00001187983 */ /* 0x001ea80000300800 */
[----:B---3--:R-:W0:Y:S04]  /*44ca0*/  LDSM.16.MT88.4 R12, [R0+UR5+0x8000] ;  /* 0x00800005000c783b */ /* 0x008e280008004200 */
[----:B0-----:R-:W-:Y:S04]  /*44cb0*/  STL.64 [R1+0x30], R12 ;  /* 0x0000300c01007387 */ /* 0x001fe80000100a00 */
[----:B------:R-:W-:Y:S04]  /*44cc0*/  STL.64 [R1+0x38], R14 ;  /* 0x0000380e01007387 */ /* 0x000fe80000100a00 */
        /* <DEDUP_REMOVED lines=9> */
[----:B------:R-:W-:Y:S04]  /*44d60*/  STL.64 [R1+0x4378], R22 ;  /* 0x0043781601007387 */ /* 0x000fe80000100a00 */
[----:B--2---:R-:W-:Y:S04]  /*44d70*/  STL.64 [R1+0x4370], R20 ;  /* 0x0043701401007387 */ /* 0x004fe80000100a00 */
[----:B---3--:R-:W-:Y:S04]  /*44d80*/  STL.64 [R1+0x4308], R26 ;  /* 0x0043081a01007387 */ /* 0x008fe80000100a00 */
[----:B------:R0:W-:Y:S04]  /*44d90*/  STL.64 [R1+0x4300], R24 ;  /* 0x0043001801007387 */ /* 0x0001e80000100a00 */
[----:B0-----:R-:W2:Y:S04]  /*44da0*/  LDL.LU R24, [R1+0x1d0] ;  /* 0x0001d00001187983 */ /* 0x001ea80000300800 */
[----:B------:R-:W2:Y:S01]  /*44db0*/  LDL.LU R25, [R1+0x1d4] ;  /* 0x0001d40001197983 */ /* 0x000ea20000300800 */
[----:B------:R-:W-:-:S02]  /*44dc0*/  IMAD.MOV.U32 R26, RZ, RZ, R29 ;  /* 0x000000ffff1a7224 */ /* 0x000fc400078e001d */
[----:B----4-:R-:W-:Y:S01]  /*44dd0*/  IMAD.MOV.U32 R27, RZ, RZ, R28 ;  /* 0x000000ffff1b7224 */ /* 0x010fe200078e001c */
[----:B------:R-:W3:Y:S04]  /*44de0*/  LDL.LU R29, [R1+0x43cc] ;  /* 0x0043cc00011d7983 */ /* 0x000ee80000300800 */
[----:B------:R-:W4:Y:S04]  /*44df0*/  LDL.LU R28, [R1+0x43c8] ;  /* 0x0043c800011c7983 */ /* 0x000f280000300800 */
[----:B------:R-:W-:Y:S04]  /*44e00*/  STL.64 [R1+0x4328], R26 ;  /* 0x0043281a01007387 */ /* 0x000fe80000100a00 */
[----:B--2---:R0:W-:Y:S04]  /*44e10*/  STL.64 [R1+0x4320], R24 ;  /* 0x0043201801007387 */ /* 0x0041e80000100a00 */
[----:B0-----:R-:W2:Y:S04]  /*44e20*/  LDL.LU R24, [R1+0x1c0] ;  /* 0x0001c00001187983 */ /* 0x001ea80000300800 */
[----:B------:R-:W2:Y:S04]  /*44e30*/  LDL.LU R25, [R1+0x1c4] ;  /* 0x0001c40001197983 */ /* 0x000ea80000300800 */
[----:B------:R-:W2:Y:S04]  /*44e40*/  LDL.LU R26, [R1+0x1c8] ;  /* 0x0001c800011a7983 */ /* 0x000ea80000300800 */
[----:B------:R-:W2:Y:S01]  /*44e50*/  LDL.LU R27, [R1+0x1cc] ;  /* 0x0001cc00011b7983 */ /* 0x000ea20000300800 */
[----:B------:R-:W-:-:S02]  /*44e60*/  IMAD.MOV.U32 R22, RZ, RZ, R5 ;  /* 0x000000ffff167224 */ /* 0x000fc400078e0005 */
[----:B------:R-:W-:Y:S02]  /*44e70*/  IMAD.MOV.U32 R23, RZ, RZ, R4 ;  /* 0x000000ffff177224 */ /* 0x000fe400078e0004 */
[----:B------:R-:W-:Y:S02]  /*44e80*/  IMAD.MOV.U32 R20, RZ, RZ, R9 ;  /* 0x000000ffff147224 */ /* 0x000fe400078e0009 */
[----:B------:R-:W-:Y:S01]  /*44e90*/  IMAD.MOV.U32 R21, RZ, RZ, R8 ;  /* 0x000000ffff157224 */ /* 0x000fe200078e0008 */
[----:B------:R-:W-:Y:S04]  /*44ea0*/  STL.64 [R1+0x43a8], R22 ;  /* 0x0043a81601007387 */ /* 0x000fe80000100a00 */
[----:B------:R-:W-:Y:S01]  /*44eb0*/  STL.64 [R1+0x43a0], R20 ;  /* 0x0043a01401007387 */ /* 0x000fe20000100a00 */
[----:B------:R-:W-:-:S03]  /*44ec0*/  LOP3.LUT R3, R3, 0x40, RZ, 0x3c, !PT ;  /* 0x0000004003037812 */ /* 0x000fc600078e3cff */
[----:B------:R-:W0:Y:S04]  /*44ed0*/  LDSM.16.MT88.4 R20, [R0+UR5+0x8080] ;  /* 0x008080050014783b */ /* 0x000e280008004200 */
[----:B------:R-:W1:Y:S04]  /*44ee0*/  LDSM.16.M88.4 R12, [R3+UR5+0x20000] ;  /* 0x02000005030c783b */ /* 0x000e680008000200 */
[----:B------:R-:W0:Y:S04]  /*44ef0*/  LDSM.16.M88.4 R16, [R3+UR5+0x20800] ;  /* 0x020800050310783b */ /* 0x000e280008000200 */
[----:B--2---:R-:W-:Y:S04]  /*44f00*/  STL.64 [R1+0x4338], R26 ;  /* 0x0043381a01007387 */ /* 0x004fe80000100a00 */
[----:B------:R4:W-:Y:S02]  /*44f10*/  STL.64 [R1+0x4330], R24 ;  /* 0x0043301801007387 */ /* 0x0009e40000100a00 */
[----:B----4-:R-:W-:-:S02]  /*44f20*/  IMAD.MOV.U32 R24, RZ, RZ, R28 ;  /* 0x000000ffff187224 */ /* 0x010fc400078e001c */
[----:B------:R-:W2:Y:S01]  /*44f30*/  LDL.LU R28, [R1+0x43c4] ;  /* 0x0043c400011c7983 */ /* 0x000ea20000300800 */
[----:B---3--:R-:W-:-:S03]  /*44f40*/  IMAD.MOV.U32 R25, RZ, RZ, R29 ;  /* 0x000000ffff197224 */ /* 0x008fc600078e001d */
[----:B------:R-:W3:Y:S04]  /*44f50*/  LDL.LU R29, [R1+0x43c0] ;  /* 0x0043c000011d7983 */ /* 0x000ee80000300800 */
[----:B------:R-:W4:Y:S04]  /*44f60*/  LDL.LU R26, [R1+0x1e8] ;  /* 0x0001e800011a7983 */ /* 0x000f280000300800 */
[----:B------:R-:W4:Y:S04]  /*44f70*/  LDL.LU R27, [R1+0x1ec] ;  /* 0x0001ec00011b7983 */ /* 0x000f280000300800 */
[----:B----4-:R3:W-:Y:S04]  /*44f80*/  STL.64 [R1+0x4358], R26 ;  /* 0x0043581a01007387 */ /* 0x0107e80000100a00 */
[----:B------:R4:W-:Y:S01]  /*44f90*/  STL.64 [R1+0x4350], R24 ;  /* 0x0043501801007387 */ /* 0x0009e20000100a00 */
[----:B---3--:R-:W-:-:S03]  /*44fa0*/  IMAD.MOV.U32 R26, RZ, RZ, R29 ;  /* 0x000000ffff1a7224 */ /* 0x008fc600078e001d */
[----:B----4-:R-:W3:Y:S01]  /*44fb0*/  LDL.LU R24, [R1+0x1f0] ;  /* 0x0001f00001187983 */ /* 0x010ee20000300800 */
[----:B--2---:R-:W-:-:S03]  /*44fc0*/  IMAD.MOV.U32 R25, RZ, RZ, R28 ;  /* 0x000000ffff197224 */ /* 0x004fc600078e001c */
[----:B------:R-:W2:Y:S04]  /*44fd0*/  LDL.LU R28, [R1+0x43bc] ;  /* 0x0043bc00011c7983 */ /* 0x000ea80000300800 */
[----:B------:R-:W4:Y:S04]  /*44fe0*/  LDL.LU R29, [R1+0x43b8] ;  /* 0x0043b800011d7983 */ /* 0x000f280000300800 */
[----:B------:R-:W2:Y:S04]  /*44ff0*/  LDL.LU R27, [R1+0x1fc] ;  /* 0x0001fc00011b7983 */ /* 0x000ea80000300800 */
[----:B--2---:R-:W-:Y:S04]  /*45000*/  STL.64 [R1+0x4368], R26 ;  /* 0x0043681a01007387 */ /* 0x004fe80000100a00 */
[----:B---3--:R2:W-:Y:S04]  /*45010*/  STL.64 [R1+0x4360], R24 ;  /* 0x0043601801007387 */ /* 0x0085e80000100a00 */
[----:B--2---:R-:W2:Y:S04]  /*45020*/  LDL.LU R24, [R1+0x200] ;  /* 0x0002000001187983 */ /* 0x004ea80000300800 */
[----:B------:R-:W2:Y:S01]  /*45030*/  LDL.LU R25, [R1+0x204] ;  /* 0x0002040001197983 */ /* 0x000ea20000300800 */
[----:B------:R-:W-:-:S02]  /*45040*/  IMAD.MOV.U32 R26, RZ, RZ, R28 ;  /* 0x000000ffff1a7224 */ /* 0x000fc400078e001c */
[----:B----4-:R-:W-:Y:S01]  /*45050*/  IMAD.MOV.U32 R27, RZ, RZ, R29 ;  /* 0x000000ffff1b7224 */ /* 0x010fe200078e001d */
[----:B------:R-:W3:Y:S04]  /*45060*/  LDL.LU R28, [R1+0x43b4] ;  /* 0x0043b400011c7983 */ /* 0x000ee80000300800 */
[----:B------:R-:W4:Y:S04]  /*45070*/  LDL.LU R29, [R1+0x43b0] ;  /* 0x0043b000011d7983 */ /* 0x000f280000300800 */
[----:B------:R-:W-:Y:S04]  /*45080*/  STL.64 [R1+0x4388], R26 ;  /* 0x0043881a01007387 */ /* 0x000fe80000100a00 */
[----:B--2---:R2:W-:Y:S04]  /*45090*/  STL.64 [R1+0x4380], R24 ;  /* 0x0043801801007387 */ /* 0x0045e80000100a00 */
[----:B--2---:R-:W2:Y:S04]  /*450a0*/  LDL.LU R24, [R1+0x210] ;  /* 0x0002100001187983 */ /* 0x004ea80000300800 */
[----:B------:R-:W2:Y:S04]  /*450b0*/  LDL.LU R25, [R1+0x214] ;  /* 0x0002140001197983 */ /* 0x000ea80000300800 */
[----:B------:R-:W2:Y:S04]  /*450c0*/  LDL.LU R26, [R1+0x218] ;  /* 0x00021800011a7983 */ /* 0x000ea80000300800 */
[----:B------:R-:W2:Y:S01]  /*450d0*/  LDL.LU R27, [R1+0x21c] ;  /* 0x00021c00011b7983 */ /* 0x000ea20000300800 */
[----:B0-----:R-:W-:-:S02]  /*450e0*/  IMAD.MOV.U32 R9, RZ, RZ, R22 ;  /* 0x000000ffff097224 */ /* 0x001fc400078e0016 */
[----:B------:R-:W-:Y:S02]  /*450f0*/  IMAD.MOV.U32 R8, RZ, RZ, R23 ;  /* 0x000000ffff087224 */ /* 0x000fe400078e0017 */
[----:B------:R-:W-:Y:S02]  /*45100*/  IMAD.MOV.U32 R4, RZ, RZ, R20 ;  /* 0x000000ffff047224 */ /* 0x000fe400078e0014 */
[----:B------:R-:W-:Y:S01]  /*45110*/  IMAD.MOV.U32 R5, RZ, RZ, R21 ;  /* 0x000000ffff057224 */ /* 0x000fe200078e0015 */
[----:B--2---:R-:W-:Y:S04]  /*45120*/  STL.64 [R1+0x4398], R26 ;  /* 0x0043981a01007387 */ /* 0x004fe80000100a00 */
[----:B------:R0:W-:Y:S04]  /*45130*/  STL.64 [R1+0x4390], R24 ;  /* 0x0043901801007387 */ /* 0x0001e80000100a00 */
[----:B0-----:R-:W2:Y:S04]  /*45140*/  LDL.LU R24, [R1+0x230] ;  /* 0x0002300001187983 */ /* 0x001ea80000300800 */
[----:B------:R-:W2:Y:S04]  /*45150*/  LDL.LU R25, [R1+0x234] ;  /* 0x0002340001197983 */ /* 0x000ea80000300800 */
[----:B-1----:R-:W-:Y:S04]  /*45160*/  STL [R1+0x404c], R14 ;  /* 0x00404c0e01007387 */ /* 0x002fe80000100800 */
[----:B------:R-:W-:Y:S04]  /*45170*/  STL [R1+0x4048], R15 ;  /* 0x0040480f01007387 */ /* 0x000fe80000100800 */
[----:B------:R-:W-:Y:S04]  /*45180*/  STL [R1+0x4044], R18 ;  /* 0x0040441201007387 */ /* 0x000fe80000100800 */
[----:B------:R-:W-:Y:S04]  /*45190*/  STL [R1+0x4040], R19 ;  /* 0x0040401301007387 */ /* 0x000fe80000100800 */
[----:B------:R-:W-:Y:S04]  /*451a0*/  STL [R1+0x3ae0], R3 ;  /* 0x003ae00301007387 */ /* 0x000fe80000100800 */
[----:B------:R-:W2:Y:S04]  /*451b0*/  LDL.LU.64 R22, [R1+0x43a8] ;  /* 0x0043a80001167983 */ /* 0x000ea80000300a00 */
[----:B------:R-:W2:Y:S01]  /*451c0*/  LDL.LU.64 R20, [R1+0x43a0] ;  /* 0x0043a00001147983 */ /* 0x000ea20000300a00 */
[----:B----4-:R-:W-:-:S02]  /*451d0*/  IMAD.MOV.U32 R26, RZ, RZ, R29 ;  /* 0x000000ffff1a7224 */ /* 0x010fc400078e001d */
[----:B---3--:R-:W-:-:S07]  /*451e0*/  IMAD.MOV.U32 R27, RZ, RZ, R28 ;  /* 0x000000ffff1b7224 */ /* 0x008fce00078e001c */
        /* <DEDUP_REMOVED lines=28> */
[----:B------:R-:W-:Y:S01]  /*453b0*/  IMAD.MOV.U32 R29, RZ, RZ, R26 ;  /* 0x000000ffff1d7224 */ /* 0x000fe200078e001a */
[----:B------:R0:W-:Y:S01]  /*453c0*/  STL.64 [R1+0x380], R24 ;  /* 0x0003801801007387 */ /* 0x0001e20000100a00 */
[----:B------:R-:W-:-:S03]  /*453d0*/  IMAD.MOV.U32 R28, RZ, RZ, R27 ;  /* 0x000000ffff1c7224 */ /* 0x000fc600078e001b */
[----:B------:R-:W2:Y:S04]  /*453e0*/  LDL.LU.64 R26, [R1+0x4338] ;  /* 0x00433800011a7983 */ /* 0x000ea80000300a00 */
[----:B0-----:R-:W2:Y:S04]  /*453f0*/  LDL.LU.64 R24, [R1+0x4330] ;  /* 0x0043300001187983 */ /* 0x001ea80000300a00 */
[----:B------:R-:W-:Y:S04]  /*45400*/  STL [R1+0x4104], R28 ;  /* 0x0041041c01007387 */ /* 0x000fe80000100800 */
[----:B------:R-:W-:Y:S01]  /*45410*/  STL [R1+0x4100], R29 ;  /* 0x0041001d01007387 */ /* 0x000fe20000100800 */
[----:B--2---:R-:W-:Y:S03]  /*45420*/  HMMA.16816.F32.BF16 R20, R20, R6, R24 ;  /* 0x000000061414723c */ /* 0x004fe60000041818 */
[----:B------:R-:W2:Y:S04]  /*45430*/  LDL.LU.64 R26, [R1+0x4328] ;  /* 0x00432800011a7983 */ /* 0x000ea80000300a00 */
[----:B------:R-:W2:-:S12]  /*45440*/  LDL.LU.64 R24, [R1+0x4320] ;  /* 0x0043200001187983 */ /* 0x000e980000300a00 */
[----:B------:R-:W-:Y:S04]  /*45450*/  STL.64 [R1+0x2e0], R20 ;  /* 0x0002e01401007387 */ /* 0x000fe80000100a00 */
[----:B------:R-:W-:Y:S04]  /*45460*/  STL.64 [R1+0x2e8], R22 ;  /* 0x0002e81601007387 */ /* 0x000fe80000100a00 */
[----:B------:R-:W0:Y:S02]  /*45470*/  LDSM.16.MT88.4 R20, [R0+UR5+0x8100] ;  /* 0x008100050014783b */ /* 0x000e240008004200 */
[----:B0-----:R-:W-:-:S02]  /*45480*/  IMAD.MOV.U32 R2, RZ, RZ, R22 ;  /* 0x000000ffff027224 */ /* 0x001fc400078e0016 */
[----:B------:R0:W-:Y:S01]  /*45490*/  STL.64 [R1+0x50], R20 ;  /* 0x0000501401007387 */ /* 0x0001e20000100a00 */
[----:B------:R-:W-:-:S03]  /*454a0*/  IMAD.MOV.U32 R3, RZ, RZ, R23 ;  /* 0x000000ffff037224 */ /* 0x000fc600078e0017 */
[----:B------:R-:W2:Y:S04]  /*454b0*/  LDL.LU.64 R22, [R1+0x4318] ;  /* 0x0043180001167983 */ /* 0x000ea80000300a00 */
[----:B0-----:R-:W2:Y:S02]  /*454c0*/  LDL.LU.64 R20, [R1+0x4310] ;  /* 0x0043100001147983 */ /* 0x001ea40000300a00 */
[----:B--2---:R-:W-:-:S15]  /*454d0*/  HMMA.16816.F32.BF16 R24, R20, R10, R24 ;  /* 0x0000000a1418723c */ /* 0x004fde0000041818 */
[----:B------:R-:W-:-:S04]  /*454e0*/  NOP ;  /* 0x0000000000007918 */ /* 0x000fc80000000000 */
[----:B------:R-:W-:Y:S02]  /*454f0*/  IMAD.MOV.U32 R15, RZ, RZ, R26 ;  /* 0x000000ffff0f7224 */ /* 0x000fe400078e001a */
[----:B------:R-:W-:Y:S02]  /*45500*/  IMAD.MOV.U32 R14, RZ, RZ, R27 ;  /* 0x000000ffff0e7224 */ /* 0x000fe400078e001b */
[----:B------:R-:W-:Y:S01]  /*45510*/  IMAD.MOV.U32 R19, RZ, RZ, R24 ;  /* 0x000000ffff137224 */ /* 0x000fe200078e0018 */
[----:B------:R-:W2:Y:S01]  /*45520*/  LDL.LU.64 R26, [R1+0x4308] ;  /* 0x00430800011a7983 */ /* 0x000ea20000300a00 */
[----:B------:R-:W-:-:S03]  /*45530*/  IMAD.MOV.U32 R18, RZ, RZ, R25 ;  /* 0x000000ffff127224 */ /* 0x000fc600078e0019 */
[----:B------:R-:W2:Y:S04]  /*45540*/  LDL.LU.64 R24, [R1+0x4300] ;  /* 0x0043000001187983 */ /* 0x000ea80000300a00 */
[----:B------:R-:W-:Y:S04]  /*45550*/  STL.64 [R1+0x4298], R14 ;  /* 0x0042980e01007387 */ /* 0x000fe80000100a00 */
[----:B------:R0:W-:Y:S04]  /*45560*/  STL.64 [R1+0x4290], R12 ;  /* 0x0042900c01007387 */ /* 0x0001e80000100a00 */
[----:B------:R-:W-:Y:S04]  /*45570*/  STL [R1+0x41bc], R18 ;  /* 0x0041bc1201007387 */ /* 0x000fe80000100800 */
[----:B------:R-:W-:Y:S01]  /*45580*/  STL [R1+0x41b8], R19 ;  /* 0x0041b81301007387 */ /* 0x000fe20000100800 */
[----:B--2---:R-:W-:-:S15]  /*45590*/  HMMA.16816.F32.BF16 R20, R20, R6, R24 ;  /* 0x000000061414723c */ /* 0x004fde0000041818 */
[----:B------:R-:W-:-:S04]  /*455a0*/  NOP ;  /* 0x0000000000007918 */ /* 0x000fc80000000000 */
[----:B------:R1:W-:Y:S04]  /*455b0*/  STL.64 [R1+0x1c0], R20 ;  /* 0x0001c01401007387 */ /* 0x0003e80000100a00 */
[----:B0-----:R-:W2:Y:S04]  /*455c0*/  LDL.LU R12, [R1+0x2a0] ;  /* 0x0002a000010c7983 */ /* 0x001ea80000300800 */
[----:B------:R-:W2:Y:S04]  /*455d0*/  LDL.LU R13, [R1+0x2a4] ;  /* 0x0002a400010d7983 */ /* 0x000ea80000300800 */
[----:B------:R-:W3:Y:S04]  /*455e0*/  LDL.LU R14, [R1+0x2a8] ;  /* 0x0002a800010e7983 */ /* 0x000ee80000300800 */
[----:B------:R-:W3:Y:S04]  /*455f0*/  LDL.LU R15, [R1+0x2ac] ;  /* 0x0002ac00010f7983 */ /* 0x000ee80000300800 */
[----:B------:R-:W4:Y:S04]  /*45600*/  LDL.LU R24, [R1+0x40] ;  /* 0x0000400001187983 */ /* 0x000f280000300800 */
[----:B------:R-:W4:Y:S04]  /*45610*/  LDL.LU R25, [R1+0x44] ;  /* 0x0000440001197983 */ /* 0x000f280000300800 */
[----:B------:R-:W2:Y:S04]  /*45620*/  LDL.LU R26, [R1+0x48] ;  /* 0x00004800011a7983 */ /* 0x000ea80000300800 */
[----:B------:R-:W2:Y:S01]  /*45630*/  LDL.LU R27, [R1+0x4c] ;  /* 0x00004c00011b7983 */ /* 0x000ea20000300800 */
[----:B------:R-:W-:-:S03]  /*45640*/  IMAD.MOV.U32 R28, RZ, RZ, R22 ;  /* 0x000000ffff1c7224 */ /* 0x000fc600078e0016 */
[----:B-1----:R-:W3:Y:S01]  /*45650*/  LDL.LU R20, [R1+0x1a0] ;  /* 0x0001a00001147983 */ /* 0x002ee20000300800 */
[----:B------:R-:W-:-:S03]  /*45660*/  IMAD.MOV.U32 R29, RZ, RZ, R23 ;  /* 0x000000ffff1d7224 */ /* 0x000fc600078e0017 */
[----:B------:R-:W3:Y:S04]  /*45670*/  LDL.LU R21, [R1+0x1a4] ;  /* 0x0001a40001157983 */ /* 0x000ee80000300800 */
[----:B------:R-:W3:Y:S04]  /*45680*/  LDL.LU R22, [R1+0x1a8] ;  /* 0x0001a80001167983 */ /* 0x000ee80000300800 */
[----:B------:R-:W3:Y:S04]  /*45690*/  LDL.LU R23, [R1+0x1ac] ;  /* 0x0001ac0001177983 */ /* 0x000ee80000300800 */
[----:B--2---:R-:W-:Y:S04]  /*456a0*/  STL.64 [R1+0x42e8], R26 ;  /* 0x0042e81a01007387 */ /* 0x004fe80000100a00 */
[----:B----4-:R0:W-:Y:S04]  /*456b0*/  STL.64 [R1+0x42e0], R24 ;  /* 0x0042e01801007387 */ /* 0x0101e80000100a00 */
[----:B0-----:R-:W2:Y:S04]  /*456c0*/  LDL.LU R24, [R1+0x60] ;  /* 0x0000600001187983 */ /* 0x001ea80000300800 */
[----:B------:R-:W2:Y:S04]  /*456d0*/  LDL.LU R25, [R1+0x64] ;  /* 0x0000640001197983 */ /* 0x000ea80000300800 */
[----:B------:R-:W2:Y:S04]  /*456e0*/  LDL.LU R26, [R1+0x68] ;  /* 0x00006800011a7983 */ /* 0x000ea80000300800 */
[----:B------:R-:W2:Y:S04]  /*456f0*/  LDL.LU R27, [R1+0x6c] ;  /* 0x00006c00011b7983 */ /* 0x000ea80000300800 */
[----:B---3--:R-:W-:Y:S04]  /*45700*/  STL.64 [R1+0x42a8], R14 ;  /* 0x0042a80e01007387 */ /* 0x008fe80000100a00 */
[----:B------:R0:W-:Y:S04]  /*45710*/  STL.64 [R1+0x42a0], R12 ;  /* 0x0042a00c01007387 */ /* 0x0001e80000100a00 */
[----:B0-----:R-:W3:Y:S04]  /*45720*/  LDL.LU R12, [R1+0x2b0] ;  /* 0x0002b000010c7983 */ /* 0x001ee80000300800 */
[----:B------:R-:W3:Y:S04]  /*45730*/  LDL.LU R13, [R1+0x2b4] ;  /* 0x0002b400010d7983 */ /* 0x000ee80000300800 */
[----:B------:R-:W4:Y:S04]  /*45740*/  LDL.LU R14, [R1+0x2b8] ;  /* 0x0002b800010e7983 */ /* 0x000f280000300800 */
[----:B------:R-:W4:Y:S04]  /*45750*/  LDL.LU R15, [R1+0x2bc] ;  /* 0x0002bc00010f7983 */ /* 0x000f280000300800 */
[----:B----4-:R-:W-:Y:S04]  /*45760*/  STL.64 [R1+0x42c8], R14 ;  /* 0x0042c80e01007387 */ /* 0x010fe80000100a00 */
[----:B---3--:R0:W-:Y:S04]  /*45770*/  STL.64 [R1+0x42c0], R12 ;  /* 0x0042c00c01007387 */ /* 0x0081e80000100a00 */
[----:B0-----:R-:W3:Y:S04]  /*45780*/  LDL.LU R12, [R1+0x250] ;  /* 0x00025000010c7983 */ /* 0x001ee80000300800 */
[----:B------:R-:W3:Y:S04]  /*45790*/  LDL.LU R13, [R1+0x254] ;  /* 0x00025400010d7983 */ /* 0x000ee80000300800 */
[----:B------:R-:W4:Y:S04]  /*457a0*/  LDL.LU R14, [R1+0x258] ;  /* 0x00025800010e7983 */ /* 0x000f280000300800 */
[----:B------:R-:W4:Y:S01]  /*457b0*/  LDL.LU R15, [R1+0x25c] ;  /* 0x00025c00010f7983 */ /* 0x000f220000300800 */
[----:B--2---:R-:W-:Y:S03]  /*457c0*/  HMMA.16816.F32.BF16 R20, R24, R10, R20 ;  /* 0x0000000a1814723c */ /* 0x004fe60000041814 */
[----:B----4-:R-:W-:Y:S04]  /*457d0*/  STL.64 [R1+0x42d8], R14 ;  /* 0x0042d80e01007387 */ /* 0x010fe80000100a00 */
[----:B---3--:R0:W-:Y:S04]  /*457e0*/  STL.64 [R1+0x42d0], R12 ;  /* 0x0042d00c01007387 */ /* 0x0081e80000100a00 */
[----:B0-----:R-:W2:Y:S04]  /*457f0*/  LDL.LU R12, [R1+0x260] ;  /* 0x00026000010c7983 */ /* 0x001ea80000300800 */
[----:B------:R-:W2:Y:S04]  /*45800*/  LDL.LU R13, [R1+0x264] ;  /* 0x00026400010d7983 */ /* 0x000ea80000300800 */
[----:B------:R-:W3:Y:S04]  /*45810*/  LDL.LU R14, [R1+0x268] ;  /* 0x00026800010e7983 */ /* 0x000ee80000300800 */
[----:B------:R-:W3:Y:S04]  /*45820*/  LDL.LU R15, [R1+0x26c] ;  /* 0x00026c00010f7983 */ /* 0x000ee80000300800 */
[----:B---3--:R-:W-:Y:S04]  /*45830*/  STL.64 [R1+0x42f8], R14 ;  /* 0x0042f80e01007387 */ /* 0x008fe80000100a00 */
[----:B--2---:R0:W-:Y:S04]  /*45840*/  STL.64 [R1+0x42f0], R12 ;  /* 0x0042f00c01007387 */ /* 0x0041e80000100a00 */
[----:B0-----:R-:W2:Y:S04]  /*45850*/  LDL.LU R12, [R1+0x220] ;  /* 0x00022000010c7983 */ /* 0x001ea80000300800 */
[----:B------:R-:W2:Y:S04]  /*45860*/  LDL.LU R13, [R1+0x224] ;  /* 0x00022400010d7983 */ /* 0x000ea80000300800 */
[----:B------:R-:W2:Y:S04]  /*45870*/  LDL.LU R14, [R1+0x228] ;  /* 0x00022800010e7983 */ /* 0x000ea80000300800 */
[----:B------:R-:W2:Y:S04]  /*45880*/  LDL.LU R15, [R1+0x22c] ;  /* 0x00022c00010f7983 */ /* 0x000ea80000300800 */
[----:B------:R-:W-:Y:S04]  /*45890*/  STL [R1+0x41c4], R29 ;  /* 0x0041c41d01007387 */ /* 0x000fe80000100800 */
[----:B------:R-:W-:Y:S04]  /*458a0*/  STL [R1+0x41c0], R28 ;  /* 0x0041c01c01007387 */ /* 0x000fe80000100800 */
[----:B------:R-:W-:Y:S04]  /*458b0*/  STL.64 [R1+0x1a0], R20 ;  /* 0x0001a01401007387 */ /* 0x000fe80000100a00 */
[----:B------:R-:W-:Y:S04]  /*458c0*/  STL.64 [R1+0x1a8], R22 ;  /* 0x0001a81601007387 */ /* 0x000fe80000100a00 */
[----:B------:R-:W0:Y:S02]  /*458d0*/  LDSM.16.MT88.4 R20, [R0+UR5+0x8180] ;  /* 0x008180050014783b */ /* 0x000e240008004200 */
[----:B0-----:R-:W-:-:S02]  /*458e0*/  IMAD.MOV.U32 R29, RZ, RZ, R20 ;  /* 0x000000ffff1d7224 */ /* 0x001fc400078e0014 */
[----:B------:R-:W-:Y:S02]  /*458f0*/  IMAD.MOV.U32 R28, RZ, RZ, R21 ;  /* 0x000000ffff1c7224 */ /* 0x000fe400078e0015 */
[----:B------:R-:W-:Y:S02]  /*45900*/  IMAD.MOV.U32 R19, RZ, RZ, R22 ;  /* 0x000000ffff137224 */ /* 0x000fe400078e0016 */
[----:B------:R-:W-:Y:S02]  /*45910*/  IMAD.MOV.U32 R18, RZ, RZ, R23 ;  /* 0x000000ffff127224 */ /* 0x000fe400078e0017 */
[----:B------:R-:W0:Y:S04]  /*45920*/  LDSM.16.MT88.4 R20, [R0+UR5+0x8200] ;  /* 0x008200050014783b */ /* 0x000e280008004200 */
[----:B------:R-:W-:Y:S04]  /*45930*/  STL.64 [R1+0x4280], R18 ;  /* 0x0042801201007387 */ /* 0x000fe80000100a00 */
[----:B------:R1:W-:Y:S04]  /*45940*/  STL.64 [R1+0x4278], R16 ;  /* 0x0042781001007387 */ /* 0x0003e80000100a00 */
[----:B-1----:R-:W3:Y:S04]  /*45950*/  LDL.LU R16, [R1+0x290] ;  /* 0x0002900001107983 */ /* 0x002ee80000300800 */
[----:B------:R-:W3:Y:S04]  /*45960*/  LDL.LU R17, [R1+0x294] ;  /* 0x0002940001117983 */ /* 0x000ee80000300800 */
[----:B------:R-:W3:Y:S04]  /*45970*/  LDL.LU R18, [R1+0x298] ;  /* 0x0002980001127983 */ /* 0x000ee80000300800 */
[----:B------:R-:W3:Y:S04]  /*45980*/  LDL.LU R19, [R1+0x29c] ;  /* 0x00029c0001137983 */ /* 0x000ee80000300800 */
[----:B0-----:R-:W-:Y:S04]  /*45990*/  STL.64 [R1+0x4200], R22 ;  /* 0x0042001601007387 */ /* 0x001fe80000100a00 */
[----:B------:R0:W-:Y:S04]  /*459a0*/  STL.64 [R1+0x41f8], R20 ;  /* 0x0041f81401007387 */ /* 0x0001e80000100a00 */
[----:B0-----:R-:W4:Y:S04]  /*459b0*/  LDL.LU R20, [R1+0x160] ;  /* 0x0001600001147983 */ /* 0x001f280000300800 */
[----:B------:R-:W4:Y:S04]  /*459c0*/  LDL.LU R21, [R1+0x164] ;  /* 0x0001640001157983 */ /* 0x000f280000300800 */
[----:B------:R-:W3:Y:S04]  /*459d0*/  LDL.LU R22, [R1+0x168] ;  /* 0x0001680001167983 */ /* 0x000ee80000300800 */
[----:B------:R-:W3:Y:S01]  /*459e0*/  LDL.LU R23, [R1+0x16c] ;  /* 0x00016c0001177983 */ /* 0x000ee20000300800 */
[----:B--2---:R-:W-:Y:S03]  /*459f0*/  HMMA.16816.F32.BF16 R24, R24, R6, R12 ;  /* 0x000000061818723c */ /* 0x004fe6000004180c */
[----:B---3--:R-:W-:Y:S04]  /*45a00*/  STL.64 [R1+0x4270], R22 ;  /* 0x0042701601007387 */ /* 0x008fe80000100a00 */
[----:B----4-:R0:W-:Y:S04]  /*45a10*/  STL.64 [R1+0x4268], R20 ;  /* 0x0042681401007387 */ /* 0x0101e80000100a00 */
[----:B0-----:R-:W2:Y:S04]  /*45a20*/  LDL.LU R20, [R1+0x240] ;  /* 0x0002400001147983 */ /* 0x001ea80000300800 */
[----:B------:R-:W2:Y:S04]  /*45a30*/  LDL.LU R21, [R1+0x244] ;  /* 0x0002440001157983 */ /* 0x000ea80000300800 */
[----:B------:R-:W2:Y:S04]  /*45a40*/  LDL.LU R22, [R1+0x248] ;  /* 0x0002480001167983 */ /* 0x000ea80000300800 */
[----:B------:R-:W2:Y:S04]  /*45a50*/  LDL.LU R23, [R1+0x24c] ;  /* 0x00024c0001177983 */ /* 0x000ea80000300800 */
[----:B------:R-:W3:Y:S04]  /*45a60*/  LDL.LU.64 R14, [R1+0x42f8] ;  /* 0x0042f800010e7983 */ /* 0x000ee80000300a00 */
[----:B------:R-:W3:Y:S04]  /*45a70*/  LDL.LU.64 R12, [R1+0x42f0] ;  /* 0x0042f000010c7983 */ /* 0x000ee80000300a00 */
[----:B------:R-:W-:Y:S04]  /*45a80*/  STL.64 [R1+0x130], R24 ;  /* 0x0001301801007387 */ /* 0x000fe80000100a00 */
[----:B------:R-:W-:Y:S04]  /*45a90*/  STL.64 [R1+0x138], R26 ;  /* 0x0001381a01007387 */ /* 0x000fe80000100a00 */
[----:B------:R-:W0:Y:S04]  /*45aa0*/  LDSM.16.MT88.4 R24, [R0+UR5+0x8280] ;  /* 0x008280050018783b */ /* 0x000e280008004200 */
[----:B0-----:R-:W-:Y:S04]  /*45ab0*/  STL.64 [R1+0x60], R24 ;  /* 0x0000601801007387 */ /* 0x001fe80000100a00 */
        /* <DEDUP_REMOVED lines=24> */
[----:B------:R-:W4:-:S13]  /*45c40*/  LDL.LU.64 R12, [R1+0x4290] ;  /* 0x00429000010c7983 */ /* 0x000f1a0000300a00 */
[----:B------:R0:W-:Y:S04]  /*45c50*/  STL.64 [R1+0x110], R24 ;  /* 0x0001101801007387 */ /* 0x0001e80000100a00 */
[----:B------:R1:W-:Y:S04]  /*45c60*/  STL.64 [R1+0x118], R26 ;  /* 0x0001181a01007387 */ /* 0x0003e80000100a00 */
[----:B0-----:R-:W4:Y:S04]  /*45c70*/  LDL.LU R24, [R1+0x30] ;  /* 0x0000300001187983 */ /* 0x001f280000300800 */
[----:B------:R-:W4:Y:S04]  /*45c80*/  LDL.LU R25, [R1+0x34] ;  /* 0x0000340001197983 */ /* 0x000f280000300800 */
[----:B-1----:R-:W4:Y:S04]  /*45c90*/  LDL.LU R26, [R1+0x38] ;  /* 0x00003800011a7983 */ /* 0x002f280000300800 */
[----:B------:R-:W4:Y:S01]  /*45ca0*/  LDL.LU R27, [R1+0x3c] ;  /* 0x00003c00011b7983 */ /* 0x000f220000300800 */
[----:B------:R-:W-:-:S02]  /*45cb0*/  IMAD.MOV.U32 R6, RZ, RZ, R9 ;  /* 0x000000ffff067224 */ /* 0x000fc400078e0009 */
[----:B------:R-:W-:Y:S01]  /*45cc0*/  IMAD.MOV.U32 R7, RZ, RZ, R8 ;  /* 0x000000ffff077224 */ /* 0x000fe200078e0008 */
[----:B------:R-:W2:Y:S04]  /*45cd0*/  LDL.LU R9, [R1+0x428c] ;  /* 0x00428c0001097983 */ /* 0x000ea80000300800 */
[----:B------:R-:W2:Y:S01]  /*45ce0*/  LDL.LU R8, [R1+0x4288] ;  /* 0x0042880001087983 */ /* 0x000ea20000300800 */
[----:B----4-:R-:W-:-:S15]  /*45cf0*/  HMMA.16816.F32.BF16 R16, R24, R12, R16 ;  /* 0x0000000c1810723c */ /* 0x010fde0000041810 */
[----:B------:R-:W-:-:S04]  /*45d00*/  NOP ;  /* 0x0000000000007918 */ /* 0x000fc80000000000 */
[----:B------:R-:W-:Y:S04]  /*45d10*/  STL.64 [R1+0x170], R16 ;  /* 0x0001701001007387 */ /* 0x000fe80000100a00 */
[----:B------:R0:W-:Y:S04]  /*45d20*/  STL.64 [R1+0x178], R18 ;  /* 0x0001781201007387 */ /* 0x0001e80000100a00 */
[----:B0-----:R-:W4:Y:S04]  /*45d30*/  LDL.LU.64 R18, [R1+0x4280] ;  /* 0x0042800001127983 */ /* 0x001f280000300a00 */
[----:B------:R-:W2:Y:S02]  /*45d40*/  LDL.LU.64 R16, [R1+0x4278] ;  /* 0x0042780001107983 */ /* 0x000ea40000300a00 */
[----:B--2---:R-:W-:Y:S02]  /*45d50*/  HMMA.16816.F32.BF16 R24, R24, R16, R20 ;  /* 0x000000101818723c */ /* 0x004fe40000041814 */
[----:B------:R-:W2:Y:S04]  /*45d60*/  LDL.LU.64 R22, [R1+0x4270] ;  /* 0x0042700001167983 */ /* 0x000ea80000300a00 */
[----:B------:R-:W2:Y:S04]  /*45d70*/  LDL.LU.64 R20, [R1+0x4268] ;  /* 0x0042680001147983 */ /* 0x000ea80000300a00 */
[----:B------:R-:W-:Y:S09]  /*45d80*/  STL.64 [R1+0x4258], R16 ;  /* 0x0042581001007387 */ /* 0x000ff20000100a00 */
[----:B------:R-:W-:Y:S04]  /*45d90*/  STL.64 [R1+0x100], R24 ;  /* 0x0001001801007387 */ /* 0x000fe80000100a00 */
[----:B------:R-:W-:Y:S04]  /*45da0*/  STL.64 [R1+0x108], R26 ;  /* 0x0001081a01007387 */ /* 0x000fe80000100a00 */
[----:B---3--:R-:W-:Y:S04]  /*45db0*/  STL.64 [R1+0x4250], R14 ;  /* 0x0042500e01007387 */ /* 0x008fe80000100a00 */
[----:B------:R-:W-:Y:S01]  /*45dc0*/  STL.64 [R1+0x4248], R12 ;  /* 0x0042480c01007387 */ /* 0x000fe20000100a00 */
[----:B--2---:R-:W-:-:S15]  /*45dd0*/  HMMA.16816.F32.BF16 R20, R4, R12, R20 ;  /* 0x0000000c0414723c */ /* 0x004fde0000041814 */
[----:B------:R-:W-:-:S04]  /*45de0*/  NOP ;  /* 0x0000000000007918 */ /* 0x000fc80000000000 */
[----:B------:R0:W-:Y:S04]  /*45df0*/  STL.64 [R1+0xf0], R20 ;  /* 0x0000f01401007387 */ /* 0x0001e80000100a00 */
[----:B------:R4:W-:Y:S04]  /*45e00*/  STL.64 [R1+0xf8], R22 ;  /* 0x0000f81601007387 */ /* 0x0009e80000100a00 */
[----:B------:R-:W2:Y:S04]  /*45e10*/  LDL.LU R10, [R1+0x88] ;  /* 0x00008800010a7983 */ /* 0x000ea80000300800 */
[----:B------:R-:W2:Y:S01]  /*45e20*/  LDL.LU R11, [R1+0x8c] ;  /* 0x00008c00010b7983 */ /* 0x000ea20000300800 */
[----:B0-----:R-:W-:-:S02]  /*45e30*/  IMAD.MOV.U32 R20, RZ, RZ, R29 ;  /* 0x000000ffff147224 */ /* 0x001fc400078e001d */
[----:B------:R-:W-:Y:S02]  /*45e40*/  IMAD.MOV.U32 R21, RZ, RZ, R28 ;  /* 0x000000ffff157224 */ /* 0x000fe400078e001c */
[----:B----4-:R-:W-:Y:S02]  /*45e50*/  IMAD.MOV.U32 R22, RZ, RZ, R19 ;  /* 0x000000ffff167224 */ /* 0x010fe400078e0013 */
[----:B------:R-:W-:Y:S02]  /*45e60*/  IMAD.MOV.U32 R23, RZ, RZ, R18 ;  /* 0x000000ffff177224 */ /* 0x000fe400078e0012 */
[----:B------:R-:W0:Y:S04]  /*45e70*/  LDSM.16.MT88.4 R16, [R0+UR5+0x8300] ;  /* 0x008300050010783b */ /* 0x000e280008004200 */
[----:B--2---:R-:W-:Y:S04]  /*45e80*/  STL.64 [R1+0x41e0], R10 ;  /* 0x0041e00a01007387 */ /* 0x004fe80000100a00 */
[----:B------:R1:W-:Y:S04]  /*45e90*/  STL.64 [R1+0x41d8], R8 ;  /* 0x0041d80801007387 */ /* 0x0003e80000100a00 */
[----:B-1----:R-:W2:Y:S04]  /*45ea0*/  LDL.LU R8, [R1+0xb0] ;  /* 0x0000b00001087983 */ /* 0x002ea80000300800 */
[----:B------:R-:W2:Y:S04]  /*45eb0*/  LDL.LU R9, [R1+0xb4] ;  /* 0x0000b40001097983 */ /* 0x000ea80000300800 */
[----:B------:R-:W3:Y:S04]  /*45ec0*/  LDL.LU R10, [R1+0xb8] ;  /* 0x0000b800010a7983 */ /* 0x000ee80000300800 */
[----:B------:R-:W3:Y:S04]  /*45ed0*/  LDL.LU R11, [R1+0xbc] ;  /* 0x0000bc00010b7983 */ /* 0x000ee80000300800 */
[----:B------:R1:W-:Y:S04]  /*45ee0*/  STL.64 [R1+0x4230], R22 ;  /* 0x0042301601007387 */ /* 0x0003e80000100a00 */
[----:B------:R4:W-:Y:S01]  /*45ef0*/  STL.64 [R1+0x4228], R20 ;  /* 0x0042281401007387 */ /* 0x0009e20000100a00 */
[----:B-1----:R-:W-:-:S03]  /*45f00*/  IMAD.MOV.U32 R22, RZ, RZ, R2 ;  /* 0x000000ffff167224 */ /* 0x002fc600078e0002 */
[----:B----4-:R-:W4:Y:S04]  /*45f10*/  LDL.LU R20, [R1+0x50] ;  /* 0x0000500001147983 */ /* 0x010f280000300800 */
[----:B------:R-:W4:Y:S04]  /*45f20*/  LDL.LU R21, [R1+0x54] ;  /* 0x0000540001157983 */ /* 0x000f280000300800 */
[----:B------:R-:W4:Y:S04]  /*45f30*/  LDL.LU R2, [R1+0x4260] ;  /* 0x0042600001027983 */ /* 0x000f280000300800 */
[----:B------:R-:W4:Y:S04]  /*45f40*/  LDL.LU R12, [R1+0x270] ;  /* 0x00027000010c7983 */ /* 0x000f280000300800 */
[----:B------:R-:W4:Y:S04]  /*45f50*/  LDL.LU R13, [R1+0x274] ;  /* 0x00027400010d7983 */ /* 0x000f280000300800 */
[----:B------:R-:W4:Y:S04]  /*45f60*/  LDL.LU R14, [R1+0x278] ;  /* 0x00027800010e7983 */ /* 0x000f280000300800 */
[----:B------:R-:W4:Y:S04]  /*45f70*/  LDL.LU R15, [R1+0x27c] ;  /* 0x00027c00010f7983 */ /* 0x000f280000300800 */
[----:B---3--:R-:W-:Y:S04]  /*45f80*/  STL.64 [R1+0x41f0], R10 ;  /* 0x0041f00a01007387 */ /* 0x008fe80000100a00 */
[----:B--2---:R1:W-:Y:S04]  /*45f90*/  STL.64 [R1+0x41e8], R8 ;  /* 0x0041e80801007387 */ /* 0x0043e80000100a00 */
[----:B-1----:R-:W2:Y:S04]  /*45fa0*/  LDL.LU R8, [R1+0xc0] ;  /* 0x0000c00001087983 */ /* 0x002ea80000300800 */
[----:B------:R-:W2:Y:S04]  /*45fb0*/  LDL.LU R9, [R1+0xc4] ;  /* 0x0000c40001097983 */ /* 0x000ea80000300800 */
[----:B------:R-:W3:Y:S04]  /*45fc0*/  LDL.LU R10, [R1+0xc8] ;  /* 0x0000c800010a7983 */ /* 0x000ee80000300800 */
[----:B------:R-:W3:Y:S04]  /*45fd0*/  LDL.LU R11, [R1+0xcc] ;  /* 0x0000cc00010b7983 */ /* 0x000ee80000300800 */
[----:B---3--:R-:W-:Y:S04]  /*45fe0*/  STL.64 [R1+0x4210], R10 ;  /* 0x0042100a01007387 */ /* 0x008fe80000100a00 */
[----:B--2---:R1:W-:Y:S04]  /*45ff0*/  STL.64 [R1+0x4208], R8 ;  /* 0x0042080801007387 */ /* 0x0043e80000100a00 */
[----:B-1----:R-:W2:Y:S04]  /*46000*/  LDL.LU R8, [R1+0x2f0] ;  /* 0x0002f00001087983 */ /* 0x002ea80000300800 */
[----:B------:R-:W2:Y:S04]  /*46010*/  LDL.LU R9, [R1+0x2f4] ;  /* 0x0002f40001097983 */ /* 0x000ea80000300800 */
[----:B------:R-:W3:Y:S04]  /*46020*/  LDL.LU R10, [R1+0x2f8] ;  /* 0x0002f800010a7983 */ /* 0x000ee80000300800 */
[----:B------:R-:W3:Y:S01]  /*46030*/  LDL.LU R11, [R1+0x2fc] ;  /* 0x0002fc00010b7983 */ /* 0x000ee20000300800 */
[----:B0-----:R-:W-:-:S02]  /*46040*/  IMAD.MOV.U32 R27, RZ, RZ, R16 ;  /* 0x000000ffff1b7224 */ /* 0x001fc400078e0010 */
[----:B------:R-:W-:Y:S02]  /*46050*/  IMAD.MOV.U32 R26, RZ, RZ, R17 ;  /* 0x000000ffff1a7224 */ /* 0x000fe400078e0011 */
[----:B------:R-:W-:Y:S02]  /*46060*/  IMAD.MOV.U32 R25, RZ, RZ, R18 ;  /* 0x000000ffff197224 */ /* 0x000fe400078e0012 */
[----:B------:R-:W-:Y:S02]  /*46070*/  IMAD.MOV.U32 R24, RZ, RZ, R19 ;  /* 0x000000ffff187224 */ /* 0x000fe400078e0013 */
[----:B------:R-:W0:Y:S04]  /*46080*/  LDSM.16.MT88.4 R16, [R0+UR5+0x8380] ;  /* 0x008380050010783b */ /* 0x000e280008004200 */
        /* <DEDUP_REMOVED lines=10> */
[----:B------:R-:W2:Y:S04]  /*46130*/  LDL.LU R10, [R1+0x328] ;  /* 0x00032800010a7983 */ /* 0x000ea80000300800 */
[----:B------:R-:W2:Y:S04]  /*46140*/  LDL.LU R11, [R1+0x32c] ;  /* 0x00032c00010b7983 */ /* 0x000ea80000300800 */
[----:B------:R-:W-:Y:S04]  /*46150*/  STL.64 [R1+0x41d0], R26 ;  /* 0x0041d01a01007387 */ /* 0x000fe80000100a00 */
[----:B------:R1:W-:Y:S04]  /*46160*/  STL.64 [R1+0x41c8], R24 ;  /* 0x0041c81801007387 */ /* 0x0003e80000100a00 */
[----:B-1----:R-:W3:Y:S04]  /*46170*/  LDL.LU.64 R24, [R1+0x60] ;  /* 0x0000600001187983 */ /* 0x002ee80000300a00 */
[----:B------:R-:W2:Y:S04]  /*46180*/  LDL.LU.64 R26, [R1+0x68] ;  /* 0x00006800011a7983 */ /* 0x000ea80000300a00 */
[----:B0-----:R0:W-:Y:S04]  /*46190*/  STL.64 [R1], R16 ;  /* 0x0000001001007387 */ /* 0x0011e80000100a00 */
[----:B------:R-:W-:Y:S04]  /*461a0*/  STL.64 [R1+0x8], R18 ;  /* 0x0000081201007387 */ /* 0x000fe80000100a00 */
[----:B0-----:R-:W4:Y:S02]  /*461b0*/  LDL.LU.64 R16, [R1+0x4258] ;  /* 0x0042580001107983 */ /* 0x001f240000300a00 */
[----:B----4-:R-:W-:Y:S02]  /*461c0*/  HMMA.16816.F32.BF16 R4, R4, R16, R12 ;  /* 0x000000100404723c */ /* 0x010fe4000004180c */
[----:B------:R-:W4:Y:S04]  /*461d0*/  LDL.LU.64 R14, [R1+0x4250] ;  /* 0x00425000010e7983 */ /* 0x000f280000300a00 */
[----:B------:R-:W2:-:S13]  /*461e0*/  LDL.LU.64 R12, [R1+0x4248] ;  /* 0x00424800010c7983 */ /* 0x000e9a0000300a00 */
[----:B------:R-:W-:Y:S04]  /*461f0*/  STL.64 [R1+0xa0], R4 ;  /* 0x0000a00401007387 */ /* 0x000fe80000100a00 */
[----:B------:R-:W-:Y:S04]  /*46200*/  STL.64 [R1+0xa8], R6 ;  /* 0x0000a80601007387 */ /* 0x000fe80000100a00 */
[----:B------:R-:W0:Y:S04]  /*46210*/  LDSM.16.MT88.4 R4, [R2+UR5+0x8000] ;  /* 0x008000050204783b */ /* 0x000e280008004200 */
[----:B0-----:R-:W-:Y:S04]  /*46220*/  STL.64 [R1+0x4140], R6 ;  /* 0x0041400601007387 */ /* 0x001fe80000100a00 */
[----:B------:R0:W-:Y:S04]  /*46230*/  STL.64 [R1+0x4138], R4 ;  /* 0x0041380401007387 */ /* 0x0001e80000100a00 */
[----:B0-----:R-:W3:Y:S04]  /*46240*/  LDL.LU R4, [R1+0x310] ;  /* 0x0003100001047983 */ /* 0x001ee80000300800 */
[----:B------:R-:W3:Y:S04]  /*46250*/  LDL.LU R5, [R1+0x314] ;  /* 0x0003140001057983 */ /* 0x000ee80000300800 */
[----:B------:R-:W3:Y:S04]  /*46260*/  LDL.LU R6, [R1+0x318] ;  /* 0x0003180001067983 */ /* 0x000ee80000300800 */
[----:B------:R-:W3:Y:S01]  /*46270*/  LDL.LU R7, [R1+0x31c] ;  /* 0x00031c0001077983 */ /* 0x000ee20000300800 */
[----:B------:R-:W-:-:S07]  /*46280*/  IMAD.MOV.U32 R23, RZ, RZ, R3 ;  /* 0x000000ffff177224 */ /* 0x000fce00078e0003 */
[----:B--2---:R-:W-:-:S15]  /*46290*/  HMMA.16816.F32.BF16 R8, R20, R12, R8 ;  /* 0x0000000c1408723c */ /* 0x004fde0000041808 */
[----:B------:R-:W-:-:S04]  /*462a0*/  NOP ;  /* 0x0000000000007918 */ /* 0x000fc80000000000 */
[----:B------:R-:W-:Y:S04]  /*462b0*/  STL.64 [R1+0x90], R8 ;  /* 0x0000900801007387 */ /* 0x000fe80000100a00 */
[----:B------:R-:W-:Y:S04]  /*462c0*/  STL.64 [R1+0x98], R10 ;  /* 0x0000980a01007387 */ /* 0x000fe80000100a00 */
[----:B------:R-:W0:Y:S01]  /*462d0*/  LDSM.16.MT88.4 R8, [R2+UR5+0x8080] ;  /* 0x008080050208783b */ /* 0x000e220008004200 */
[----:B---3--:R-:W-:Y:S03]  /*462e0*/  HMMA.16816.F32.BF16 R4, R20, R16, R4 ;  /* 0x000000101404723c */ /* 0x008fe60000041804 */
[----:B------:R-:W1:Y:S01]  /*462f0*/  LDSM.16.MT88.4 R20, [R2+UR5+0x8100] ;  /* 0x008100050214783b */ /* 0x000e620008004200 */
[----:B0-----:R-:W-:-:S02]  /*46300*/  IMAD.MOV.U32 R18, RZ, RZ, R10 ;  /* 0x000000ffff127224 */ /* 0x001fc400078e000a */
[----:B------:R-:W-:Y:S02]  /*46310*/  IMAD.MOV.U32 R19, RZ, RZ, R11 ;  /* 0x000000ffff137224 */ /* 0x000fe400078e000b */
[----:B------:R-:W-:Y:S01]  /*46320*/  IMAD.MOV.U32 R29, RZ, RZ, R8 ;  /* 0x000000ffff1d7224 */ /* 0x000fe200078e0008 */
[----:B------:R-:W2:Y:S01]  /*46330*/  LDL.LU.64 R10, [R1+0x4240] ;  /* 0x00424000010a7983 */ /* 0x000ea20000300a00 */
[----:B------:R-:W-:-:S03]  /*46340*/  IMAD.MOV.U32 R28, RZ, RZ, R9 ;  /* 0x000000ffff1c7224 */ /* 0x000fc600078e0009 */
[----:B------:R-:W2:Y:S06]  /*46350*/  LDL.LU.64 R8, [R1+0x4238] ;  /* 0x0042380001087983 */ /* 0x000eac0000300a00 */
[----:B------:R1:W-:Y:S04]  /*46360*/  STL.64 [R1+0x160], R4 ;  /* 0x0001600401007387 */ /* 0x0003e80000100a00 */
[----:B------:R0:W-:Y:S01]  /*46370*/  STL.64 [R1+0x168], R6 ;  /* 0x0001680601007387 */ /* 0x0001e20000100a00 */
[----:B-1----:R-:W-:-:S02]  /*46380*/  IMAD.MOV.U32 R5, RZ, RZ, R22 ;  /* 0x000000ffff057224 */ /* 0x002fc400078e0016 */
[----:B------:R-:W-:Y:S02]  /*46390*/  IMAD.MOV.U32 R4, RZ, RZ, R23 ;  /* 0x000000ffff047224 */ /* 0x000fe400078e0017 */
[----:B0-----:R-:W-:Y:S01]  /*463a0*/  IMAD.MOV.U32 R7, RZ, RZ, R20 ;  /* 0x000000ffff077224 */ /* 0x001fe200078e0014 */
[----:B------:R-:W2:Y:S01]  /*463b0*/  LDL.LU.64 R22, [R1+0x4230] ;  /* 0x0042300001167983 */ /* 0x000ea20000300a00 */
[----:B------:R-:W-:-:S03]  /*463c0*/  IMAD.MOV.U32 R6, RZ, RZ, R21 ;  /* 0x000000ffff067224 */ /* 0x000fc600078e0015 */
        /* <DEDUP_REMOVED lines=24> */
[----:B------:R1:W-:Y:S01]  /*46550*/  STL.64 [R1+0xe8], R22 ;  /* 0x0000e81601007387 */ /* 0x0003e20000100a00 */
[----:B0-----:R-:W-:Y:S02]  /*46560*/  IMAD.MOV.U32 R21, RZ, RZ, R26 ;  /* 0x000000ffff157224 */ /* 0x001fe400078e001a */
[----:B------:R-:W-:Y:S02]  /*46570*/  IMAD.MOV.U32 R20, RZ, RZ, R27 ;  /* 0x000000ffff147224 */ /* 0x000fe400078e001b */
[----:B-1----:R-:W-:Y:S02]  /*46580*/  IMAD.MOV.U32 R23, RZ, RZ, R24 ;  /* 0x000000ffff177224 */ /* 0x002fe400078e0018 */
[----:B------:R-:W-:Y:S01]  /*46590*/  IMAD.MOV.U32 R22, RZ, RZ, R25 ;  /* 0x000000ffff167224 */ /* 0x000fe200078e0019 */
[----:B--2---:R-:W-:Y:S01]  /*465a0*/  HMMA.16816.F32.BF16 R8, R24, R12, R8 ;  /* 0x0000000c1808723c */ /* 0x004fe20000041808 */
[----:B------:R-:W2:Y:S04]  /*465b0*/  LDL.LU.64 R26, [R1+0x41d0] ;  /* 0x0041d000011a7983 */ /* 0x000ea80000300a00 */
[----:B------:R-:W3:-:S14]  /*465c0*/  LDL.LU.64 R24, [R1+0x41c8] ;  /* 0x0041c80001187983 */ /* 0x000edc0000300a00 */
[----:B------:R-:W-:Y:S01]  /*465d0*/  STL.64 [R1+0xd0], R8 ;  /* 0x0000d00801007387 */ /* 0x000fe20000100a00 */
[----:B------:R-:W-:-:S03]  /*465e0*/  IMAD.MOV.U32 R3, RZ, RZ, R11 ;  /* 0x000000ffff037224 */ /* 0x000fc600078e000b */
[----:B------:R-:W-:Y:S04]  /*465f0*/  STL [R1+0xd8], R10 ;  /* 0x0000d80a01007387 */ /* 0x000fe80000100800 */
[----:B------:R-:W0:Y:S04]  /*46600*/  LDSM.16.MT88.4 R8, [R2+UR5+0x8180] ;  /* 0x008180050208783b */ /* 0x000e280008004200 */
[----:B----4-:R-:W-:Y:S04]  /*46610*/  STL.64 [R1+0x41a0], R14 ;  /* 0x0041a00e01007387 */ /* 0x010fe80000100a00 */
[----:B------:R-:W-:Y:S04]  /*46620*/  STL.64 [R1+0x4198], R12 ;  /* 0x0041980c01007387 */ /* 0x000fe80000100a00 */
[----:B------:R-:W-:Y:S04]  /*46630*/  STL [R1+0x3fd8], R3 ;  /* 0x003fd80301007387 */ /* 0x000fe80000100800 */
[----:B0-----:R0:W-:Y:S04]  /*46640*/  STL.64 [R1+0x40e0], R10 ;  /* 0x0040e00a01007387 */ /* 0x0011e80000100a00 */
[----:B------:R1:W-:Y:S01]  /*46650*/  STL.64 [R1+0x40d8], R8 ;  /* 0x0040d80801007387 */ /* 0x0003e20000100a00 */
[----:B0-----:R-:W-:-:S02]  /*46660*/  IMAD.MOV.U32 R10, RZ, RZ, R5 ;  /* 0x000000ffff0a7224 */ /* 0x001fc400078e0005 */
[----:B------:R-:W-:Y:S02]  /*46670*/  IMAD.MOV.U32 R11, RZ, RZ, R4 ;  /* 0x000000ffff0b7224 */ /* 0x000fe400078e0004 */
[----:B-1----:R-:W-:Y:S02]  /*46680*/  IMAD.MOV.U32 R8, RZ, RZ, R7 ;  /* 0x000000ffff087224 */ /* 0x002fe400078e0007 */
[----:B------:R-:W-:Y:S01]  /*46690*/  IMAD.MOV.U32 R9, RZ, RZ, R6 ;  /* 0x000000ffff097224 */ /* 0x000fe200078e0006 */
[----:B------:R-:W-:Y:S04]  /*466a0*/  STL.64 [R1+0x4110], R10 ;  /* 0x0041100a01007387 */ /* 0x000fe80000100a00 */
[----:B------:R0:W-:Y:S04]  /*466b0*/  STL.64 [R1+0x4108], R8 ;  /* 0x0041080801007387 */ /* 0x0001e80000100a00 */
[----:B0-----:R-:W4:Y:S04]  /*466c0*/  LDL.LU R8, [R1+0x330] ;  /* 0x0003300001087983 */ /* 0x001f280000300800 */
[----:B------:R-:W4:Y:S04]  /*466d0*/  LDL.LU R9, [R1+0x334] ;  /* 0x0003340001097983 */ /* 0x000f280000300800 */
[----:B------:R-:W2:Y:S04]  /*466e0*/  LDL.LU R10, [R1+0x338] ;  /* 0x00033800010a7983 */ /* 0x000ea80000300800 */
[----:B------:R-:W2:Y:S04]  /*466f0*/  LDL.LU R11, [R1+0x33c] ;  /* 0x00033c00010b7983 */ /* 0x000ea80000300800 */
[----:B------:R-:W2:Y:S04]  /*46700*/  LDL.LU R4, [R1] ;  /* 0x0000000001047983 */ /* 0x000ea80000300800 */
[----:B------:R-:W2:Y:S04]  /*46710*/  LDL.LU R5, [R1+0x4] ;  /* 0x0000040001057983 */ /* 0x000ea80000300800 */
[----:B------:R-:W2:Y:S04]  /*46720*/  LDL.LU R6, [R1+0x8] ;  /* 0x0000080001067983 */ /* 0x000ea80000300800 */
[----:B------:R-:W2:Y:S04]  /*46730*/  LDL.LU R7, [R1+0xc] ;  /* 0x00000c0001077983 */ /* 0x000ea80000300800 */
[----:B--2---:R-:W-:Y:S04]  /*46740*/  STL.64 [R1+0x4170], R6 ;  /* 0x0041700601007387 */ /* 0x004fe80000100a00 */
[----:B------:R-:W-:Y:S04]  /*46750*/  STL.64 [R1+0x4168], R4 ;  /* 0x0041680401007387 */ /* 0x000fe80000100a00 */
[----:B------:R-:W-:Y:S04]  /*46760*/  STL.64 [R1+0x4120], R10 ;  /* 0x0041200a01007387 */ /* 0x000fe80000100a00 */
[----:B----4-:R0:W-:Y:S04]  /*46770*/  STL.64 [R1+0x4118], R8 ;  /* 0x0041180801007387 */ /* 0x0101e80000100a00 */
[----:B0-----:R-:W2:Y:S04]  /*46780*/  LDL.LU R8, [R1+0x280] ;  /* 0x0002800001087983 */ /* 0x001ea80000300800 */
[----:B------:R-:W2:Y:S04]  /*46790*/  LDL.LU R9, [R1+0x284] ;  /* 0x0002840001097983 */ /* 0x000ea80000300800 */
[----:B------:R-:W4:Y:S04]  /*467a0*/  LDL.LU R10, [R1+0x288] ;  /* 0x00028800010a7983 */ /* 0x000f280000300800 */
[----:B------:R-:W4:Y:S01]  /*467b0*/  LDL.LU R11, [R1+0x28c] ;  /* 0x00028c00010b7983 */ /* 0x000f220000300800 */
[----:B---3--:R-:W-:-:S02]  /*467c0*/  IMAD.MOV.U32 R6, RZ, RZ, R25 ;  /* 0x000000ffff067224 */ /* 0x008fc400078e0019 */
[----:B------:R-:W-:Y:S02]  /*467d0*/  IMAD.MOV.U32 R7, RZ, RZ, R24 ;  /* 0x000000ffff077224 */ /* 0x000fe400078e0018 */
[----:B------:R-:W-:Y:S02]  /*467e0*/  IMAD.MOV.U32 R4, RZ, RZ, R27 ;  /* 0x000000ffff047224 */ /* 0x000fe400078e001b */
[----:B------:R-:W-:Y:S01]  /*467f0*/  IMAD.MOV.U32 R5, RZ, RZ, R26 ;  /* 0x000000ffff057224 */ /* 0x000fe200078e001a */
[----:B------:R-:W-:Y:S04]  /*46800*/  STL.64 [R1+0x41b0], R6 ;  /* 0x0041b00601007387 */ /* 0x000fe80000100a00 */
[----:B------:R-:W-:Y:S01]  /*46810*/  STL.64 [R1+0x41a8], R4 ;  /* 0x0041a80401007387 */ /* 0x000fe20000100a00 */
[----:B------:R-:W-:-:S02]  /*46820*/  IMAD.MOV.U32 R12, RZ, RZ, R23 ;  /* 0x000000ffff0c7224 */ /* 0x000fc400078e0017 */
[----:B------:R-:W-:Y:S01]  /*46830*/  IMAD.MOV.U32 R13, RZ, RZ, R22 ;  /* 0x000000ffff0d7224 */ /* 0x000fe200078e0016 */
[----:B------:R-:W-:Y:S04]  /*46840*/  LDSM.16.MT88.4 R24, [R2+UR5+0x8280] ;  /* 0x008280050218783b */ /* 0x000fe80008004200 */
[----:B----4-:R-:W-:Y:S04]  /*46850*/  STL.64 [R1+0x4130], R10 ;  /* 0x0041300a01007387 */ /* 0x010fe80000100a00 */
[----:B--2---:R0:W-:Y:S04]  /*46860*/  STL.64 [R1+0x4128], R8 ;  /* 0x0041280801007387 */ /* 0x0041e80000100a00 */
        /* <DEDUP_REMOVED lines=8> */
[----:B------:R-:W3:Y:S04]  /*468f0*/  LDL.LU R10, [R1+0x2c8] ;  /* 0x0002c800010a7983 */ /* 0x000ee80000300800 */
[----:B------:R-:W3:Y:S04]  /*46900*/  LDL.LU R11, [R1+0x2cc] ;  /* 0x0002cc00010b7983 */ /* 0x000ee80000300800 */
[----:B------:R-:W4:Y:S04]  /*46910*/  LDL.LU R4, [R1+0x370] ;  /* 0x0003700001047983 */ /* 0x000f280000300800 */
[----:B------:R-:W4:Y:S04]  /*46920*/  LDL.LU R5, [R1+0x374] ;  /* 0x0003740001057983 */ /* 0x000f280000300800 */
[----:B------:R-:W4:Y:S04]  /*46930*/  LDL.LU R6, [R1+0x378] ;  /* 0x0003780001067983 */ /* 0x000f280000300800 */
[----:B------:R-:W4:Y:S04]  /*46940*/  LDL.LU R7, [R1+0x37c] ;  /* 0x00037c0001077983 */ /* 0x000f280000300800 */
[----:B---3--:R-:W-:Y:S04]  /*46950*/  STL.64 [R1+0x4160], R10 ;  /* 0x0041600a01007387 */ /* 0x008fe80000100a00 */
[----:B--2---:R0:W-:Y:S04]  /*46960*/  STL.64 [R1+0x4158], R8 ;  /* 0x0041580801007387 */ /* 0x0041e80000100a00 */
[----:B0-----:R-:W2:Y:S04]  /*46970*/  LDL.LU R8, [R1+0x350] ;  /* 0x0003500001087983 */ /* 0x001ea80000300800 */
[----:B------:R-:W2:Y:S04]  /*46980*/  LDL.LU R9, [R1+0x354] ;  /* 0x0003540001097983 */ /* 0x000ea80000300800 */
[----:B------:R-:W3:Y:S04]  /*46990*/  LDL.LU R10, [R1+0x358] ;  /* 0x00035800010a7983 */ /* 0x000ee80000300800 */
[----:B------:R-:W3:Y:S01]  /*469a0*/  LDL.LU R11, [R1+0x35c] ;  /* 0x00035c00010b7983 */ /* 0x000ee20000300800 */
[----:B------:R-:W-:-:S02]  /*469b0*/  IMAD.MOV.U32 R14, RZ, RZ, R21 ;  /* 0x000000ffff0e7224 */ /* 0x000fc400078e0015 */
[----:B------:R-:W-:Y:S02]  /*469c0*/  IMAD.MOV.U32 R15, RZ, RZ, R20 ;  /* 0x000000ffff0f7224 */ /* 0x000fe400078e0014 */
[----:B------:R-:W0:Y:S04]  /*469d0*/  LDSM.16.MT88.4 R20, [R2+UR5+0x8200] ;  /* 0x008200050214783b */ /* 0x000e280008004200 */
[----:B---3--:R-:W-:Y:S04]  /*469e0*/  STL.64 [R1+0x4180], R10 ;  /* 0x0041800a01007387 */ /* 0x008fe80000100a00 */
[----:B--2---:R1:W-:Y:S04]  /*469f0*/  STL.64 [R1+0x4178], R8 ;  /* 0x0041780801007387 */ /* 0x0043e80000100a00 */
[----:B-1----:R-:W2:Y:S04]  /*46a00*/  LDL.LU R8, [R1+0x360] ;  /* 0x0003600001087983 */ /* 0x002ea80000300800 */
[----:B------:R-:W2:Y:S04]  /*46a10*/  LDL.LU R9, [R1+0x364] ;  /* 0x0003640001097983 */ /* 0x000ea80000300800 */
[----:B------:R-:W3:Y:S04]  /*46a20*/  LDL.LU R10, [R1+0x368] ;  /* 0x00036800010a7983 */ /* 0x000ee80000300800 */
[----:B------:R-:W3:Y:S01]  /*46a30*/  LDL.LU R11, [R1+0x36c] ;  /* 0x00036c00010b7983 */ /* 0x000ee20000300800 */
[----:B----4-:R-:W-:Y:S03]  /*46a40*/  HMMA.16816.F32.BF16 R12, R12, R16, R4 ;  /* 0x000000100c0c723c */ /* 0x010fe60000041804 */
[----:B---3--:R-:W-:Y:S04]  /*46a50*/  STL.64 [R1+0x4190], R10 ;  /* 0x0041900a01007387 */ /* 0x008fe80000100a00 */
[----:B--2---:R1:W-:Y:S04]  /*46a60*/  STL.64 [R1+0x4188], R8 ;  /* 0x0041880801007387 */ /* 0x0043e80000100a00 */
[----:B-1----:R-:W2:Y:S04]  /*46a70*/  LDL.LU R8, [R1+0x3a0] ;  /* 0x0003a00001087983 */ /* 0x002ea80000300800 */
[----:B------:R-:W2:Y:S04]  /*46a80*/  LDL.LU R9, [R1+0x3a4] ;  /* 0x0003a40001097983 */ /* 0x000ea80000300800 */
[----:B------:R-:W2:Y:S04]  /*46a90*/  LDL.LU R10, [R1+0x3a8] ;  /* 0x0003a800010a7983 */ /* 0x000ea80000300800 */
[----:B------:R-:W2:Y:S04]  /*46aa0*/  LDL.LU R11, [R1+0x3ac] ;  /* 0x0003ac00010b7983 */ /* 0x000ea80000300800 */
[----:B0-----:R-:W-:Y:S04]  /*46ab0*/  STL.64 [R1+0x40c0], R22 ;  /* 0x0040c01601007387 */ /* 0x001fe80000100a00 */
[----:B------:R0:W-:Y:S04]  /*46ac0*/  STL.64 [R1+0x40b8], R20 ;  /* 0x0040b81401007387 */ /* 0x0001e80000100a00 */
[----:B0-----:R-:W3:Y:S04]  /*46ad0*/  LDL.LU R20, [R1+0x210] ;  /* 0x0002100001147983 */ /* 0x001ee80000300800 */
[----:B------:R-:W3:Y:S04]  /*46ae0*/  LDL.LU R21, [R1+0x214] ;  /* 0x0002140001157983 */ /* 0x000ee80000300800 */
[----:B------:R-:W3:Y:S04]  /*46af0*/  LDL.LU R22, [R1+0x218] ;  /* 0x0002180001167983 */ /* 0x000ee80000300800 */
[----:B------:R-:W3:Y:S04]  /*46b00*/  LDL.LU R23, [R1+0x21c] ;  /* 0x00021c0001177983 */ /* 0x000ee80000300800 */
[----:B------:R0:W-:Y:S04]  /*46b10*/  STL.64 [R1+0x40a0], R26 ;  /* 0x0040a01a01007387 */ /* 0x0001e80000100a00 */
[----:B------:R1:W-:Y:S01]  /*46b20*/  STL.64 [R1+0x4098], R24 ;  /* 0x0040981801007387 */ /* 0x0003e20000100a00 */
[----:B0-----:R-:W-:-:S02]  /*46b30*/  IMAD.MOV.U32 R26, RZ, RZ, R18 ;  /* 0x000000ffff1a7224 */ /* 0x001fc400078e0012 */
[----:B-1----:R-:W-:Y:S02]  /*46b40*/  IMAD.MOV.U32 R24, RZ, RZ, R29 ;  /* 0x000000ffff187224 */ /* 0x002fe400078e001d */
[----:B------:R-:W4:Y:S01]  /*46b50*/  LDL.LU R29, [R1+0x41c4] ;  /* 0x0041c400011d7983 */ /* 0x000f220000300800 */
[----:B------:R-:W-:Y:S02]  /*46b60*/  IMAD.MOV.U32 R25, RZ, RZ, R28 ;  /* 0x000000ffff197224 */ /* 0x000fe400078e001c */
[----:B------:R-:W-:Y:S01]  /*46b70*/  IMAD.MOV.U32 R27, RZ, RZ, R19 ;  /* 0x000000ffff1b7224 */ /* 0x000fe200078e0013 */
[----:B------:R-:W2:Y:S04]  /*46b80*/  LDL.LU R28, [R1+0x41c0] ;  /* 0x0041c000011c7983 */ /* 0x000ea80000300800 */
[----:B------:R-:W2:Y:S04]  /*46b90*/  LDL.LU R18, [R1+0x41bc] ;  /* 0x0041bc0001127983 */ /* 0x000ea80000300800 */
[----:B------:R-:W2:Y:S04]  /*46ba0*/  LDL.LU R19, [R1+0x41b8] ;  /* 0x0041b80001137983 */ /* 0x000ea80000300800 */
[----:B------:R-:W2:Y:S04]  /*46bb0*/  LDL.LU.64 R6, [R1+0x41b0] ;  /* 0x0041b00001067983 */ /* 0x000ea80000300a00 */
[----:B------:R-:W2:Y:S04]  /*46bc0*/  LDL.LU.64 R4, [R1+0x41a8] ;  /* 0x0041a80001047983 */ /* 0x000ea80000300a00 */
[----:B------:R-:W-:Y:S04]  /*46bd0*/  STL.64 [R1+0x80], R12 ;  /* 0x0000800c01007387 */ /* 0x000fe80000100a00 */
[----:B------:R-:W-:Y:S04]  /*46be0*/  STL.64 [R1+0x88], R14 ;  /* 0x0000880e01007387 */ /* 0x000fe80000100a00 */
[----:B------:R-:W0:Y:S04]  /*46bf0*/  LDSM.16.MT88.4 R12, [R2+UR5+0x8300] ;  /* 0x00830005020c783b */ /* 0x000e280008004200 */
[----:B0-----:R-:W-:Y:S04]  /*46c00*/  STL.64 [R1+0x20], R12 ;  /* 0x0000200c01007387 */ /* 0x001fe80000100a00 */
[----:B------:R0:W-:Y:S04]  /*46c10*/  STL.64 [R1+0x28], R14 ;  /* 0x0000280e01007387 */ /* 0x0001e80000100a00 */
[----:B0-----:R-:W2:Y:S04]  /*46c20*/  LDL.LU.64 R14, [R1+0x41a0] ;  /* 0x0041a000010e7983 */ /* 0x001ea80000300a00 */
[----:B------:R-:W2:Y:S02]  /*46c30*/  LDL.LU.64 R12, [R1+0x4198] ;  /* 0x00419800010c7983 */ /* 0x000ea40000300a00 */
[----:B--2---:R-:W-:-:S15]  /*46c40*/  HMMA.16816.F32.BF16 R8, R4, R12, R8 ;  /* 0x0000000c0408723c */ /* 0x004fde0000041808 */
[----:B------:R-:W-:-:S04]  /*46c50*/  NOP ;  /* 0x0000000000007918 */ /* 0x000fc80000000000 */
[----:B------:R-:W-:Y:S01]  /*46c60*/  STL.64 [R1+0xc0], R8 ;  /* 0x0000c00801007387 */ /* 0x000fe20000100a00 */
[----:B------:R-:W-:-:S03]  /*46c70*/  IMAD.MOV.U32 R3, RZ, RZ, R11 ;  /* 0x000000ffff037224 */ /* 0x000fc600078e000b */
[----:B------:R0:W-:Y:S04]  /*46c80*/  STL [R1+0xc8], R10 ;  /* 0x0000c80a01007387 */ /* 0x0001e80000100800 */
[----:B0-----:R-:W2:Y:S04]  /*46c90*/  LDL.LU.64 R10, [R1+0x4190] ;  /* 0x00419000010a7983 */ /* 0x001ea80000300a00 */
[----:B------:R-:W2:Y:S04]  /*46ca0*/  LDL.LU.64 R8, [R1+0x4188] ;  /* 0x0041880001087983 */ /* 0x000ea80000300a00 */
[----:B------:R-:W-:Y:S01]  /*46cb0*/  STL [R1+0x4060], R3 ;  /* 0x0040600301007387 */ /* 0x000fe20000100800 */
[----:B--2---:R-:W-:Y:S03]  /*46cc0*/  HMMA.16816.F32.BF16 R4, R4, R16, R8 ;  /* 0x000000100404723c */ /* 0x004fe60000041808 */
[----:B------:R-:W2:Y:S04]  /*46cd0*/  LDL.LU.64 R10, [R1+0x4180] ;  /* 0x00418000010a7983 */ /* 0x000ea80000300a00 */
[----:B------:R-:W2:-:S12]  /*46ce0*/  LDL.LU.64 R8, [R1+0x4178] ;  /* 0x0041780001087983 */ /* 0x000e980000300a00 */
        /* <DEDUP_REMOVED lines=27> */
[----:B------:R-:W-:Y:S04]  /*46ea0*/  STL.64 [R1+0x1d8], R6 ;  /* 0x0001d80601007387 */ /* 0x000fe80000100a00 */
[----:B------:R-:W0:Y:S04]  /*46eb0*/  LDSM.16.MT88.4 R4, [R2+UR5+0x8380] ;  /* 0x008380050204783b */ /* 0x000e280008004200 */
[----:B0-----:R0:W-:Y:S04]  /*46ec0*/  STL [R1+0x4074], R4 ;  /* 0x0040740401007387 */ /* 0x0011e80000100800 */
[----:B------:R1:W-:Y:S04]  /*46ed0*/  STL [R1+0x4070], R5 ;  /* 0x0040700501007387 */ /* 0x0003e80000100800 */
[----:B------:R1:W-:Y:S04]  /*46ee0*/  STL [R1+0x406c], R6 ;  /* 0x00406c0601007387 */ /* 0x0003e80000100800 */
[----:B------:R3:W-:Y:S04]  /*46ef0*/  STL [R1+0x4068], R7 ;  /* 0x0040680701007387 */ /* 0x0007e80000100800 */
[----:B0-----:R-:W4:Y:S04]  /*46f00*/  LDL.LU R4, [R1+0x230] ;  /* 0x0002300001047983 */ /* 0x001f280000300800 */
[----:B-1----:R-:W4:Y:S04]  /*46f10*/  LDL.LU R5, [R1+0x234] ;  /* 0x0002340001057983 */ /* 0x002f280000300800 */
[----:B------:R-:W4:Y:S04]  /*46f20*/  LDL.LU R6, [R1+0x238] ;  /* 0x0002380001067983 */ /* 0x000f280000300800 */
[----:B---3--:R-:W4:Y:S04]  /*46f30*/  LDL.LU R7, [R1+0x23c] ;  /* 0x00023c0001077983 */ /* 0x008f280000300800 */
[----:B------:R-:W-:Y:S01]  /*46f40*/  STL [R1+0x4064], R2 ;  /* 0x0040640201007387 */ /* 0x000fe20000100800 */
[----:B--2---:R-:W-:-:S15]  /*46f50*/  HMMA.16816.F32.BF16 R8, R24, R12, R8 ;  /* 0x0000000c1808723c */ /* 0x004fde0000041808 */
[----:B------:R-:W-:-:S04]  /*46f60*/  NOP ;  /* 0x0000000000007918 */ /* 0x000fc80000000000 */
[----:B------:R-:W-:Y:S04]  /*46f70*/  STL.64 [R1+0x200], R8 ;  /* 0x0002000801007387 */ /* 0x000fe80000100a00 */
[----:B------:R0:W-:Y:S04]  /*46f80*/  STL.64 [R1+0x208], R10 ;  /* 0x0002080a01007387 */ /* 0x0001e80000100a00 */
[----:B0-----:R-:W2:Y:S04]  /*46f90*/  LDL.LU.64 R10, [R1+0x4110] ;  /* 0x00411000010a7983 */ /* 0x001ea80000300a00 */
[----:B------:R-:W2:Y:S01]  /*46fa0*/  LDL.LU.64 R8, [R1+0x4108] ;  /* 0x0041080001087983 */ /* 0x000ea20000300a00 */
[----:B----4-:R-:W-:Y:S08]  /*46fb0*/  HMMA.16816.F32.BF16 R24, R24, R16, R4 ;  /* 0x000000101818723c */ /* 0x010ff00000041804 */
[----:B--2---:R-:W-:Y:S01]  /*46fc0*/  HMMA.16816.F32.BF16 R4, R8, R12, R20 ;  /* 0x0000000c0804723c */ /* 0x004fe20000041814 */
[----:B------:R-:W0:Y:S04]  /*46fd0*/  LDSM.16.MT88.4 R20, [R0+UR5+0xc000] ;  /* 0x00c000050014783b */ /* 0x000e280008004200 */
[----:B------:R-:W-:Y:S06]  /*46fe0*/  STL.64 [R1+0x40f8], R10 ;  /* 0x0040f80a01007387 */ /* 0x000fec0000100a00 */
[----:B------:R-:W-:Y:S04]  /*46ff0*/  STL.64 [R1+0x1f0], R24 ;  /* 0x0001f01801007387 */ /* 0x000fe80000100a00 */
[----:B------:R1:W-:Y:S04]  /*47000*/  STL.64 [R1+0x1f8], R26 ;  /* 0x0001f81a01007387 */ /* 0x0003e80000100a00 */
[----:B------:R-:W-:Y:S04]  /*47010*/  STL.64 [R1+0x40f0], R8 ;  /* 0x0040f00801007387 */ /* 0x000fe80000100a00 */
[----:B------:R-:W-:Y:S04]  /*47020*/  STL.64 [R1+0x220], R4 ;  /* 0x0002200401007387 */ /* 0x000fe80000100a00 */
[----:B------:R0:W-:Y:S01]  /*47030*/  STL.64 [R1+0x228], R6 ;  /* 0x0002280601007387 */ /* 0x0001e20000100a00 */
[----:B-1----:R-:W-:-:S02]  /*47040*/  IMAD.MOV.U32 R26, RZ, RZ, R28 ;  /* 0x000000ffff1a7224 */ /* 0x002fc400078e001c */
[----:B------:R-:W-:Y:S01]  /*47050*/  IMAD.MOV.U32 R27, RZ, RZ, R29 ;  /* 0x000000ffff1b7224 */ /* 0x000fe200078e001d */
[----:B------:R-:W1:Y:S01]  /*47060*/  LDSM.16.MT88.4 R8, [R0+UR5+0xc080] ;  /* 0x00c080050008783b */ /* 0x000e620008004200 */
[----:B0-----:R-:W-:Y:S02]  /*47070*/  IMAD.MOV.U32 R6, RZ, RZ, R20 ;  /* 0x000000ffff067224 */ /* 0x001fe400078e0014 */
[----:B------:R-:W-:-:S05]  /*47080*/  IMAD.MOV.U32 R7, RZ, RZ, R21 ;  /* 0x000000ffff077224 */ /* 0x000fca00078e0015 */
[----:B------:R0:W-:Y:S04]  /*47090*/  STL.64 [R1+0x40e8], R6 ;  /* 0x0040e80601007387 */ /* 0x0001e80000100a00 */
[----:B------:R-:W2:Y:S04]  /*470a0*/  LDL.LU R4, [R1+0x300] ;  /* 0x0003000001047983 */ /* 0x000ea80000300800 */
[----:B------:R-:W2:Y:S04]  /*470b0*/  LDL.LU R5, [R1+0x304] ;  /* 0x0003040001057983 */ /* 0x000ea80000300800 */
[----:B0-----:R-:W2:Y:S04]  /*470c0*/  LDL.LU R6, [R1+0x308] ;  /* 0x0003080001067983 */ /* 0x001ea80000300800 */
[----:B------:R-:W2:Y:S04]  /*470d0*/  LDL.LU R7, [R1+0x30c] ;  /* 0x00030c0001077983 */ /* 0x000ea80000300800 */
[----:B------:R-:W3:Y:S04]  /*470e0*/  LDL.LU R24, [R1+0x1c0] ;  /* 0x0001c00001187983 */ /* 0x000ee80000300800 */
[----:B------:R-:W3:Y:S01]  /*470f0*/  LDL.LU R25, [R1+0x1c4] ;  /* 0x0001c40001197983 */ /* 0x000ee20000300800 */
[----:B------:R-:W-:-:S03]  /*47100*/  IMAD.MOV.U32 R2, RZ, RZ, R22 ;  /* 0x000000ffff027224 */ /* 0x000fc600078e0016 */
[----:B------:R-:W4:Y:S01]  /*47110*/  LDL.LU R28, [R1+0x4104] ;  /* 0x00410400011c7983 */ /* 0x000f220000300800 */
[----:B------:R-:W-:-:S03]  /*47120*/  IMAD.MOV.U32 R3, RZ, RZ, R23 ;  /* 0x000000ffff037224 */ /* 0x000fc600078e0017 */
[----:B------:R-:W2:Y:S04]  /*47130*/  LDL.LU R29, [R1+0x4100] ;  /* 0x00410000011d7983 */ /* 0x000ea80000300800 */
[----:B------:R-:W2:Y:S04]  /*47140*/  LDL.LU R20, [R1+0x2e0] ;  /* 0x0002e00001147983 */ /* 0x000ea80000300800 */
[----:B------:R-:W2:Y:S04]  /*47150*/  LDL.LU R21, [R1+0x2e4] ;  /* 0x0002e40001157983 */ /* 0x000ea80000300800 */
[----:B------:R-:W2:Y:S04]  /*47160*/  LDL.LU R22, [R1+0x2e8] ;  /* 0x0002e80001167983 */ /* 0x000ea80000300800 */
[----:B------:R-:W2:Y:S04]  /*47170*/  LDL.LU R23, [R1+0x2ec] ;  /* 0x0002ec0001177983 */ /* 0x000ea80000300800 */
[----:B--2---:R-:W-:Y:S04]  /*47180*/  STL.64 [R1+0x40d0], R22 ;  /* 0x0040d01601007387 */ /* 0x004fe80000100a00 */
[----:B------:R0:W-:Y:S04]  /*47190*/  STL.64 [R1+0x40c8], R20 ;  /* 0x0040c81401007387 */ /* 0x0001e80000100a00 */
[----:B0-----:R-:W2:Y:S04]  /*471a0*/  LDL.LU R20, [R1+0x380] ;  /* 0x0003800001147983 */ /* 0x001ea80000300800 */
[----:B------:R-:W2:Y:S04]  /*471b0*/  LDL.LU R21, [R1+0x384] ;  /* 0x0003840001157983 */ /* 0x000ea80000300800 */
[----:B------:R0:W-:Y:S04]  /*471c0*/  STL.64 [R1+0x40b0], R26 ;  /* 0x0040b01a01007387 */ /* 0x0001e80000100a00 */
[----:B---3--:R3:W-:Y:S01]  /*471d0*/  STL.64 [R1+0x40a8], R24 ;  /* 0x0040a81801007387 */ /* 0x0087e20000100a00 */
[----:B0-----:R-:W-:-:S02]  /*471e0*/  IMAD.MOV.U32 R26, RZ, RZ, R15 ;  /* 0x000000ffff1a7224 */ /* 0x001fc400078e000f */
[----:B------:R-:W-:Y:S02]  /*471f0*/  IMAD.MOV.U32 R27, RZ, RZ, R14 ;  /* 0x000000ffff1b7224 */ /* 0x000fe400078e000e */
[----:B---3--:R-:W-:Y:S02]  /*47200*/  IMAD.MOV.U32 R24, RZ, RZ, R19 ;  /* 0x000000ffff187224 */ /* 0x008fe400078e0013 */
[----:B------:R-:W-:Y:S02]  /*47210*/  IMAD.MOV.U32 R25, RZ, RZ, R18 ;  /* 0x000000ffff197224 */ /* 0x000fe400078e0012 */
[----:B-1----:R-:W-:Y:S02]  /*47220*/  IMAD.MOV.U32 R18, RZ, RZ, R10 ;  /* 0x000000ffff127224 */ /* 0x002fe400078e000a */
[----:B------:R-:W-:Y:S02]  /*47230*/  IMAD.MOV.U32 R19, RZ, RZ, R11 ;  /* 0x000000ffff137224 */ /* 0x000fe400078e000b */
[----:B------:R-:W-:Y:S01]  /*47240*/  IMAD.MOV.U32 R14, RZ, RZ, R8 ;  /* 0x000000ffff0e7224 */ /* 0x000fe200078e0008 */
[----:B------:R-:W3:Y:S01]  /*47250*/  LDL.LU.64 R10, [R1+0x40f8] ;  /* 0x0040f800010a7983 */ /* 0x000ee20000300a00 */
[----:B------:R-:W-:-:S03]  /*47260*/  IMAD.MOV.U32 R15, RZ, RZ, R9 ;  /* 0x000000ffff0f7224 */ /* 0x000fc600078e0009 */
[----:B------:R-:W3:Y:S01]  /*47270*/  LDL.LU.64 R8, [R1+0x40f0] ;  /* 0x0040f00001087983 */ /* 0x000ee20000300a00 */
[----:B------:R-:W-:Y:S02]  /*47280*/  IMAD.MOV.U32 R22, RZ, RZ, R29 ;  /* 0x000000ffff167224 */ /* 0x000fe400078e001d */
[----:B----4-:R-:W-:Y:S01]  /*47290*/  IMAD.MOV.U32 R23, RZ, RZ, R28 ;  /* 0x000000ffff177224 */ /* 0x010fe200078e001c */
[----:B---3--:R-:W-:Y:S01]  /*472a0*/  HMMA.16816.F32.BF16 R8, R8, R16, R4 ;  /* 0x000000100808723c */ /* 0x008fe20000041804 */
[----:B------:R-:W3:-:S15]  /*472b0*/  LDL.LU.64 R6, [R1+0x40e8] ;  /* 0x0040e80001067983 */ /* 0x000ede0000300a00 */
[----:B------:R-:W-:-:S03]  /*472c0*/  NOP ;  /* 0x0000000000007918 */ /* 0x000fc60000000000 */
[----:B------:R-:W-:Y:S01]  /*472d0*/  IMAD.MOV.U32 R29, RZ, RZ, R10 ;  /* 0x000000ffff1d7224 */ /* 0x000fe200078e000a */
[----:B------:R-:W-:Y:S01]  /*472e0*/  STL.64 [R1+0x210], R8 ;  /* 0x0002100801007387 */ /* 0x000fe20000100a00 */
[----:B------:R-:W-:-:S03]  /*472f0*/  IMAD.MOV.U32 R28, RZ, RZ, R11 ;  /* 0x000000ffff1c7224 */ /* 0x000fc600078e000b */
[----:B------:R-:W0:Y:S04]  /*47300*/  LDSM.16.MT88.4 R8, [R0+UR5+0xc100] ;  /* 0x00c100050008783b */ /* 0x000e280008004200 */
[----:B------:R0:W-:Y:S04]  /*47310*/  STL [R1+0x3f54], R29 ;  /* 0x003f541d01007387 */ /* 0x0001e80000100800 */
[----:B------:R1:W-:Y:S01]  /*47320*/  STL [R1+0x3f50], R28 ;  /* 0x003f501c01007387 */ /* 0x0003e20000100800 */
[----:B0-----:R-:W-:Y:S02]  /*47330*/  IMAD.MOV.U32 R29, RZ, RZ, R10 ;  /* 0x000000ffff1d7224 */ /* 0x001fe400078e000a */
[----:B-1----:R-:W-:-:S02]  /*47340*/  IMAD.MOV.U32 R28, RZ, RZ, R11 ;  /* 0x000000ffff1c7224 */ /* 0x002fc400078e000b */
[----:B------:R-:W-:Y:S01]  /*47350*/  IMAD.MOV.U32 R4, RZ, RZ, R8 ;  /* 0x000000ffff047224 */ /* 0x000fe200078e0008 */
[----:B------:R-:W2:Y:S01]  /*47360*/  LDL.LU.64 R10, [R1+0x40e0] ;  /* 0x0040e000010a7983 */ /* 0x000ea20000300a00 */
[----:B------:R-:W-:-:S03]  /*47370*/  IMAD.MOV.U32 R5, RZ, RZ, R9 ;  /* 0x000000ffff057224 */ /* 0x000fc600078e0009 */
[----:B------:R-:W2:Y:S04]  /*47380*/  LDL.LU.64 R8, [R1+0x40d8] ;  /* 0x0040d80001087983 */ /* 0x000ea80000300a00 */
[----:B---3--:R-:W-:Y:S04]  /*47390*/  STL.64 [R1+0x4080], R6 ;  /* 0x0040800601007387 */ /* 0x008fe80000100a00 */
[----:B------:R0:W-:Y:S04]  /*473a0*/  STL.64 [R1+0x4078], R4 ;  /* 0x0040780401007387 */ /* 0x0001e80000100a00 */
[----:B0-----:R-:W3:Y:S04]  /*473b0*/  LDL.LU R4, [R1+0x130] ;  /* 0x0001300001047983 */ /* 0x001ee80000300800 */
[----:B------:R-:W3:Y:S04]  /*473c0*/  LDL.LU R5, [R1+0x134] ;  /* 0x0001340001057983 */ /* 0x000ee80000300800 */
[----:B------:R-:W4:Y:S04]  /*473d0*/  LDL.LU R6, [R1+0x138] ;  /* 0x0001380001067983 */ /* 0x000f280000300800 */
[----:B------:R-:W4:Y:S01]  /*473e0*/  LDL.LU R7, [R1+0x13c] ;  /* 0x00013c0001077983 */ /* 0x000f220000300800 */
[C---:B--2---:R-:W-:Y:S03]  /*473f0*/  HMMA.16816.F32.BF16 R20, R8.reuse, R12, R20 ;  /* 0x0000000c0814723c */ /* 0x044fe60000041814 */
[----:B----4-:R-:W-:Y:S04]  /*47400*/  STL.64 [R1+0x4090], R6 ;  /* 0x0040900601007387 */ /* 0x010fe80000100a00 */
[----:B---3--:R0:W-:Y:S04]  /*47410*/  STL.64 [R1+0x4088], R4 ;  /* 0x0040880401007387 */ /* 0x0081e80000100a00 */
        /* <DEDUP_REMOVED lines=11> */
[----:B------:R0:W-:Y:S04]  /*474d0*/  STL.64 [R1+0x240], R8 ;  /* 0x0002400801007387 */ /* 0x0001e80000100a00 */
[----:B------:R1:W-:Y:S04]  /*474e0*/  STL.64 [R1+0x248], R10 ;  /* 0x0002480a01007387 */ /* 0x0003e80000100a00 */
[----:B0-----:R-:W4:Y:S04]  /*474f0*/  LDL.LU R8, [R1+0x120] ;  /* 0x0001200001087983 */ /* 0x001f280000300800 */
[----:B------:R-:W4:Y:S04]  /*47500*/  LDL.LU R9, [R1+0x124] ;  /* 0x0001240001097983 */ /* 0x000f280000300800 */
[----:B-1----:R-:W4:Y:S04]  /*47510*/  LDL.LU R10, [R1+0x128] ;  /* 0x00012800010a7983 */ /* 0x002f280000300800 */
[----:B------:R-:W4:Y:S01]  /*47520*/  LDL.LU R11, [R1+0x12c] ;  /* 0x00012c00010b7983 */ /* 0x000f220000300800 */
[----:B---3--:R-:W-:-:S15]  /*47530*/  HMMA.16816.F32.BF16 R24, R20, R12, R24 ;  /* 0x0000000c1418723c */ /* 0x008fde0000041818 */
[----:B------:R-:W-:-:S04]  /*47540*/  NOP ;  /* 0x0000000000007918 */ /* 0x000fc80000000000 */
[----:B------:R-:W-:Y:S04]  /*47550*/  STL.64 [R1+0x280], R24 ;  /* 0x0002801801007387 */ /* 0x000fe80000100a00 */
[----:B------:R0:W-:Y:S04]  /*47560*/  STL.64 [R1+0x288], R26 ;  /* 0x0002881a01007387 */ /* 0x0001e80000100a00 */
[----:B0-----:R-:W3:Y:S04]  /*47570*/  LDL.LU.64 R26, [R1+0x40b0] ;  /* 0x0040b000011a7983 */ /* 0x001ee80000300a00 */
[----:B------:R-:W3:Y:S02]  /*47580*/  LDL.LU.64 R24, [R1+0x40a8] ;  /* 0x0040a80001187983 */ /* 0x000ee40000300a00 */
[----:B---3--:R-:W-:Y:S02]  /*47590*/  HMMA.16816.F32.BF16 R20, R20, R16, R24 ;  /* 0x000000101414723c */ /* 0x008fe40000041818 */
[----:B------:R-:W2:Y:S04]  /*475a0*/  LDL.LU.64 R26, [R1+0x40a0] ;  /* 0x0040a000011a7983 */ /* 0x000ea80000300a00 */
[----:B------:R-:W2:-:S13]  /*475b0*/  LDL.LU.64 R24, [R1+0x4098] ;  /* 0x0040980001187983 */ /* 0x000e9a0000300a00 */
[----:B------:R0:W-:Y:S04]  /*475c0*/  STL.64 [R1+0x270], R20 ;  /* 0x0002701401007387 */ /* 0x0001e80000100a00 */
[----:B------:R1:W-:Y:S04]  /*475d0*/  STL.64 [R1+0x278], R22 ;  /* 0x0002781601007387 */ /* 0x0003e80000100a00 */
[----:B0-----:R-:W4:Y:S04]  /*475e0*/  LDL.LU R20, [R1+0x20] ;  /* 0x0000200001147983 */ /* 0x001f280000300800 */
[----:B------:R-:W4:Y:S04]  /*475f0*/  LDL.LU R21, [R1+0x24] ;  /* 0x0000240001157983 */ /* 0x000f280000300800 */
[----:B-1----:R-:W4:Y:S04]  /*47600*/  LDL.LU R22, [R1+0x28] ;  /* 0x0000280001167983 */ /* 0x002f280000300800 */
[----:B------:R-:W4:Y:S01]  /*47610*/  LDL.LU R23, [R1+0x2c] ;  /* 0x00002c0001177983 */ /* 0x000f220000300800 */
        /* <DEDUP_REMOVED lines=8> */
[----:B------:R-:W3:-:S13]  /*476a0*/  LDL.LU.64 R4, [R1+0x4078] ;  /* 0x0040780001047983 */ /* 0x000eda0000300a00 */
[----:B------:R-:W-:Y:S04]  /*476b0*/  STL.64 [R1+0x260], R24 ;  /* 0x0002601801007387 */ /* 0x000fe80000100a00 */
[----:B------:R4:W-:Y:S02]  /*476c0*/  STL.64 [R1+0x268], R26 ;  /* 0x0002681a01007387 */ /* 0x0009e40000100a00 */
[----:B----4-:R-:W-:Y:S02]  /*476d0*/  HMMA.16816.F32.BF16 R24, R20, R12, R8 ;  /* 0x0000000c1418723c */ /* 0x010fe40000041808 */
[----:B------:R-:W0:Y:S04]  /*476e0*/  LDSM.16.MT88.4 R8, [R0+UR5+0xc180] ;  /* 0x00c180050008783b */ /* 0x000e280008004200 */
[----:B0-----:R0:W-:-:S13]  /*476f0*/  STL.64 [R1+0x3fd0], R10 ;  /* 0x003fd00a01007387 */ /* 0x0011da0000100a00 */
[----:B------:R-:W-:Y:S04]  /*47700*/  STL.64 [R1+0x1a0], R24 ;  /* 0x0001a01801007387 */ /* 0x000fe80000100a00 */
[----:B------:R-:W-:Y:S04]  /*47710*/  STL.64 [R1+0x1a8], R26 ;  /* 0x0001a81a01007387 */ /* 0x000fe80000100a00 */
[----:B------:R3:W-:Y:S01]  /*47720*/  STL.64 [R1+0x3fc8], R8 ;  /* 0x003fc80801007387 */ /* 0x0007e20000100a00 */
[----:B0-----:R-:W-:Y:S02]  /*47730*/  IMAD.MOV.U32 R10, RZ, RZ, R29 ;  /* 0x000000ffff0a7224 */ /* 0x001fe400078e001d */
[----:B------:R-:W-:Y:S01]  /*47740*/  IMAD.MOV.U32 R11, RZ, RZ, R28 ;  /* 0x000000ffff0b7224 */ /* 0x000fe200078e001c */
[----:B------:R-:W0:Y:S01]  /*47750*/  LDSM.16.MT88.4 R24, [R0+UR5+0xc200] ;  /* 0x00c200050018783b */ /* 0x000e220008004200 */
[----:B---3--:R-:W-:-:S02]  /*47760*/  IMAD.MOV.U32 R8, RZ, RZ, R4 ;  /* 0x000000ffff087224 */ /* 0x008fc400078e0004 */
[----:B------:R-:W-:Y:S01]  /*47770*/  IMAD.MOV.U32 R9, RZ, RZ, R5 ;  /* 0x000000ffff097224 */ /* 0x000fe200078e0005 */
[----:B------:R-:W3:Y:S04]  /*47780*/  LDL.LU R4, [R1+0x4074] ;  /* 0x0040740001047983 */ /* 0x000ee80000300800 */
[----:B------:R-:W3:Y:S04]  /*47790*/  LDL.LU R5, [R1+0x4070] ;  /* 0x0040700001057983 */ /* 0x000ee80000300800 */
[----:B------:R-:W-:Y:S04]  /*477a0*/  STL.64 [R1+0x3fe8], R10 ;  /* 0x003fe80a01007387 */ /* 0x000fe80000100a00 */
[----:B------:R1:W-:Y:S04]  /*477b0*/  STL.64 [R1+0x3fe0], R8 ;  /* 0x003fe00801007387 */ /* 0x0003e80000100a00 */
[----:B-1----:R-:W4:Y:S04]  /*477c0*/  LDL.LU R8, [R1+0xa0] ;  /* 0x0000a00001087983 */ /* 0x002f280000300800 */
[----:B------:R-:W4:Y:S04]  /*477d0*/  LDL.LU R9, [R1+0xa4] ;  /* 0x0000a40001097983 */ /* 0x000f280000300800 */
[----:B------:R-:W2:Y:S04]  /*477e0*/  LDL.LU R10, [R1+0xa8] ;  /* 0x0000a800010a7983 */ /* 0x000ea80000300800 */
[----:B------:R-:W2:Y:S04]  /*477f0*/  LDL.LU R11, [R1+0xac] ;  /* 0x0000ac00010b7983 */ /* 0x000ea80000300800 */
[----:B--2---:R-:W-:Y:S04]  /*47800*/  STL.64 [R1+0x3ff8], R10 ;  /* 0x003ff80a01007387 */ /* 0x004fe80000100a00 */
[----:B----4-:R1:W-:Y:S04]  /*47810*/  STL.64 [R1+0x3ff0], R8 ;  /* 0x003ff00801007387 */ /* 0x0103e80000100a00 */
[----:B-1----:R-:W2:Y:S04]  /*47820*/  LDL.LU R8, [R1+0xf0] ;  /* 0x0000f00001087983 */ /* 0x002ea80000300800 */
[----:B------:R-:W2:Y:S04]  /*47830*/  LDL.LU R9, [R1+0xf4] ;  /* 0x0000f40001097983 */ /* 0x000ea80000300800 */
[----:B------:R-:W4:Y:S04]  /*47840*/  LDL.LU R10, [R1+0xf8] ;  /* 0x0000f800010a7983 */ /* 0x000f280000300800 */
[----:B------:R-:W4:Y:S04]  /*47850*/  LDL.LU R11, [R1+0xfc] ;  /* 0x0000fc00010b7983 */ /* 0x000f280000300800 */
[----:B----4-:R1:W-:Y:S04]  /*47860*/  STL.64 [R1+0x4008], R10 ;  /* 0x0040080a01007387 */ /* 0x0103e80000100a00 */
[----:B--2---:R2:W-:Y:S01]  /*47870*/  STL.64 [R1+0x4000], R8 ;  /* 0x0040000801007387 */ /* 0x0045e20000100a00 */
[----:B-1----:R-:W-:-:S02]  /*47880*/  IMAD.MOV.U32 R10, RZ, RZ, R2 ;  /* 0x000000ffff0a7224 */ /* 0x002fc400078e0002 */
[----:B------:R-:W-:Y:S02]  /*47890*/  IMAD.MOV.U32 R11, RZ, RZ, R3 ;  /* 0x000000ffff0b7224 */ /* 0x000fe400078e0003 */
[----:B--2---:R-:W-:Y:S02]  /*478a0*/  IMAD.MOV.U32 R8, RZ, RZ, R6 ;  /* 0x000000ffff087224 */ /* 0x004fe400078e0006 */
[----:B------:R-:W3:Y:S01]  /*478b0*/  LDL.LU R6, [R1+0x406c] ;  /* 0x00406c0001067983 */ /* 0x000ee20000300800 */
[----:B------:R-:W-:-:S03]  /*478c0*/  IMAD.MOV.U32 R9, RZ, RZ, R7 ;  /* 0x000000ffff097224 */ /* 0x000fc600078e0007 */
[----:B------:R-:W3:Y:S04]  /*478d0*/  LDL.LU R7, [R1+0x4068] ;  /* 0x0040680001077983 */ /* 0x000ee80000300800 */
[----:B------:R-:W2:Y:S04]  /*478e0*/  LDL.LU R2, [R1+0x4064] ;  /* 0x0040640001027983 */ /* 0x000ea80000300800 */
[----:B------:R-:W4:Y:S04]  /*478f0*/  LDL.LU R3, [R1+0x4060] ;  /* 0x0040600001037983 */ /* 0x000f280000300800 */
[----:B------:R-:W-:Y:S04]  /*47900*/  STL.64 [R1+0x4038], R10 ;  /* 0x0040380a01007387 */ /* 0x000fe80000100a00 */
[----:B------:R1:W-:Y:S04]  /*47910*/  STL.64 [R1+0x4030], R8 ;  /* 0x0040300801007387 */ /* 0x0003e80000100a00 */
[----:B-1----:R-:W2:Y:S04]  /*47920*/  LDL.LU R8, [R1+0x110] ;  /* 0x0001100001087983 */ /* 0x002ea80000300800 */
[----:B------:R-:W2:Y:S04]  /*47930*/  LDL.LU R9, [R1+0x114] ;  /* 0x0001140001097983 */ /* 0x000ea80000300800 */
[----:B------:R-:W2:Y:S04]  /*47940*/  LDL.LU R10, [R1+0x118] ;  /* 0x00011800010a7983 */ /* 0x000ea80000300800 */
[----:B------:R-:W2:Y:S04]  /*47950*/  LDL.LU R11, [R1+0x11c] ;  /* 0x00011c00010b7983 */ /* 0x000ea80000300800 */
[----:B--2---:R-:W-:Y:S04]  /*47960*/  STL.64 [R1+0x4058], R10 ;  /* 0x0040580a01007387 */ /* 0x004fe80000100a00 */
[----:B------:R1:W-:Y:S04]  /*47970*/  STL.64 [R1+0x4050], R8 ;  /* 0x0040500801007387 */ /* 0x0003e80000100a00 */
[----:B-1----:R-:W3:Y:S04]  /*47980*/  LDL.LU R8, [R1+0x180] ;  /* 0x0001800001087983 */ /* 0x002ee80000300800 */
[----:B------:R-:W3:Y:S04]  /*47990*/  LDL.LU R9, [R1+0x184] ;  /* 0x0001840001097983 */ /* 0x000ee80000300800 */
[----:B------:R-:W3:Y:S04]  /*479a0*/  LDL.LU R10, [R1+0x188] ;  /* 0x00018800010a7983 */ /* 0x000ee80000300800 */
[----:B------:R-:W3:Y:S04]  /*479b0*/  LDL.LU R11, [R1+0x18c] ;  /* 0x00018c00010b7983 */ /* 0x000ee80000300800 */
[----:B0-----:R-:W-:Y:S04]  /*479c0*/  STL.64 [R1+0x3fb0], R26 ;  /* 0x003fb01a01007387 */ /* 0x001fe80000100a00 */
[----:B------:R0:W-:Y:S04]  /*479d0*/  STL.64 [R1+0x3fa8], R24 ;  /* 0x003fa81801007387 */ /* 0x0001e80000100a00 */
[----:B0-----:R-:W2:Y:S04]  /*479e0*/  LDL.LU R24, [R1+0x190] ;  /* 0x0001900001187983 */ /* 0x001ea80000300800 */
[----:B------:R-:W2:Y:S04]  /*479f0*/  LDL.LU R25, [R1+0x194] ;  /* 0x0001940001197983 */ /* 0x000ea80000300800 */
[----:B------:R-:W2:Y:S04]  /*47a00*/  LDL.LU R26, [R1+0x198] ;  /* 0x00019800011a7983 */ /* 0x000ea80000300800 */
[----:B------:R-:W2:Y:S02]  /*47a10*/  LDL.LU R27, [R1+0x19c] ;  /* 0x00019c00011b7983 */ /* 0x000ea40000300800 */
[----:B--2---:R-:W-:Y:S02]  /*47a20*/  HMMA.16816.F32.BF16 R20, R20, R16, R24 ;  /* 0x000000101414723c */ /* 0x004fe40000041818 */
[----:B------:R-:W2:-:S15]  /*47a30*/  LDL.LU R24, [R1+0x160] ;  /* 0x0001600001187983 */ /* 0x000e9e0000300800 */
[----:B------:R-:W-:Y:S02]  /*47a40*/  NOP ;  /* 0x0000000000007918 */ /* 0x000fe40000000000 */
[----:B------:R-:W-:Y:S04]  /*47a50*/  STL.64 [R1+0x250], R20 ;  /* 0x0002501401007387 */ /* 0x000fe80000100a00 */
[----:B------:R-:W-:Y:S04]  /*47a60*/  STL.64 [R1+0x258], R22 ;  /* 0x0002581601007387 */ /* 0x000fe80000100a00 */
[----:B------:R-:W2:Y:S04]  /*47a70*/  LDL.LU R25, [R1+0x164] ;  /* 0x0001640001197983 */ /* 0x000ea80000300800 */
[----:B------:R-:W2:Y:S04]  /*47a80*/  LDL.LU R26, [R1+0x168] ;  /* 0x00016800011a7983 */ /* 0x000ea80000300800 */
[----:B------:R-:W2:Y:S04]  /*47a90*/  LDL.LU R27, [R1+0x16c] ;  /* 0x00016c00011b7983 */ /* 0x000ea80000300800 */
[----:B------:R-:W0:Y:S04]  /*47aa0*/  LDSM.16.MT88.4 R20, [R0+UR5+0xc280] ;  /* 0x00c280050014783b */ /* 0x000e280008004200 */
[----:B--2---:R-:W-:Y:S04]  /*47ab0*/  STL.64 [R1+0x4018], R26 ;  /* 0x0040181a01007387 */ /* 0x004fe80000100a00 */
[----:B------:R1:W-:Y:S04]  /*47ac0*/  STL.64 [R1+0x4010], R24 ;  /* 0x0040101801007387 */ /* 0x0003e80000100a00 */
[----:B-1----:R-:W2:Y:S04]  /*47ad0*/  LDL.LU R24, [R1+0x100] ;  /* 0x0001000001187983 */ /* 0x002ea80000300800 */
[----:B------:R-:W2:Y:S04]  /*47ae0*/  LDL.LU R25, [R1+0x104] ;  /* 0x0001040001197983 */ /* 0x000ea80000300800 */
[----:B------:R-:W2:Y:S04]  /*47af0*/  LDL.LU R26, [R1+0x108] ;  /* 0x00010800011a7983 */ /* 0x000ea80000300800 */
[----:B------:R-:W2:Y:S01]  /*47b00*/  LDL.LU R27, [R1+0x10c] ;  /* 0x00010c00011b7983 */ /* 0x000ea20000300800 */
[C---:B---3--:R-:W-:Y:S03]  /*47b10*/  HMMA.16816.F32.BF16 R8, R4.reuse, R12, R8 ;  /* 0x0000000c0408723c */ /* 0x048fe60000041808 */
[----:B--2---:R-:W-:Y:S04]  /*47b20*/  STL.64 [R1+0x4028], R26 ;  /* 0x0040281a01007387 */ /* 0x004fe80000100a00 */
[----:B------:R1:W-:Y:S04]  /*47b30*/  STL.64 [R1+0x4020], R24 ;  /* 0x0040201801007387 */ /* 0x0003e80000100a00 */
        /* <DEDUP_REMOVED lines=10> */
[----:B------:R-:W-:Y:S04]  /*47be0*/  STL.64 [R1+0x1c0], R8 ;  /* 0x0001c00801007387 */ /* 0x000fe80000100a00 */
[----:B------:R-:W-:Y:S04]  /*47bf0*/  STL.64 [R1+0x1c8], R10 ;  /* 0x0001c80a01007387 */ /* 0x000fe80000100a00 */
[----:B------:R-:W0:Y:S04]  /*47c00*/  LDSM.16.MT88.4 R8, [R0+UR5+0xc300] ;  /* 0x00c300050008783b */ /* 0x000e280008004200 */
[----:B0-----:R-:W-:Y:S04]  /*47c10*/  STL.64 [R1+0x30], R8 ;  /* 0x0000300801007387 */ /* 0x001fe80000100a00 */
[----:B------:R0:W-:Y:S04]  /*47c20*/  STL.64 [R1+0x38], R10 ;  /* 0x0000380a01007387 */ /* 0x0001e80000100a00 */
[----:B0-----:R-:W2:Y:S04]  /*47c30*/  LDL.LU.64 R10, [R1+0x4058] ;  /* 0x00405800010a7983 */ /* 0x001ea80000300a00 */
[----:B------:R-:W2:Y:S02]  /*47c40*/  LDL.LU.64 R8, [R1+0x4050] ;  /* 0x0040500001087983 */ /* 0x000ea40000300a00 */
[----:B--2---:R-:W-:Y:S01]  /*47c50*/  HMMA.16816.F32.BF16 R8, R4, R16, R8 ;  /* 0x000000100408723c */ /* 0x004fe20000041808 */
[----:B------:R-:W-:-:S02]  /*47c60*/  IMAD.MOV.U32 R4, RZ, RZ, R14 ;  /* 0x000000ffff047224 */ /* 0x000fc400078e000e */
[----:B------:R-:W2:-:S15]  /*47c70*/  LDL.LU R14, [R1+0x404c] ;  /* 0x00404c00010e7983 */ /* 0x000e9e0000300800 */
[----:B------:R-:W-:Y:S01]  /*47c80*/  NOP ;  /* 0x0000000000007918 */ /* 0x000fe20000000000 */
[----:B------:R-:W-:Y:S04]  /*47c90*/  STL.64 [R1+0x2c0], R8 ;  /* 0x0002c00801007387 */ /* 0x000fe80000100a00 */
[----:B------:R-:W-:Y:S04]  /*47ca0*/  STL.64 [R1+0x2c8], R10 ;  /* 0x0002c80a01007387 */ /* 0x000fe80000100a00 */
[----:B------:R-:W0:Y:S01]  /*47cb0*/  LDSM.16.MT88.4 R8, [R0+UR5+0xc380] ;  /* 0x00c380050008783b */ /* 0x000e220008004200 */
[----:B------:R-:W-:Y:S02]  /*47cc0*/  IMAD.MOV.U32 R5, RZ, RZ, R15 ;  /* 0x000000ffff057224 */ /* 0x000fe400078e000f */
[----:B------:R-:W-:Y:S01]  /*47cd0*/  IMAD.MOV.U32 R6, RZ, RZ, R18 ;  /* 0x000000ffff067224 */ /* 0x000fe200078e0012 */
[----:B------:R-:W2:Y:S01]  /*47ce0*/  LDL.LU R15, [R1+0x4048] ;  /* 0x00404800010f7983 */ /* 0x000ea20000300800 */
[----:B------:R-:W-:-:S03]  /*47cf0*/  IMAD.MOV.U32 R7, RZ, RZ, R19 ;  /* 0x000000ffff077224 */ /* 0x000fc600078e0013 */
[----:B------:R-:W2:Y:S04]  /*47d00*/  LDL.LU R18, [R1+0x4044] ;  /* 0x0040440001127983 */ /* 0x000ea80000300800 */
[----:B------:R-:W2:Y:S04]  /*47d10*/  LDL.LU R19, [R1+0x4040] ;  /* 0x0040400001137983 */ /* 0x000ea80000300800 */
[----:B0-----:R-:W-:Y:S04]  /*47d20*/  STL.64 [R1+0x50], R8 ;  /* 0x0000500801007387 */ /* 0x001fe80000100a00 */
[----:B------:R0:W-:Y:S04]  /*47d30*/  STL.64 [R1+0x58], R10 ;  /* 0x0000580a01007387 */ /* 0x0001e80000100a00 */
[----:B0-----:R-:W2:Y:S04]  /*47d40*/  LDL.LU.64 R10, [R1+0x4038] ;  /* 0x00403800010a7983 */ /* 0x001ea80000300a00 */
[----:B------:R-:W2:Y:S04]  /*47d50*/  LDL.LU.64 R8, [R1+0x4030] ;  /* 0x0040300001087983 */ /* 0x000ea80000300a00 */
[----:B------:R-:W-:Y:S01]  /*47d60*/  STL [R1+0x3f08], R0 ;  /* 0x003f080001007387 */ /* 0x000fe20000100800 */
[----:B--2---:R-:W-:-:S15]  /*47d70*/  HMMA.16816.F32.BF16 R24, R8, R14, R24 ;  /* 0x0000000e0818723c */ /* 0x004fde0000041818 */
[----:B------:R-:W-:-:S04]  /*47d80*/  NOP ;  /* 0x0000000000007918 */ /* 0x000fc80000000000 */
[----:B------:R0:W-:Y:S01]  /*47d90*/  STL.64 [R1+0x2e8], R26 ;  /* 0x0002e81a01007387 */ /* 0x0001e20000100a00 */
[----:B------:R-:W-:Y:S02]  /*47da0*/  IMAD.MOV.U32 R12, RZ, RZ, R24 ;  /* 0x000000ffff0c7224 */ /* 0x000fe400078e0018 */
[----:B------:R-:W-:Y:S01]  /*47db0*/  IMAD.MOV.U32 R13, RZ, RZ, R25 ;  /* 0x000000ffff0d7224 */ /* 0x000fe200078e0019 */
[----:B0-----:R-:W2:Y:S04]  /*47dc0*/  LDL.LU.64 R26, [R1+0x4028] ;  /* 0x00402800011a7983 */ /* 0x001ea80000300a00 */
[----:B------:R-:W2:Y:S04]  /*47dd0*/  LDL.LU.64 R24, [R1+0x4020] ;  /* 0x0040200001187983 */ /* 0x000ea80000300a00 */
[----:B------:R-:W-:Y:S04]  /*47de0*/  STL [R1+0x3e74], R13 ;  /* 0x003e740d01007387 */ /* 0x000fe80000100800 */
        /* <DEDUP_REMOVED lines=17> */
[----:B------:R-:W-:Y:S04]  /*47f00*/  STL.64 [R1+0x320], R4 ;  /* 0x0003200401007387 */ /* 0x000fe80000100a00 */
[----:B------:R-:W-:Y:S04]  /*47f10*/  STL.64 [R1+0x328], R6 ;  /* 0x0003280601007387 */ /* 0x000fe80000100a00 */
[----:B------:R-:W0:Y:S02]  /*47f20*/  LDSM.16.MT88.4 R4, [R2+UR5+0xc000] ;  /* 0x00c000050204783b */ /* 0x000e240008004200 */
[----:B0-----:R-:W-:-:S02]  /*47f30*/  IMAD.MOV.U32 R29, RZ, RZ, R5 ;  /* 0x000000ffff1d7224 */ /* 0x001fc400078e0005 */
[----:B------:R-:W-:Y:S01]  /*47f40*/  IMAD.MOV.U32 R28, RZ, RZ, R6 ;  /* 0x000000ffff1c7224 */ /* 0x000fe200078e0006 */
[----:B---3--:R-:W-:-:S15]  /*47f50*/  HMMA.16816.F32.BF16 R20, R8, R14, R20 ;  /* 0x0000000e0814723c */ /* 0x008fde0000041814 */
[----:B------:R-:W-:-:S04]  /*47f60*/  NOP ;  /* 0x0000000000007918 */ /* 0x000fc80000000000 */
[----:B------:R-:W-:Y:S04]  /*47f70*/  STL.64 [R1+0x310], R20 ;  /* 0x0003101401007387 */ /* 0x000fe80000100a00 */
[----:B------:R-:W-:Y:S04]  /*47f80*/  STL.64 [R1+0x318], R22 ;  /* 0x0003181601007387 */ /* 0x000fe80000100a00 */
[----:B------:R-:W-:Y:S04]  /*47f90*/  STL [R1+0x20], R4 ;  /* 0x0000200401007387 */ /* 0x000fe80000100800 */
[----:B------:R-:W-:Y:S04]  /*47fa0*/  STL [R1+0x2c], R7 ;  /* 0x00002c0701007387 */ /* 0x000fe80000100800 */
[----:B------:R-:W0:Y:S02]  /*47fb0*/  LDSM.16.MT88.4 R4, [R2+UR5+0xc080] ;  /* 0x00c080050204783b */ /* 0x000e240008004200 */
[----:B0-----:R-:W-:-:S02]  /*47fc0*/  IMAD.MOV.U32 R13, RZ, RZ, R6 ;  /* 0x000000ffff0d7224 */ /* 0x001fc400078e0006 */
[----:B------:R-:W-:Y:S01]  /*47fd0*/  STL.64 [R1+0x10], R4 ;  /* 0x0000100401007387 */ /* 0x000fe20000100a00 */
[----:B------:R-:W-:-:S03]  /*47fe0*/  IMAD.MOV.U32 R12, RZ, RZ, R7 ;  /* 0x000000ffff0c7224 */ /* 0x000fc600078e0007 */
[----:B------:R-:W0:Y:S04]  /*47ff0*/  LDSM.16.MT88.4 R4, [R2+UR5+0xc100] ;  /* 0x00c100050204783b */ /* 0x000e280008004200 */
[----:B0-----:R-:W-:Y:S04]  /*48000*/  STL.64 [R1+0x3ee0], R6 ;  /* 0x003ee00601007387 */ /* 0x001fe80000100a00 */
[----:B------:R0:W-:Y:S04]  /*48010*/  STL.64 [R1+0x3ed8], R4 ;  /* 0x003ed80401007387 */ /* 0x0001e80000100a00 */
[----:B0-----:R-:W2:Y:S04]  /*48020*/  LDL.LU.64 R4, [R1+0x50] ;  /* 0x0000500001047983 */ /* 0x001ea80000300a00 */
[----:B------:R-:W3:Y:S04]  /*48030*/  LDL.LU.64 R6, [R1+0x58] ;  /* 0x0000580001067983 */ /* 0x000ee80000300a00 */
[----:B---3--:R-:W-:Y:S04]  /*48040*/  STL.64 [R1+0x3f60], R6 ;  /* 0x003f600601007387 */ /* 0x008fe80000100a00 */
[----:B--2---:R0:W-:Y:S04]  /*48050*/  STL.64 [R1+0x3f58], R4 ;  /* 0x003f580401007387 */ /* 0x0041e80000100a00 */
[----:B------:R-:W2:Y:S01]  /*48060*/  LDL.LU R20, [R1+0xe0] ;  /* 0x0000e00001147983 */ /* 0x000ea20000300800 */
[----:B0-----:R-:W-:Y:S03]  /*48070*/  HMMA.16816.F32.BF16 R4, R8, R18, R24 ;  /* 0x000000120804723c */ /* 0x001fe60000041818 */
[----:B------:R-:W0:-:S15]  /*48080*/  LDSM.16.MT88.4 R8, [R2+UR5+0xc180] ;  /* 0x00c180050208783b */ /* 0x000e1e0008004200 */
[----:B------:R-:W-:Y:S01]  /*48090*/  NOP ;  /* 0x0000000000007918 */ /* 0x000fe20000000000 */
[----:B------:R-:W-:Y:S04]  /*480a0*/  STL.64 [R1+0x360], R4 ;  /* 0x0003600401007387 */ /* 0x000fe80000100a00 */
[----:B------:R-:W-:Y:S04]  /*480b0*/  STL.64 [R1+0x368], R6 ;  /* 0x0003680601007387 */ /* 0x000fe80000100a00 */
[----:B------:R-:W2:Y:S04]  /*480c0*/  LDL.LU R21, [R1+0xe4] ;  /* 0x0000e40001157983 */ /* 0x000ea80000300800 */
[----:B------:R-:W3:Y:S04]  /*480d0*/  LDL.LU R22, [R1+0xe8] ;  /* 0x0000e80001167983 */ /* 0x000ee80000300800 */
[----:B------:R-:W3:Y:S04]  /*480e0*/  LDL.LU R23, [R1+0xec] ;  /* 0x0000ec0001177983 */ /* 0x000ee80000300800 */
[----:B------:R-:W2:Y:S04]  /*480f0*/  LDL.LU R24, [R1+0x150] ;  /* 0x0001500001187983 */ /* 0x000ea80000300800 */
[----:B------:R-:W2:Y:S04]  /*48100*/  LDL.LU R25, [R1+0x154] ;  /* 0x0001540001197983 */ /* 0x000ea80000300800 */
[----:B------:R-:W2:Y:S04]  /*48110*/  LDL.LU R26, [R1+0x158] ;  /* 0x00015800011a7983 */ /* 0x000ea80000300800 */
[----:B------:R-:W2:Y:S04]  /*48120*/  LDL.LU R27, [R1+0x15c] ;  /* 0x00015c00011b7983 */ /* 0x000ea80000300800 */
[----:B--2---:R-:W-:Y:S04]  /*48130*/  STL.64 [R1+0x3fc0], R26 ;  /* 0x003fc01a01007387 */ /* 0x004fe80000100a00 */
[----:B------:R1:W-:Y:S04]  /*48140*/  STL.64 [R1+0x3fb8], R24 ;  /* 0x003fb81801007387 */ /* 0x0003e80000100a00 */
[----:B-1----:R-:W2:Y:S04]  /*48150*/  LDL.LU R24, [R1+0x1b0] ;  /* 0x0001b00001187983 */ /* 0x002ea80000300800 */
[----:B------:R-:W2:Y:S04]  /*48160*/  LDL.LU R25, [R1+0x1b4] ;  /* 0x0001b40001197983 */ /* 0x000ea80000300800 */
[----:B------:R-:W2:Y:S04]  /*48170*/  LDL.LU R26, [R1+0x1b8] ;  /* 0x0001b800011a7983 */ /* 0x000ea80000300800 */
[----:B------:R-:W2:Y:S04]  /*48180*/  LDL.LU R27, [R1+0x1bc] ;  /* 0x0001bc00011b7983 */ /* 0x000ea80000300800 */
[----:B---3--:R-:W-:Y:S04]  /*48190*/  STL.64 [R1+0x3fa0], R22 ;  /* 0x003fa01601007387 */ /* 0x008fe80000100a00 */
[----:B------:R1:W-:Y:S04]  /*481a0*/  STL.64 [R1+0x3f98], R20 ;  /* 0x003f981401007387 */ /* 0x0003e80000100a00 */
[----:B-1----:R-:W3:Y:S04]  /*481b0*/  LDL.LU R20, [R1+0x140] ;  /* 0x0001400001147983 */ /* 0x002ee80000300800 */
[----:B------:R-:W3:Y:S04]  /*481c0*/  LDL.LU R21, [R1+0x144] ;  /* 0x0001440001157983 */ /* 0x000ee80000300800 */
[----:B------:R-:W3:Y:S04]  /*481d0*/  LDL.LU R22, [R1+0x148] ;  /* 0x0001480001167983 */ /* 0x000ee80000300800 */
[----:B------:R-:W3:Y:S04]  /*481e0*/  LDL.LU R23, [R1+0x14c] ;  /* 0x00014c0001177983 */ /* 0x000ee80000300800 */
[----:B------:R-:W2:Y:S04]  /*481f0*/  LDL.LU R4, [R1+0xc0] ;  /* 0x0000c00001047983 */ /* 0x000ea80000300800 */
[----:B------:R-:W2:Y:S04]  /*48200*/  LDL.LU R5, [R1+0xc4] ;  /* 0x0000c40001057983 */ /* 0x000ea80000300800 */
[----:B------:R-:W2:Y:S01]  /*48210*/  LDL.LU R6, [R1+0xc8] ;  /* 0x0000c80001067983 */ /* 0x000ea20000300800 */
[----:B----4-:R-:W-:-:S03]  /*48220*/  IMAD.MOV.U32 R7, RZ, RZ, R3 ;  /* 0x000000ffff077224 */ /* 0x010fc600078e0003 */
[----:B------:R-:W4:Y:S04]  /*48230*/  LDL.LU R3, [R1+0x3fd8] ;  /* 0x003fd80001037983 */ /* 0x000f280000300800 */
[----:B--2---:R-:W-:Y:S04]  /*48240*/  STL.64 [R1+0x3f70], R6 ;  /* 0x003f700601007387 */ /* 0x004fe80000100a00 */
[----:B------:R1:W-:Y:S04]  /*48250*/  STL.64 [R1+0x3f68], R4 ;  /* 0x003f680401007387 */ /* 0x0003e80000100a00 */
[----:B-1----:R-:W2:Y:S04]  /*48260*/  LDL.LU R4, [R1+0x80] ;  /* 0x0000800001047983 */ /* 0x002ea80000300800 */
[----:B------:R-:W2:Y:S04]  /*48270*/  LDL.LU R5, [R1+0x84] ;  /* 0x0000840001057983 */ /* 0x000ea80000300800 */
[----:B------:R-:W2:Y:S04]  /*48280*/  LDL.LU R6, [R1+0x88] ;  /* 0x0000880001067983 */ /* 0x000ea80000300800 */
[----:B------:R-:W2:Y:S01]  /*48290*/  LDL.LU R7, [R1+0x8c] ;  /* 0x00008c0001077983 */ /* 0x000ea20000300800 */
[----:B0-----:R-:W-:-:S02]  /*482a0*/  IMAD.MOV.U32 R16, RZ, RZ, R10 ;  /* 0x000000ffff107224 */ /* 0x001fc400078e000a */
[----:B------:R-:W-:Y:S01]  /*482b0*/  IMAD.MOV.U32 R17, RZ, RZ, R9 ;  /* 0x000000ffff117224 */ /* 0x000fe200078e0009 */
[----:B--2---:R4:W-:Y:S04]  /*482c0*/  STL.64 [R1+0x3f80], R6 ;  /* 0x003f800601007387 */ /* 0x0049e80000100a00 */
[----:B------:R0:W-:Y:S01]  /*482d0*/  STL.64 [R1+0x3f78], R4 ;  /* 0x003f780401007387 */ /* 0x0001e20000100a00 */
[----:B----4-:R-:W-:-:S03]  /*482e0*/  IMAD.MOV.U32 R7, RZ, RZ, R3 ;  /* 0x000000ffff077224 */ /* 0x010fc600078e0003 */
[----:B0-----:R-:W2:Y:S01]  /*482f0*/  LDL.LU R4, [R1+0xd0] ;  /* 0x0000d00001047983 */ /* 0x001ea20000300800 */
[----:B------:R-:W-:-:S03]  /*48300*/  IMAD.MOV.U32 R3, RZ, RZ, R11 ;  /* 0x000000ffff037224 */ /* 0x000fc600078e000b */
[----:B------:R-:W2:Y:S04]  /*48310*/  LDL.LU R5, [R1+0xd4] ;  /* 0x0000d40001057983 */ /* 0x000ea80000300800 */
[----:B------:R-:W2:Y:S04]  /*48320*/  LDL.LU R6, [R1+0xd8] ;  /* 0x0000d80001067983 */ /* 0x000ea80000300800 */
[----:B------:R0:W-:Y:S04]  /*48330*/  STL [R1+0x40], R8 ;  /* 0x0000400801007387 */ /* 0x0001e80000100800 */
[----:B------:R-:W4:Y:S04]  /*48340*/  LDL.LU.64 R10, [R1+0x3fd0] ;  /* 0x003fd000010a7983 */ /* 0x000f280000300a00 */
[----:B0-----:R-:W4:Y:S04]  /*48350*/  LDL.LU.64 R8, [R1+0x3fc8] ;  /* 0x003fc80001087983 */ /* 0x001f280000300a00 */
[----:B------:R-:W-:Y:S04]  /*48360*/  STL [R1+0x3f14], R3 ;  /* 0x003f140301007387 */ /* 0x000fe80000100800 */
[----:B------:R-:W-:Y:S04]  /*48370*/  STL [R1+0x3f10], R16 ;  /* 0x003f101001007387 */ /* 0x000fe80000100800 */
[----:B------:R-:W-:Y:S01]  /*48380*/  STL [R1+0x3f0c], R17 ;  /* 0x003f0c1101007387 */ /* 0x000fe20000100800 */
[----:B----4-:R-:W-:-:S15]  /*48390*/  HMMA.16816.F32.BF16 R24, R8, R14, R24 ;  /* 0x0000000e0818723c */ /* 0x010fde0000041818 */
[----:B------:R-:W-:-:S04]  /*483a0*/  NOP ;  /* 0x0000000000007918 */ /* 0x000fc80000000000 */
[----:B------:R-:W-:Y:S04]  /*483b0*/  STL.64 [R1+0x380], R24 ;  /* 0x0003801801007387 */ /* 0x000fe80000100a00 */
[----:B------:R0:W-:Y:S04]  /*483c0*/  STL.64 [R1+0x388], R26 ;  /* 0x0003881a01007387 */ /* 0x0001e80000100a00 */
[----:B0-----:R-:W4:Y:S04]  /*483d0*/  LDL.LU.64 R26, [R1+0x3fc0] ;  /* 0x003fc000011a7983 */ /* 0x001f280000300a00 */
[----:B------:R-:W4:Y:S02]  /*483e0*/  LDL.LU.64 R24, [R1+0x3fb8] ;  /* 0x003fb80001187983 */ /* 0x000f240000300a00 */
[----:B----4-:R-:W-:Y:S02]  /*483f0*/  HMMA.16816.F32.BF16 R8, R8, R18, R24 ;  /* 0x000000120808723c */ /* 0x010fe40000041818 */
        /* <DEDUP_REMOVED lines=19> */
[----:B0-----:R-:W3:Y:S04]  /*48530*/  LDL.LU R24, [R1+0x30] ;  /* 0x0000300001187983 */ /* 0x001ee80000300800 */
[----:B------:R-:W3:Y:S04]  /*48540*/  LDL.LU R25, [R1+0x34] ;  /* 0x0000340001197983 */ /* 0x000ee80000300800 */
[----:B-1----:R-:W3:Y:S04]  /*48550*/  LDL.LU R26, [R1+0x38] ;  /* 0x00003800011a7983 */ /* 0x002ee80000300800 */
        /* <DEDUP_REMOVED lines=8> */
[----:B------:R-:W2:-:S15]  /*485e0*/  LDL.LU R20, [R1+0x70] ;  /* 0x0000700001147983 */ /* 0x000e9e0000300800 */
[----:B------:R-:W-:Y:S02]  /*485f0*/  NOP ;  /* 0x0000000000007918 */ /* 0x000fe40000000000 */
[----:B------:R-:W-:Y:S04]  /*48600*/  STL.64 [R1+0x2b0], R4 ;  /* 0x0002b00401007387 */ /* 0x000fe80000100a00 */
[----:B------:R-:W-:Y:S04]  /*48610*/  STL.64 [R1+0x2b8], R6 ;  /* 0x0002b80601007387 */ /* 0x000fe80000100a00 */
[----:B------:R-:W0:Y:S04]  /*48620*/  LDSM.16.MT88.4 R4, [R2+UR5+0xc200] ;  /* 0x00c200050204783b */ /* 0x000e280008004200 */
[----:B------:R-:W2:Y:S04]  /*48630*/  LDL.LU R21, [R1+0x74] ;  /* 0x0000740001157983 */ /* 0x000ea80000300800 */
[----:B------:R-:W2:Y:S04]  /*48640*/  LDL.LU R22, [R1+0x78] ;  /* 0x0000780001167983 */ /* 0x000ea80000300800 */
[----:B------:R-:W2:Y:S01]  /*48650*/  LDL.LU R23, [R1+0x7c] ;  /* 0x00007c0001177983 */ /* 0x000ea20000300800 */
        /* <DEDUP_REMOVED lines=10> */
[----:B0-----:R-:W4:Y:S04]  /*48700*/  LDL.LU.64 R6, [R1+0x3f60] ;  /* 0x003f600001067983 */ /* 0x001f280000300a00 */
[----:B------:R-:W4:Y:S01]  /*48710*/  LDL.LU.64 R4, [R1+0x3f58] ;  /* 0x003f580001047983 */ /* 0x000f220000300a00 */
[----:B--2---:R-:W-:-:S15]  /*48720*/  HMMA.16816.F32.BF16 R24, R24, R18, R20 ;  /* 0x000000121818723c */ /* 0x004fde0000041814 */
[----:B------:R-:W-:-:S04]  /*48730*/  NOP ;  /* 0x0000000000007918 */ /* 0x000fc80000000000 */
[----:B------:R-:W-:Y:S04]  /*48740*/  STL.64 [R1+0x180], R24 ;  /* 0x0001801801007387 */ /* 0x000fe80000100a00 */
[----:B------:R-:W-:Y:S04]  /*48750*/  STL.64 [R1+0x188], R26 ;  /* 0x0001881a01007387 */ /* 0x000fe80000100a00 */
[----:B------:R-:W-:Y:S01]  /*48760*/  LDSM.16.MT88.4 R24, [R2+UR5+0xc300] ;  /* 0x00c300050218783b */ /* 0x000fe20008004200 */
[----:B----4-:R-:W-:Y:S01]  /*48770*/  HMMA.16816.F32.BF16 R8, R4, R14, R8 ;  /* 0x0000000e0408723c */ /* 0x010fe20000041808 */
[----:B------:R-:W-:-:S02]  /*48780*/  IMAD.MOV.U32 R23, RZ, RZ, R4 ;  /* 0x000000ffff177224 */ /* 0x000fc400078e0004 */
[----:B------:R-:W-:-:S15]  /*48790*/  IMAD.MOV.U32 R22, RZ, RZ, R5 ;  /* 0x000000ffff167224 */ /* 0x000fde00078e0005 */
[----:B------:R-:W-:Y:S01]  /*487a0*/  NOP ;  /* 0x0000000000007918 */ /* 0x000fe20000000000 */
[----:B------:R0:W-:Y:S04]  /*487b0*/  STL.64 [R1+0x290], R8 ;  /* 0x0002900801007387 */ /* 0x0001e80000100a00 */
[----:B------:R1:W-:Y:S04]  /*487c0*/  STL.64 [R1+0x298], R10 ;  /* 0x0002980a01007387 */ /* 0x0003e80000100a00 */
[----:B------:R-:W-:Y:S04]  /*487d0*/  STL.64 [R1+0x3f48], R14 ;  /* 0x003f480e01007387 */ /* 0x000fe80000100a00 */
[----:B0-----:R-:W2:Y:S04]  /*487e0*/  LDL.LU R8, [R1+0x230] ;  /* 0x0002300001087983 */ /* 0x001ea80000300800 */
[----:B------:R-:W2:Y:S04]  /*487f0*/  LDL.LU R9, [R1+0x234] ;  /* 0x0002340001097983 */ /* 0x000ea80000300800 */
[----:B-1----:R-:W3:Y:S04]  /*48800*/  LDL.LU R10, [R1+0x238] ;  /* 0x00023800010a7983 */ /* 0x002ee80000300800 */
[----:B------:R-:W3:Y:S04]  /*48810*/  LDL.LU R11, [R1+0x23c] ;  /* 0x00023c00010b7983 */ /* 0x000ee80000300800 */
[----:B------:R-:W4:Y:S04]  /*48820*/  LDL.LU R4, [R1+0x10] ;  /* 0x0000100001047983 */ /* 0x000f280000300800 */
[----:B------:R-:W4:Y:S01]  /*48830*/  LDL.LU R5, [R1+0x14] ;  /* 0x0000140001057983 */ /* 0x000f220000300800 */
[----:B------:R-:W-:-:S02]  /*48840*/  IMAD.MOV.U32 R21, RZ, RZ, R6 ;  /* 0x000000ffff157224 */ /* 0x000fc400078e0006 */
[----:B------:R-:W-:Y:S02]  /*48850*/  IMAD.MOV.U32 R20, RZ, RZ, R7 ;  /* 0x000000ffff147224 */ /* 0x000fe400078e0007 */
[----:B------:R-:W-:Y:S02]  /*48860*/  IMAD.MOV.U32 R6, RZ, RZ, R13 ;  /* 0x000000ffff067224 */ /* 0x000fe400078e000d */
[----:B------:R-:W-:-:S05]  /*48870*/  IMAD.MOV.U32 R7, RZ, RZ, R12 ;  /* 0x000000ffff077224 */ /* 0x000fca00078e000c */
[----:B------:R-:W-:Y:S04]  /*48880*/  STL.64 [R1+0x3f20], R6 ;  /* 0x003f200601007387 */ /* 0x000fe80000100a00 */
[----:B----4-:R-:W-:Y:S04]  /*48890*/  STL.64 [R1+0x3f18], R4 ;  /* 0x003f180401007387 */ /* 0x010fe80000100a00 */
        /* <DEDUP_REMOVED lines=8> */
[----:B------:R-:W2:Y:S04]  /*48920*/  LDL.LU R6, [R1+0x1d8] ;  /* 0x0001d80001067983 */ /* 0x000ea80000300800 */
[----:B------:R-:W2:Y:S04]  /*48930*/  LDL.LU R7, [R1+0x1dc] ;  /* 0x0001dc0001077983 */ /* 0x000ea80000300800 */
[----:B--2---:R-:W-:Y:S04]  /*48940*/  STL.64 [R1+0x3f30], R6 ;  /* 0x003f300601007387 */ /* 0x004fe80000100a00 */
[----:B----4-:R0:W-:Y:S04]  /*48950*/  STL.64 [R1+0x3f28], R4 ;  /* 0x003f280401007387 */ /* 0x0101e80000100a00 */
[----:B0-----:R-:W2:Y:S04]  /*48960*/  LDL.LU R4, [R1+0x1e0] ;  /* 0x0001e00001047983 */ /* 0x001ea80000300800 */
[----:B------:R-:W2:Y:S04]  /*48970*/  LDL.LU R5, [R1+0x1e4] ;  /* 0x0001e40001057983 */ /* 0x000ea80000300800 */
[----:B------:R-:W4:Y:S04]  /*48980*/  LDL.LU R6, [R1+0x1e8] ;  /* 0x0001e80001067983 */ /* 0x000f280000300800 */
[----:B------:R-:W4:Y:S04]  /*48990*/  LDL.LU R7, [R1+0x1ec] ;  /* 0x0001ec0001077983 */ /* 0x000f280000300800 */
[----:B------:R-:W2:Y:S04]  /*489a0*/  LDL.LU R12, [R1+0xb0] ;  /* 0x0000b000010c7983 */ /* 0x000ea80000300800 */
[----:B------:R-:W3:Y:S04]  /*489b0*/  LDL.LU R13, [R1+0xb4] ;  /* 0x0000b400010d7983 */ /* 0x000ee80000300800 */
[----:B------:R-:W3:Y:S04]  /*489c0*/  LDL.LU R14, [R1+0xb8] ;  /* 0x0000b800010e7983 */ /* 0x000ee80000300800 */
[----:B------:R-:W3:Y:S04]  /*489d0*/  LDL.LU R15, [R1+0xbc] ;  /* 0x0000bc00010f7983 */ /* 0x000ee80000300800 */
[----:B----4-:R-:W-:Y:S04]  /*489e0*/  STL.64 [R1+0x3f40], R6 ;  /* 0x003f400601007387 */ /* 0x010fe80000100a00 */
[----:B--2---:R-:W-:Y:S04]  /*489f0*/  STL.64 [R1+0x3f38], R4 ;  /* 0x003f380401007387 */ /* 0x004fe80000100a00 */
[----:B---3--:R-:W-:Y:S04]  /*48a00*/  STL.64 [R1+0x3ef0], R10 ;  /* 0x003ef00a01007387 */ /* 0x008fe80000100a00 */
[----:B------:R0:W-:Y:S04]  /*48a10*/  STL.64 [R1+0x3ee8], R8 ;  /* 0x003ee80801007387 */ /* 0x0001e80000100a00 */
[----:B0-----:R-:W2:Y:S04]  /*48a20*/  LDL.LU R8, [R1+0x1f0] ;  /* 0x0001f00001087983 */ /* 0x001ea80000300800 */
[----:B------:R-:W2:Y:S04]  /*48a30*/  LDL.LU R9, [R1+0x1f4] ;  /* 0x0001f40001097983 */ /* 0x000ea80000300800 */
[----:B------:R-:W3:Y:S04]  /*48a40*/  LDL.LU R10, [R1+0x1f8] ;  /* 0x0001f800010a7983 */ /* 0x000ee80000300800 */
[----:B------:R-:W3:Y:S01]  /*48a50*/  LDL.LU R11, [R1+0x1fc] ;  /* 0x0001fc00010b7983 */ /* 0x000ee20000300800 */
[----:B------:R-:W-:-:S02]  /*48a60*/  IMAD.MOV.U32 R4, RZ, RZ, R23 ;  /* 0x000000ffff047224 */ /* 0x000fc400078e0017 */
[----:B------:R-:W-:Y:S02]  /*48a70*/  IMAD.MOV.U32 R5, RZ, RZ, R22 ;  /* 0x000000ffff057224 */ /* 0x000fe400078e0016 */
[----:B------:R-:W-:Y:S02]  /*48a80*/  IMAD.MOV.U32 R6, RZ, RZ, R21 ;  /* 0x000000ffff067224 */ /* 0x000fe400078e0015 */
[----:B------:R-:W-:Y:S02]  /*48a90*/  IMAD.MOV.U32 R7, RZ, RZ, R20 ;  /* 0x000000ffff077224 */ /* 0x000fe400078e0014 */
[----:B------:R-:W0:Y:S05]  /*48aa0*/  LDSM.16.MT88.4 R20, [R2+UR5+0xc280] ;  /* 0x00c280050214783b */ /* 0x000e2a0008004200 */
[----:B------:R-:W-:Y:S01]  /*48ab0*/  HMMA.16816.F32.BF16 R4, R4, R18, R12 ;  /* 0x000000120404723c */ /* 0x000fe2000004180c */
[----:B---3--:R-:W-:Y:S04]  /*48ac0*/  STL.64 [R1+0x3f00], R10 ;  /* 0x003f000a01007387 */ /* 0x008fe80000100a00 */
[----:B--2---:R1:W-:Y:S04]  /*48ad0*/  STL.64 [R1+0x3ef8], R8 ;  /* 0x003ef80801007387 */ /* 0x0043e80000100a00 */
[----:B-1----:R-:W2:Y:S04]  /*48ae0*/  LDL.LU R8, [R1+0x200] ;  /* 0x0002000001087983 */ /* 0x002ea80000300800 */
[----:B------:R-:W2:Y:S04]  /*48af0*/  LDL.LU R9, [R1+0x204] ;  /* 0x0002040001097983 */ /* 0x000ea80000300800 */
[----:B------:R-:W2:Y:S04]  /*48b00*/  LDL.LU R10, [R1+0x208] ;  /* 0x00020800010a7983 */ /* 0x000ea80000300800 */
[----:B------:R-:W2:Y:S04]  /*48b10*/  LDL.LU R11, [R1+0x20c] ;  /* 0x00020c00010b7983 */ /* 0x000ea80000300800 */
[----:B0-----:R0:W-:Y:S04]  /*48b20*/  STL.64 [R1+0x3ea0], R22 ;  /* 0x003ea01601007387 */ /* 0x0011e80000100a00 */
[----:B------:R1:W-:Y:S01]  /*48b30*/  STL.64 [R1+0x3e98], R20 ;  /* 0x003e981401007387 */ /* 0x0003e20000100a00 */
[----:B0-----:R-:W-:-:S03]  /*48b40*/  IMAD.MOV.U32 R22, RZ, RZ, R28 ;  /* 0x000000ffff167224 */ /* 0x001fc600078e001c */
[----:B-1----:R-:W3:Y:S01]  /*48b50*/  LDL.LU R20, [R1+0x20] ;  /* 0x0000200001147983 */ /* 0x002ee20000300800 */
[----:B------:R-:W-:-:S03]  /*48b60*/  IMAD.MOV.U32 R21, RZ, RZ, R29 ;  /* 0x000000ffff157224 */ /* 0x000fc600078e001d */
[----:B------:R-:W4:Y:S04]  /*48b70*/  LDL.LU R29, [R1+0x3f54] ;  /* 0x003f5400011d7983 */ /* 0x000f280000300800 */
[----:B------:R-:W2:Y:S04]  /*48b80*/  LDL.LU R28, [R1+0x3f50] ;  /* 0x003f5000011c7983 */ /* 0x000ea80000300800 */
[----:B------:R-:W3:Y:S04]  /*48b90*/  LDL.LU R23, [R1+0x2c] ;  /* 0x00002c0001177983 */ /* 0x000ee80000300800 */
[----:B------:R-:W-:Y:S04]  /*48ba0*/  STL.64 [R1+0x3e80], R26 ;  /* 0x003e801a01007387 */ /* 0x000fe80000100a00 */
[----:B------:R0:W-:Y:S04]  /*48bb0*/  STL.64 [R1+0x3e78], R24 ;  /* 0x003e781801007387 */ /* 0x0001e80000100a00 */
[----:B0-----:R-:W2:Y:S04]  /*48bc0*/  LDL.LU R24, [R1+0x210] ;  /* 0x0002100001187983 */ /* 0x001ea80000300800 */
[----:B------:R-:W2:Y:S04]  /*48bd0*/  LDL.LU R25, [R1+0x214] ;  /* 0x0002140001197983 */ /* 0x000ea80000300800 */
[----:B------:R-:W3:Y:S04]  /*48be0*/  LDL.LU.64 R14, [R1+0x3f48] ;  /* 0x003f4800010e7983 */ /* 0x000ee80000300a00 */
[----:B------:R-:W-:Y:S04]  /*48bf0*/  STL.64 [R1+0x100], R4 ;  /* 0x0001000401007387 */ /* 0x000fe80000100a00 */
[----:B------:R-:W-:Y:S04]  /*48c00*/  STL.64 [R1+0x108], R6 ;  /* 0x0001080601007387 */ /* 0x000fe80000100a00 */
[----:B------:R-:W0:Y:S02]  /*48c10*/  LDSM.16.MT88.4 R4, [R2+UR5+0xc380] ;  /* 0x00c380050204783b */ /* 0x000e240008004200 */
[----:B0-----:R-:W-:-:S02]  /*48c20*/  IMAD.MOV.U32 R13, RZ, RZ, R6 ;  /* 0x000000ffff0d7224 */ /* 0x001fc400078e0006 */
[----:B------:R0:W-:Y:S01]  /*48c30*/  STL.64 [R1+0x50], R4 ;  /* 0x0000500401007387 */ /* 0x0001e20000100a00 */
[----:B------:R-:W-:-:S03]  /*48c40*/  IMAD.MOV.U32 R12, RZ, RZ, R7 ;  /* 0x000000ffff0c7224 */ /* 0x000fc600078e0007 */
[----:B------:R-:W3:Y:S04]  /*48c50*/  LDL.LU.64 R6, [R1+0x3f40] ;  /* 0x003f400001067983 */ /* 0x000ee80000300a00 */
[----:B0-----:R-:W3:Y:S04]  /*48c60*/  LDL.LU.64 R4, [R1+0x3f38] ;  /* 0x003f380001047983 */ /* 0x001ee80000300a00 */
[----:B------:R-:W-:Y:S01]  /*48c70*/  STL [R1+0x3e40], R2 ;  /* 0x003e400201007387 */ /* 0x000fe20000100800 */
        /* <DEDUP_REMOVED lines=8> */
[----:B------:R-:W3:Y:S01]  /*48d00*/  LDL.LU.64 R4, [R1+0x3f18] ;  /* 0x003f180001047983 */ /* 0x000ee20000300a00 */
[----:B--2---:R-:W-:-:S02]  /*48d10*/  IMAD.MOV.U32 R27, RZ, RZ, R28 ;  /* 0x000000ffff1b7224 */ /* 0x004fc400078e001c */
[----:B----4-:R-:W-:-:S10]  /*48d20*/  IMAD.MOV.U32 R26, RZ, RZ, R29 ;  /* 0x000000ffff1a7224 */ /* 0x010fd400078e001d */
[----:B------:R0:W-:Y:S01]  /*48d30*/  STL.64 [R1+0xf0], R20 ;  /* 0x0000f01401007387 */ /* 0x0001e20000100a00 */
[----:B------:R-:W-:Y:S02]  /*48d40*/  IMAD.MOV.U32 R28, RZ, RZ, R23 ;  /* 0x000000ffff1c7224 */ /* 0x000fe400078e0017 */
[----:B------:R-:W-:Y:S02]  /*48d50*/  IMAD.MOV.U32 R29, RZ, RZ, R22 ;  /* 0x000000ffff1d7224 */ /* 0x000fe400078e0016 */
[----:B------:R-:W-:Y:S02]  /*48d60*/  IMAD.MOV.U32 R22, RZ, RZ, R17 ;  /* 0x000000ffff167224 */ /* 0x000fe400078e0011 */
[----:B------:R-:W-:Y:S02]  /*48d70*/  IMAD.MOV.U32 R23, RZ, RZ, R0 ;  /* 0x000000ffff177224 */ /* 0x000fe400078e0000 */
[----:B0-----:R-:W-:Y:S02]  /*48d80*/  IMAD.MOV.U32 R20, RZ, RZ, R3 ;  /* 0x000000ffff147224 */ /* 0x001fe400078e0003 */
[----:B------:R-:W2:Y:S01]  /*48d90*/  LDL.LU R3, [R1+0x3f14] ;  /* 0x003f140001037983 */ /* 0x000ea20000300800 */
[----:B------:R-:W-:-:S03]  /*48da0*/  IMAD.MOV.U32 R21, RZ, RZ, R16 ;  /* 0x000000ffff157224 */ /* 0x000fc600078e0010 */
[----:B------:R-:W4:Y:S04]  /*48db0*/  LDL.LU R16, [R1+0x3f10] ;  /* 0x003f100001107983 */ /* 0x000f280000300800 */
[----:B------:R-:W2:Y:S04]  /*48dc0*/  LDL.LU R17, [R1+0x3f0c] ;  /* 0x003f0c0001117983 */ /* 0x000ea80000300800 */
[----:B------:R-:W2:Y:S04]  /*48dd0*/  LDL.LU R0, [R1+0x3f08] ;  /* 0x003f080001007983 */ /* 0x000ea80000300800 */
[----:B------:R-:W-:Y:S04]  /*48de0*/  STL [R1+0x3ddc], R28 ;  /* 0x003ddc1c01007387 */ /* 0x000fe80000100800 */
        /* <DEDUP_REMOVED lines=13> */
[----:B------:R-:W3:Y:S04]  /*48ec0*/  LDL.LU.64 R4, [R1+0x3ed8] ;  /* 0x003ed80001047983 */ /* 0x000ee80000300a00 */
[----:B------:R-:W2:Y:S01]  /*48ed0*/  LDL.LU R2, [R1+0x3f0] ;  /* 0x0003f00001027983 */ /* 0x000ea20000300800 */
[C---:B---3--:R-:W-:Y:S08]  /*48ee0*/  HMMA.16816.F32.BF16 R8, R4.reuse, R14, R8 ;  /* 0x0000000e0408723c */ /* 0x048ff00000041808 */
[----:B------:R-:W-:Y:S11]  /*48ef0*/  HMMA.16816.F32.BF16 R24, R4, R18, R24 ;  /* 0x000000120418723c */ /* 0x000ff60000041818 */
[----:B------:R-:W-:Y:S04]  /*48f00*/  STL.64 [R1+0x120], R8 ;  /* 0x0001200801007387 */ /* 0x000fe80000100a00 */
[----:B------:R0:W-:Y:S04]  /*48f10*/  STL.64 [R1+0x128], R10 ;  /* 0x0001280a01007387 */ /* 0x0001e80000100a00 */
[----:B0-----:R-:W3:Y:S04]  /*48f20*/  LDL.LU.64 R10, [R1+0x3ed0] ;  /* 0x003ed000010a7983 */ /* 0x001ee80000300a00 */
[----:B------:R-:W3:Y:S04]  /*48f30*/  LDL.LU.64 R8, [R1+0x3ec8] ;  /* 0x003ec80001087983 */ /* 0x000ee80000300a00 */
[----:B------:R-:W3:Y:S01]  /*48f40*/  LDL.LU R4, [R1+0x40] ;  /* 0x0000400001047983 */ /* 0x000ee20000300800 */
[----:B--2---:R-:W-:-:S02]  /*48f50*/  IMAD.MOV.U32 R5, RZ, RZ, R17 ;  /* 0x000000ffff057224 */ /* 0x004fc400078e0011 */
[----:B----4-:R-:W-:Y:S02]  /*48f60*/  IMAD.MOV.U32 R6, RZ, RZ, R16 ;  /* 0x000000ffff067224 */ /* 0x010fe400078e0010 */
[----:B------:R-:W-:Y:S01]  /*48f70*/  IMAD.MOV.U32 R7, RZ, RZ, R3 ;  /* 0x000000ffff077224 */ /* 0x000fe200078e0003 */
[----:B------:R-:W-:Y:S04]  /*48f80*/  STL.64 [R1+0xc0], R24 ;  /* 0x0000c01801007387 */ /* 0x000fe80000100a00 */
[----:B------:R-:W-:Y:S02]  /*48f90*/  STL.64 [R1+0xc8], R26 ;  /* 0x0000c81a01007387 */ /* 0x000fe40000100a00 */
[----:B---3--:R-:W-:-:S15]  /*48fa0*/  HMMA.16816.F32.BF16 R8, R4, R14, R8 ;  /* 0x0000000e0408723c */ /* 0x008fde0000041808 */
[----:B------:R-:W-:-:S04]  /*48fb0*/  NOP ;  /* 0x0000000000007918 */ /* 0x000fc80000000000 */
[----:B------:R-:W-:Y:S01]  /*48fc0*/  STL.64 [R1+0xb0], R8 ;  /* 0x0000b00801007387 */ /* 0x000fe20000100a00 */
[----:B------:R-:W-:-:S03]  /*48fd0*/  IMAD.MOV.U32 R3, RZ, RZ, R11 ;  /* 0x000000ffff037224 */ /* 0x000fc600078e000b */
[----:B------:R-:W-:Y:S04]  /*48fe0*/  STL [R1+0xb8], R10 ;  /* 0x0000b80a01007387 */ /* 0x000fe80000100800 */
[----:B------:R-:W0:Y:S04]  /*48ff0*/  LDSM.16.MT88.4 R8, [R0+UR5+0x10000] ;  /* 0x010000050008783b */ /* 0x000e280008004200 */
[----:B------:R-:W-:Y:S04]  /*49000*/  STL [R1+0x3cd0], R3 ;  /* 0x003cd00301007387 */ /* 0x000fe80000100800 */
[----:B0-----:R-:W-:Y:S04]  /*49010*/  STL.64 [R1+0x78], R10 ;  /* 0x0000780a01007387 */ /* 0x001fe80000100a00 */
[----:B------:R-:W2:Y:S04]  /*49020*/  LDL.LU R24, [R1+0x260] ;  /* 0x0002600001187983 */ /* 0x000ea80000300800 */
        /* <DEDUP_REMOVED lines=11> */
[----:B------:R-:W0:Y:S04]  /*490e0*/  LDSM.16.M88.4 R8, [R2+UR5+0x20080] ;  /* 0x020080050208783b */ /* 0x000e280008000200 */
        /* <DEDUP_REMOVED lines=12> */
[----:B0-----:R0:W-:Y:S04]  /*491b0*/  STL [R1+0x3e48], R8 ;  /* 0x003e480801007387 */ /* 0x0011e80000100800 */
[----:B------:R1:W-:Y:S04]  /*491c0*/  STL [R1+0x3e44], R9 ;  /* 0x003e440901007387 */ /* 0x0003e80000100800 */
[----:B------:R3:W-:Y:S04]  /*491d0*/  STL [R1+0x3c1c], R10 ;  /* 0x003c1c0a01007387 */ /* 0x0007e80000100800 */
[----:B------:R4:W-:Y:S04]  /*491e0*/  STL [R1+0x3c18], R11 ;  /* 0x003c180b01007387 */ /* 0x0009e80000100800 */
[----:B0-----:R-:W2:Y:S04]  /*491f0*/  LDL.LU R8, [R1+0x240] ;  /* 0x0002400001087983 */ /* 0x001ea80000300800 */
[----:B-1----:R-:W2:Y:S04]  /*49200*/  LDL.LU R9, [R1+0x244] ;  /* 0x0002440001097983 */ /* 0x002ea80000300800 */
[----:B---3--:R-:W2:Y:S04]  /*49210*/  LDL.LU R10, [R1+0x248] ;  /* 0x00024800010a7983 */ /* 0x008ea80000300800 */
[----:B----4-:R-:W2:Y:S02]  /*49220*/  LDL.LU R11, [R1+0x24c] ;  /* 0x00024c00010b7983 */ /* 0x010ea40000300800 */
[----:B--2---:R-:W-:Y:S02]  /*49230*/  HMMA.16816.F32.BF16 R8, R4, R18, R8 ;  /* 0x000000120408723c */ /* 0x004fe40000041808 */
[----:B------:R-:W0:Y:S04]  /*49240*/  LDSM.16.M88.4 R4, [R2+UR5+0x20880] ;  /* 0x020880050204783b */ /* 0x000e280008000200 */
[----:B0-----:R-:W-:-:S13]  /*49250*/  STL [R1+0x3e4c], R5 ;  /* 0x003e4c0501007387 */ /* 0x001fda0000100800 */
[----:B------:R-:W-:Y:S04]  /*49260*/  STL.64 [R1+0xa0], R8 ;  /* 0x0000a00801007387 */ /* 0x000fe80000100a00 */
[----:B------:R0:W-:Y:S02]  /*49270*/  STL.64 [R1+0xa8], R10 ;  /* 0x0000a80a01007387 */ /* 0x0001e40000100a00 */
[----:B0-----:R-:W-:Y:S02]  /*49280*/  HMMA.16816.F32.BF16 R8, R20, R14, R24 ;  /* 0x0000000e1408723c */ /* 0x001fe40000041818 */
[----:B------:R-:W0:Y:S04]  /*49290*/  LDSM.16.MT88.4 R24, [R0+UR5+0x10080] ;  /* 0x010080050018783b */ /* 0x000e280008004200 */
[----:B------:R-:W-:Y:S04]  /*492a0*/  STL [R1+0x3c24], R6 ;  /* 0x003c240601007387 */ /* 0x000fe80000100800 */
[----:B------:R-:W-:Y:S09]  /*492b0*/  STL [R1+0x3c20], R7 ;  /* 0x003c200701007387 */ /* 0x000ff20000100800 */
[----:B------:R0:W-:Y:S04]  /*492c0*/  STL.64 [R1+0x90], R8 ;  /* 0x0000900801007387 */ /* 0x0001e80000100a00 */
[----:B------:R-:W-:Y:S01]  /*492d0*/  STL.64 [R1+0x98], R10 ;  /* 0x0000980a01007387 */ /* 0x000fe20000100a00 */
[----:B0-----:R-:W-:-:S02]  /*492e0*/  IMAD.MOV.U32 R9, RZ, RZ, R26 ;  /* 0x000000ffff097224 */ /* 0x001fc400078e001a */
[----:B------:R-:W-:Y:S02]  /*492f0*/  IMAD.MOV.U32 R2, RZ, RZ, R27 ;  /* 0x000000ffff027224 */ /* 0x000fe400078e001b */
[----:B------:R-:W-:Y:S01]  /*49300*/  IMAD.MOV.U32 R5, RZ, RZ, R24 ;  /* 0x000000ffff057224 */ /* 0x000fe200078e0018 */
[----:B------:R-:W2:Y:S01]  /*49310*/  LDL.LU.64 R26, [R1+0x3ec0] ;  /* 0x003ec000011a7983 */ /* 0x000ea20000300a00 */
[----:B------:R-:W-:-:S03]  /*49320*/  IMAD.MOV.U32 R8, RZ, RZ, R25 ;  /* 0x000000ffff087224 */ /* 0x000fc600078e0019 */
[----:B------:R-:W2:Y:S04]  /*49330*/  LDL.LU.64 R24, [R1+0x3eb8] ;  /* 0x003eb80001187983 */ /* 0x000ea80000300a00 */
[----:B------:R0:W-:Y:S04]  /*49340*/  STL.64 [R1+0x3e68], R8 ;  /* 0x003e680801007387 */ /* 0x0001e80000100a00 */
[----:B0-----:R-:W3:Y:S04]  /*49350*/  LDL.LU R8, [R1+0x1a0] ;  /* 0x0001a00001087983 */ /* 0x001ee80000300800 */
[----:B------:R-:W3:Y:S04]  /*49360*/  LDL.LU R9, [R1+0x1a4] ;  /* 0x0001a40001097983 */ /* 0x000ee80000300800 */
[----:B------:R-:W3:Y:S04]  /*49370*/  LDL.LU R10, [R1+0x1a8] ;  /* 0x0001a800010a7983 */ /* 0x000ee80000300800 */
[----:B------:R-:W3:Y:S04]  /*49380*/  LDL.LU R11, [R1+0x1ac] ;  /* 0x0001ac00010b7983 */ /* 0x000ee80000300800 */
[----:B------:R0:W-:Y:S04]  /*49390*/  STL.64 [R1+0x3e60], R4 ;  /* 0x003e600401007387 */ /* 0x0001e80000100a00 */
[----:B0-----:R-:W4:Y:S04]  /*493a0*/  LDL.LU R4, [R1+0x250] ;  /* 0x0002500001047983 */ /* 0x001f280000300800 */
[----:B------:R-:W4:Y:S04]  /*493b0*/  LDL.LU R5, [R1+0x254] ;  /* 0x0002540001057983 */ /* 0x000f280000300800 */
[----:B------:R-:W4:Y:S04]  /*493c0*/  LDL.LU R6, [R1+0x258] ;  /* 0x0002580001067983 */ /* 0x000f280000300800 */
[----:B------:R-:W4:Y:S01]  /*493d0*/  LDL.LU R7, [R1+0x25c] ;  /* 0x00025c0001077983 */ /* 0x000f220000300800 */
[----:B--2---:R-:W-:Y:S03]  /*493e0*/  HMMA.16816.F32.BF16 R20, R20, R18, R24 ;  /* 0x000000121414723c */ /* 0x004fe60000041818 */
[----:B------:R-:W2:Y:S04]  /*493f0*/  LDL.LU.64 R26, [R1+0x3eb0] ;  /* 0x003eb000011a7983 */ /* 0x000ea80000300a00 */
[----:B------:R-:W2:-:S12]  /*49400*/  LDL.LU.64 R24, [R1+0x3ea8] ;  /* 0x003ea80001187983 */ /* 0x000e980000300a00 */
[----:B------:R-:W-:Y:S04]  /*49410*/  STL.64 [R1+0x110], R20 ;  /* 0x0001101401007387 */ /* 0x000fe80000100a00 */
[----:B------:R-:W-:Y:S04]  /*49420*/  STL.64 [R1+0x118], R22 ;  /* 0x0001181601007387 */ /* 0x000fe80000100a00 */
[----:B------:R-:W0:Y:S04]  /*49430*/  LDSM.16.MT88.4 R20, [R0+UR5+0x10100] ;  /* 0x010100050014783b */ /* 0x000e280008004200 */
[----:B0-----:R-:W-:Y:S01]  /*49440*/  STL.64 [R1+0x80], R20 ;  /* 0x0000801401007387 */ /* 0x001fe20000100a00 */
[----:B------:R-:W-:-:S03]  /*49450*/  IMAD.MOV.U32 R3, RZ, RZ, R23 ;  /* 0x000000ffff037224 */ /* 0x000fc600078e0017 */
[----:B------:R0:W-:Y:S04]  /*49460*/  STL [R1+0x88], R22 ;  /* 0x0000881601007387 */ /* 0x0001e80000100800 */
        /* <DEDUP_REMOVED lines=12> */
[----:B------:R1:W-:Y:S04]  /*49530*/  STL.64 [R1+0x198], R22 ;  /* 0x0001981601007387 */ /* 0x0003e80000100a00 */
[----:B0-----:R-:W2:Y:S04]  /*49540*/  LDL.LU R20, [R1+0x50] ;  /* 0x0000500001147983 */ /* 0x001ea80000300800 */
[----:B------:R-:W2:Y:S01]  /*49550*/  LDL.LU R21, [R1+0x54] ;  /* 0x0000540001157983 */ /* 0x000ea20000300800 */
[----:B-1----:R-:W-:-:S02]  /*49560*/  IMAD.MOV.U32 R22, RZ, RZ, R13 ;  /* 0x000000ffff167224 */ /* 0x002fc400078e000d */
[----:B------:R-:W-:Y:S01]  /*49570*/  IMAD.MOV.U32 R23, RZ, RZ, R12 ;  /* 0x000000ffff177224 */ /* 0x000fe200078e000c */
[----:B------:R-:W2:Y:S04]  /*49580*/  LDL.LU R13, [R1+0x3e74] ;  /* 0x003e7400010d7983 */ /* 0x000ea80000300800 */
[----:B------:R-:W2:Y:S01]  /*49590*/  LDL.LU R12, [R1+0x3e70] ;  /* 0x003e7000010c7983 */ /* 0x000ea20000300800 */
[C---:B---3--:R-:W-:Y:S08]  /*495a0*/  HMMA.16816.F32.BF16 R8, R24.reuse, R14, R8 ;  /* 0x0000000e1808723c */ /* 0x048ff00000041808 */
[----:B----4-:R-:W-:Y:S11]  /*495b0*/  HMMA.16816.F32.BF16 R24, R24, R18, R4 ;  /* 0x000000121818723c */ /* 0x010ff60000041804 */
[----:B------:R0:W-:Y:S04]  /*495c0*/  STL.64 [R1+0x1a0], R8 ;  /* 0x0001a00801007387 */ /* 0x0001e80000100a00 */
[----:B------:R-:W-:Y:S04]  /*495d0*/  STL.64 [R1+0x1a8], R10 ;  /* 0x0001a80a01007387 */ /* 0x000fe80000100a00 */
[----:B0-----:R-:W3:Y:S04]  /*495e0*/  LDL.LU.64 R8, [R1+0x3e68] ;  /* 0x003e680001087983 */ /* 0x001ee80000300a00 */
[----:B------:R-:W4:Y:S04]  /*495f0*/  LDL.LU.64 R4, [R1+0x3e60] ;  /* 0x003e600001047983 */ /* 0x000f280000300a00 */
[----:B------:R-:W-:Y:S04]  /*49600*/  STL.64 [R1+0x3e58], R18 ;  /* 0x003e581201007387 */ /* 0x000fe80000100a00 */
[----:B------:R0:W-:Y:S04]  /*49610*/  STL.64 [R1+0x3e50], R16 ;  /* 0x003e501001007387 */ /* 0x0001e80000100a00 */
[----:B------:R1:W-:Y:S04]  /*49620*/  STL.64 [R1+0x170], R24 ;  /* 0x0001701801007387 */ /* 0x0003e80000100a00 */
[----:B------:R1:W-:Y:S04]  /*49630*/  STL.64 [R1+0x178], R26 ;  /* 0x0001781a01007387 */ /* 0x0003e80000100a00 */
[----:B0-----:R-:W2:Y:S04]  /*49640*/  LDL.LU R16, [R1+0x1c0] ;  /* 0x0001c00001107983 */ /* 0x001ea80000300800 */
[----:B------:R-:W2:Y:S04]  /*49650*/  LDL.LU R17, [R1+0x1c4] ;  /* 0x0001c40001117983 */ /* 0x000ea80000300800 */
[----:B------:R-:W2:Y:S04]  /*49660*/  LDL.LU R18, [R1+0x1c8] ;  /* 0x0001c80001127983 */ /* 0x000ea80000300800 */
[----:B------:R-:W2:Y:S04]  /*49670*/  LDL.LU R19, [R1+0x1cc] ;  /* 0x0001cc0001137983 */ /* 0x000ea80000300800 */
[----:B-1----:R-:W3:Y:S04]  /*49680*/  LDL.LU R24, [R1+0x2c0] ;  /* 0x0002c00001187983 */ /* 0x002ee80000300800 */
[----:B------:R-:W3:Y:S04]  /*49690*/  LDL.LU R25, [R1+0x2c4] ;  /* 0x0002c40001197983 */ /* 0x000ee80000300800 */
[----:B------:R-:W3:Y:S04]  /*496a0*/  LDL.LU R26, [R1+0x2c8] ;  /* 0x0002c800011a7983 */ /* 0x000ee80000300800 */
[----:B------:R-:W3:Y:S01]  /*496b0*/  LDL.LU R27, [R1+0x2cc] ;  /* 0x0002cc00011b7983 */ /* 0x000ee20000300800 */
[----:B--2---:R-:W-:-:S15]  /*496c0*/  HMMA.16816.F32.BF16 R16, R20, R14, R16 ;  /* 0x0000000e1410723c */ /* 0x004fde0000041810 */
[----:B------:R-:W-:-:S04]  /*496d0*/  NOP ;  /* 0x0000000000007918 */ /* 0x000fc80000000000 */
        /* <DEDUP_REMOVED lines=8> */
[----:B------:R-:W-:Y:S04]  /*49760*/  STL [R1+0x3dec], R6 ;  /* 0x003dec0601007387 */ /* 0x000fe80000100800 */
[----:B------:R-:W-:Y:S04]  /*49770*/  STL [R1+0x3de8], R7 ;  /* 0x003de80701007387 */ /* 0x000fe80000100800 */
[----:B------:R-:W-:Y:S04]  /*49780*/  STL [R1+0x3de4], R10 ;  /* 0x003de40a01007387 */ /* 0x000fe80000100800 */
[----:B------:R-:W-:Y:S04]  /*49790*/  STL [R1+0x3de0], R11 ;  /* 0x003de00b01007387 */ /* 0x000fe80000100800 */
[----:B0-----:R-:W-:Y:S04]  /*497a0*/  STL.64 [R1+0x30], R16 ;  /* 0x0000301001007387 */ /* 0x001fe80000100a00 */
[----:B------:R-:W-:Y:S04]  /*497b0*/  STL.64 [R1+0x38], R18 ;  /* 0x0000381201007387 */ /* 0x000fe80000100a00 */
[----:B------:R-:W0:Y:S02]  /*497c0*/  LDSM.16.MT88.4 R16, [R0+UR5+0x10280] ;  /* 0x010280050010783b */ /* 0x000e240008004200 */
[----:B0-----:R-:W-:-:S02]  /*497d0*/  IMAD.MOV.U32 R28, RZ, RZ, R18 ;  /* 0x000000ffff1c7224 */ /* 0x001fc400078e0012 */
[----:B------:R0:W-:Y:S01]  /*497e0*/  STL.64 [R1+0x20], R16 ;  /* 0x0000201001007387 */ /* 0x0001e20000100a00 */
[----:B------:R-:W-:-:S03]  /*497f0*/  IMAD.MOV.U32 R29, RZ, RZ, R19 ;  /* 0x000000ffff1d7224 */ /* 0x000fc600078e0013 */
[----:B------:R-:W3:Y:S04]  /*49800*/  LDL.LU.64 R18, [R1+0x3e58] ;  /* 0x003e580001127983 */ /* 0x000ee80000300a00 */
[----:B0-----:R-:W2:Y:S04]  /*49810*/  LDL.LU.64 R16, [R1+0x3e50] ;  /* 0x003e500001107983 */ /* 0x001ea80000300a00 */
[----:B------:R-:W-:Y:S04]  /*49820*/  STL [R1+0x3df4], R29 ;  /* 0x003df41d01007387 */ /* 0x000fe80000100800 */
[----:B------:R-:W-:Y:S01]  /*49830*/  STL [R1+0x3df0], R28 ;  /* 0x003df01c01007387 */ /* 0x000fe20000100800 */
[----:B---3--:R-:W-:-:S15]  /*49840*/  HMMA.16816.F32.BF16 R20, R20, R18, R24 ;  /* 0x000000121414723c */ /* 0x008fde0000041818 */
[----:B------:R-:W-:-:S04]  /*49850*/  NOP ;  /* 0x0000000000007918 */ /* 0x000fc80000000000 */
[----:B------:R0:W-:Y:S04]  /*49860*/  STL.64 [R1+0x140], R20 ;  /* 0x0001401401007387 */ /* 0x0001e80000100a00 */
[----:B------:R1:W-:Y:S04]  /*49870*/  STL.64 [R1+0x148], R22 ;  /* 0x0001481601007387 */ /* 0x0003e80000100a00 */
[----:B------:R-:W3:Y:S04]  /*49880*/  LDL.LU R18, [R1+0x78] ;  /* 0x0000780001127983 */ /* 0x000ee80000300800 */
[----:B------:R-:W3:Y:S01]  /*49890*/  LDL.LU R19, [R1+0x7c] ;  /* 0x00007c0001137983 */ /* 0x000ee20000300800 */
[----:B----4-:R-:W-:-:S02]  /*498a0*/  IMAD.MOV.U32 R24, RZ, RZ, R5 ;  /* 0x000000ffff187224 */ /* 0x010fc400078e0005 */
[----:B------:R-:W-:Y:S02]  /*498b0*/  IMAD.MOV.U32 R26, RZ, RZ, R9 ;  /* 0x000000ffff1a7224 */ /* 0x000fe400078e0009 */
[----:B------:R-:W-:Y:S02]  /*498c0*/  IMAD.MOV.U32 R27, RZ, RZ, R2 ;  /* 0x000000ffff1b7224 */ /* 0x000fe400078e0002 */
[----:B------:R-:W-:Y:S01]  /*498d0*/  IMAD.MOV.U32 R25, RZ, RZ, R8 ;  /* 0x000000ffff197224 */ /* 0x000fe200078e0008 */
[----:B---3--:R-:W-:Y:S04]  /*498e0*/  STL.64 [R1+0x3e38], R18 ;  /* 0x003e381201007387 */ /* 0x008fe80000100a00 */
[----:B--2---:R-:W-:Y:S04]  /*498f0*/  STL.64 [R1+0x3e30], R16 ;  /* 0x003e301001007387 */ /* 0x004fe80000100a00 */
[----:B------:R-:W2:Y:S04]  /*49900*/  LDL.LU R14, [R1+0x2e8] ;  /* 0x0002e800010e7983 */ /* 0x000ea80000300800 */
[----:B------:R-:W2:Y:S04]  /*49910*/  LDL.LU R15, [R1+0x2ec] ;  /* 0x0002ec00010f7983 */ /* 0x000ea80000300800 */
[----:B------:R-:W3:Y:S04]  /*49920*/  LDL.LU R5, [R1+0x3e4c] ;  /* 0x003e4c0001057983 */ /* 0x000ee80000300800 */
[----:B------:R-:W2:Y:S04]  /*49930*/  LDL.LU R8, [R1+0x3e48] ;  /* 0x003e480001087983 */ /* 0x000ea80000300800 */
[----:B------:R-:W2:Y:S04]  /*49940*/  LDL.LU R9, [R1+0x3e44] ;  /* 0x003e440001097983 */ /* 0x000ea80000300800 */
[----:B------:R-:W4:Y:S04]  /*49950*/  LDL.LU R2, [R1+0x3e40] ;  /* 0x003e400001027983 */ /* 0x000f280000300800 */
[----:B------:R-:W-:Y:S04]  /*49960*/  STL.64 [R1+0x3e28], R26 ;  /* 0x003e281a01007387 */ /* 0x000fe80000100a00 */
[----:B------:R1:W-:Y:S04]  /*49970*/  STL.64 [R1+0x3e20], R24 ;  /* 0x003e201801007387 */ /* 0x0003e80000100a00 */
[----:B0-----:R-:W2:Y:S04]  /*49980*/  LDL.LU R20, [R1+0x310] ;  /* 0x0003100001147983 */ /* 0x001ea80000300800 */
[----:B------:R-:W2:Y:S04]  /*49990*/  LDL.LU R21, [R1+0x314] ;  /* 0x0003140001157983 */ /* 0x000ea80000300800 */
[----:B-1----:R-:W2:Y:S04]  /*499a0*/  LDL.LU R22, [R1+0x318] ;  /* 0x0003180001167983 */ /* 0x002ea80000300800 */
[----:B------:R-:W2:Y:S04]  /*499b0*/  LDL.LU R23, [R1+0x31c] ;  /* 0x00031c0001177983 */ /* 0x000ea80000300800 */
[----:B------:R-:W3:Y:S04]  /*499c0*/  LDL.LU R24, [R1+0x330] ;  /* 0x0003300001187983 */ /* 0x000ee80000300800 */
[----:B------:R-:W3:Y:S04]  /*499d0*/  LDL.LU R25, [R1+0x334] ;  /* 0x0003340001197983 */ /* 0x000ee80000300800 */
[----:B------:R-:W3:Y:S04]  /*499e0*/  LDL.LU R26, [R1+0x338] ;  /* 0x00033800011a7983 */ /* 0x000ee80000300800 */
[----:B------:R-:W3:Y:S04]  /*499f0*/  LDL.LU R27, [R1+0x33c] ;  /* 0x00033c00011b7983 */ /* 0x000ee80000300800 */
[----:B------:R-:W0:Y:S04]  /*49a00*/  LDSM.16.MT88.4 R16, [R0+UR5+0x10300] ;  /* 0x010300050010783b */ /* 0x000e280008004200 */
[----:B--2---:R-:W-:Y:S04]  /*49a10*/  STL.64 [R1+0x3e08], R22 ;  /* 0x003e081601007387 */ /* 0x004fe80000100a00 */
[----:B------:R1:W-:Y:S04]  /*49a20*/  STL.64 [R1+0x3e00], R20 ;  /* 0x003e001401007387 */ /* 0x0003e80000100a00 */
[----:B-1----:R-:W2:Y:S04]  /*49a30*/  LDL.LU R20, [R1+0x320] ;  /* 0x0003200001147983 */ /* 0x002ea80000300800 */
        /* <DEDUP_REMOVED lines=11> */
[----:B------:R-:W2:Y:S04]  /*49af0*/  LDL.LU R22, [R1+0x378] ;  /* 0x0003780001167983 */ /* 0x000ea80000300800 */
[----:B------:R-:W2:Y:S04]  /*49b00*/  LDL.LU R23, [R1+0x37c] ;  /* 0x00037c0001177983 */ /* 0x000ea80000300800 */
[----:B------:R-:W2:Y:S04]  /*49b10*/  LDL.LU.64 R18, [R1+0x3e38] ;  /* 0x003e380001127983 */ /* 0x000ea80000300a00 */
[----:B------:R-:W2:Y:S04]  /*49b20*/  LDL.LU.64 R16, [R1+0x3e30] ;  /* 0x003e300001107983 */ /* 0x000ea80000300a00 */
[----:B------:R-:W-:Y:S04]  /*49b30*/  STL [R1+0x3dfc], R7 ;  /* 0x003dfc0701007387 */ /* 0x000fe80000100800 */
[----:B------:R-:W-:Y:S01]  /*49b40*/  STL [R1+0x3df8], R6 ;  /* 0x003df80601007387 */ /* 0x000fe20000100800 */
        /* <DEDUP_REMOVED lines=9> */
[----:B----4-:R-:W0:Y:S04]  /*49be0*/  LDSM.16.MT88.4 R12, [R2+UR5+0x10000] ;  /* 0x01000005020c783b */ /* 0x010e280008004200 */
[----:B------:R-:W-:Y:S01]  /*49bf0*/  STL [R1+0x3cd4], R0 ;  /* 0x003cd40001007387 */ /* 0x000fe20000100800 */
[----:B---3--:R-:W-:Y:S03]  /*49c00*/  HMMA.16816.F32.BF16 R16, R16, R4, R24 ;  /* 0x000000041010723c */ /* 0x008fe60000041818 */
[----:B0-----:R-:W-:Y:S04]  /*49c10*/  STL.64 [R1+0x3d08], R14 ;  /* 0x003d080e01007387 */ /* 0x001fe80000100a00 */
[----:B------:R0:W-:Y:S04]  /*49c20*/  STL.64 [R1+0x3d00], R12 ;  /* 0x003d000c01007387 */ /* 0x0001e80000100a00 */
[----:B0-----:R-:W2:Y:S04]  /*49c30*/  LDL.LU R12, [R1+0x80] ;  /* 0x00008000010c7983 */ /* 0x001ea80000300800 */
        /* <DEDUP_REMOVED lines=9> */
[----:B0-----:R-:W2:Y:S04]  /*49cd0*/  LDL.LU R16, [R1+0x360] ;  /* 0x0003600001107983 */ /* 0x001ea80000300800 */
[----:B------:R-:W2:Y:S04]  /*49ce0*/  LDL.LU R17, [R1+0x364] ;  /* 0x0003640001117983 */ /* 0x000ea80000300800 */
[----:B------:R-:W2:Y:S04]  /*49cf0*/  LDL.LU R18, [R1+0x368] ;  /* 0x0003680001127983 */ /* 0x000ea80000300800 */
[----:B------:R-:W2:Y:S01]  /*49d00*/  LDL.LU R19, [R1+0x36c] ;  /* 0x00036c0001137983 */ /* 0x000ea20000300800 */
[----:B---3--:R-:W-:-:S15]  /*49d10*/  HMMA.16816.F32.BF16 R20, R24, R8, R20 ;  /* 0x000000081814723c */ /* 0x008fde0000041814 */
[----:B------:R-:W-:-:S04]  /*49d20*/  NOP ;  /* 0x0000000000007918 */ /* 0x000fc80000000000 */
[----:B------:R-:W-:Y:S04]  /*49d30*/  STL.64 [R1+0x1d0], R20 ;  /* 0x0001d01401007387 */ /* 0x000fe80000100a00 */
[----:B------:R0:W-:Y:S04]  /*49d40*/  STL.64 [R1+0x1d8], R22 ;  /* 0x0001d81601007387 */ /* 0x0001e80000100a00 */
[----:B0-----:R-:W3:Y:S04]  /*49d50*/  LDL.LU.64 R22, [R1+0x3e18] ;  /* 0x003e180001167983 */ /* 0x001ee80000300a00 */
[----:B------:R-:W3:Y:S01]  /*49d60*/  LDL.LU.64 R20, [R1+0x3e10] ;  /* 0x003e100001147983 */ /* 0x000ee20000300a00 */
[----:B------:R-:W-:Y:S01]  /*49d70*/  IMAD.MOV.U32 R15, RZ, RZ, R3 ;  /* 0x000000ffff0f7224 */ /* 0x000fe200078e0003 */
[----:B---3--:R-:W-:Y:S02]  /*49d80*/  HMMA.16816.F32.BF16 R24, R24, R4, R20 ;  /* 0x000000041818723c */ /* 0x008fe40000041814 */
[----:B------:R-:W3:Y:S04]  /*49d90*/  LDL.LU.64 R22, [R1+0x3e08] ;  /* 0x003e080001167983 */ /* 0x000ee80000300a00 */
[----:B------:R-:W3:-:S13]  /*49da0*/  LDL.LU.64 R20, [R1+0x3e00] ;  /* 0x003e000001147983 */ /* 0x000eda0000300a00 */
[----:B------:R-:W-:Y:S04]  /*49db0*/  STL.64 [R1+0x1c0], R24 ;  /* 0x0001c01801007387 */ /* 0x000fe80000100a00 */
[----:B------:R3:W-:Y:S01]  /*49dc0*/  STL.64 [R1+0x1c8], R26 ;  /* 0x0001c81a01007387 */ /* 0x0007e20000100a00 */
[C---:B--2---:R-:W-:Y:S08]  /*49dd0*/  HMMA.16816.F32.BF16 R16, R12.reuse, R4, R16 ;  /* 0x000000040c10723c */ /* 0x044ff00000041810 */
[----:B---3--:R-:W-:Y:S01]  /*49de0*/  HMMA.16816.F32.BF16 R24, R12, R8, R20 ;  /* 0x000000080c18723c */ /* 0x008fe20000041814 */
[----:B------:R-:W0:Y:S04]  /*49df0*/  LDSM.16.MT88.4 R20, [R2+UR5+0x10100] ;  /* 0x010100050214783b */ /* 0x000e280008004200 */
[----:B------:R-:W1:Y:S04]  /*49e00*/  LDSM.16.MT88.4 R12, [R2+UR5+0x10200] ;  /* 0x01020005020c783b */ /* 0x000e680008004200 */
[----:B0-----:R1:W-:Y:S10]  /*49e10*/  STL [R1+0x3cdc], R22 ;  /* 0x003cdc1601007387 */ /* 0x0013f40000100800 */
[----:B------:R-:W-:Y:S04]  /*49e20*/  STL.64 [R1+0x1e0], R24 ;  /* 0x0001e01801007387 */ /* 0x000fe80000100a00 */
[----:B------:R-:W-:Y:S04]  /*49e30*/  STL.64 [R1+0x1e8], R26 ;  /* 0x0001e81a01007387 */ /* 0x000fe80000100a00 */
[----:B------:R-:W0:Y:S01]  /*49e40*/  LDSM.16.MT88.4 R24, [R2+UR5+0x10180] ;  /* 0x010180050218783b */ /* 0x000e220008004200 */
[----:B-1----:R-:W-:-:S03]  /*49e50*/  IMAD.MOV.U32 R22, RZ, RZ, R12 ;  /* 0x000000ffff167224 */ /* 0x002fc600078e000c */
[----:B------:R1:W-:Y:S02]  /*49e60*/  STL [R1+0x3cd8], R23 ;  /* 0x003cd81701007387 */ /* 0x0003e40000100800 */
[----:B-1----:R-:W-:Y:S02]  /*49e70*/  IMAD.MOV.U32 R23, RZ, RZ, R13 ;  /* 0x000000ffff177224 */ /* 0x002fe400078e000d */
[----:B0-----:R-:W-:Y:S04]  /*49e80*/  STL.64 [R1+0x3cb8], R26 ;  /* 0x003cb81a01007387 */ /* 0x001fe80000100a00 */
[----:B------:R-:W-:Y:S04]  /*49e90*/  STL.64 [R1+0x3cb0], R24 ;  /* 0x003cb01801007387 */ /* 0x000fe80000100a00 */
[----:B------:R-:W-:Y:S04]  /*49ea0*/  STL.64 [R1+0x3dd0], R4 ;  /* 0x003dd00401007387 */ /* 0x000fe80000100a00 */
[----:B------:R-:W-:Y:S04]  /*49eb0*/  STL.64 [R1+0x80], R16 ;  /* 0x0000801001007387 */ /* 0x000fe80000100a00 */
[----:B------:R-:W-:Y:S04]  /*49ec0*/  STL.64 [R1+0x88], R18 ;  /* 0x0000881201007387 */ /* 0x000fe80000100a00 */
[----:B------:R-:W-:Y:S04]  /*49ed0*/  STL.64 [R1+0x3cf8], R22 ;  /* 0x003cf81601007387 */ /* 0x000fe80000100a00 */
        /* <DEDUP_REMOVED lines=9> */
[----:B------:R-:W-:Y:S02]  /*49f70*/  IMAD.MOV.U32 R15, RZ, RZ, R28 ;  /* 0x000000ffff0f7224 */ /* 0x000fe400078e001c */
[----:B------:R-:W-:Y:S01]  /*49f80*/  IMAD.MOV.U32 R13, RZ, RZ, R6 ;  /* 0x000000ffff0d7224 */ /* 0x000fe200078e0006 */
[----:B---3--:R-:W-:Y:S04]  /*49f90*/  STL.64 [R1+0x3d18], R22 ;  /* 0x003d181601007387 */ /* 0x008fe80000100a00 */
[----:B--2---:R0:W-:Y:S04]  /*49fa0*/  STL.64 [R1+0x3d10], R20 ;  /* 0x003d101401007387 */ /* 0x0041e80000100a00 */
[----:B------:R-:W2:Y:S04]  /*49fb0*/  LDL.LU R7, [R1+0x3dfc] ;  /* 0x003dfc0001077983 */ /* 0x000ea80000300800 */
[----:B------:R-:W3:Y:S04]  /*49fc0*/  LDL.LU R6, [R1+0x3df8] ;  /* 0x003df80001067983 */ /* 0x000ee80000300800 */
[----:B------:R-:W4:Y:S04]  /*49fd0*/  LDL.LU R29, [R1+0x3df4] ;  /* 0x003df400011d7983 */ /* 0x000f280000300800 */
[----:B------:R-:W4:Y:S04]  /*49fe0*/  LDL.LU R28, [R1+0x3df0] ;  /* 0x003df000011c7983 */ /* 0x000f280000300800 */
[----:B------:R1:W-:Y:S04]  /*49ff0*/  STL.64 [R1+0x3d38], R14 ;  /* 0x003d380e01007387 */ /* 0x0003e80000100a00 */
[----:B------:R2:W-:Y:S04]  /*4a000*/  STL.64 [R1+0x3d30], R12 ;  /* 0x003d300c01007387 */ /* 0x0005e80000100a00 */
[----:B0-----:R-:W4:Y:S04]  /*4a010*/  LDL.LU R20, [R1+0x100] ;  /* 0x0001000001147983 */ /* 0x001f280000300800 */
[----:B------:R-:W4:Y:S04]  /*4a020*/  LDL.LU R21, [R1+0x104] ;  /* 0x0001040001157983 */ /* 0x000f280000300800 */
[----:B------:R-:W4:Y:S04]  /*4a030*/  LDL.LU R22, [R1+0x108] ;  /* 0x0001080001167983 */ /* 0x000f280000300800 */
[----:B------:R-:W4:Y:S01]  /*4a040*/  LDL.LU R23, [R1+0x10c] ;  /* 0x00010c0001177983 */ /* 0x000f220000300800 */
[----:B-1----:R-:W-:-:S02]  /*4a050*/  IMAD.MOV.U32 R14, RZ, RZ, R10 ;  /* 0x000000ffff0e7224 */ /* 0x002fc400078e000a */
[----:B------:R-:W-:Y:S02]  /*4a060*/  IMAD.MOV.U32 R15, RZ, RZ, R11 ;  /* 0x000000ffff0f7224 */ /* 0x000fe400078e000b */
[----:B--2---:R-:W-:Y:S02]  /*4a070*/  IMAD.MOV.U32 R13, RZ, RZ, R7 ;  /* 0x000000ffff0d7224 */ /* 0x004fe400078e0007 */
[----:B---3--:R-:W-:Y:S02]  /*4a080*/  IMAD.MOV.U32 R12, RZ, RZ, R6 ;  /* 0x000000ffff0c7224 */ /* 0x008fe400078e0006 */
[----:B------:R-:W2:Y:S04]  /*4a090*/  LDL.LU R6, [R1+0x3dec] ;  /* 0x003dec0001067983 */ /* 0x000ea80000300800 */
[----:B------:R-:W3:Y:S04]  /*4a0a0*/  LDL.LU R7, [R1+0x3de8] ;  /* 0x003de80001077983 */ /* 0x000ee80000300800 */
[----:B------:R-:W2:Y:S04]  /*4a0b0*/  LDL.LU R10, [R1+0x3de4] ;  /* 0x003de400010a7983 */ /* 0x000ea80000300800 */
[----:B------:R-:W2:Y:S04]  /*4a0c0*/  LDL.LU R11, [R1+0x3de0] ;  /* 0x003de000010b7983 */ /* 0x000ea80000300800 */
[----:B------:R-:W-:Y:S04]  /*4a0d0*/  STL.64 [R1+0x3d68], R14 ;  /* 0x003d680e01007387 */ /* 0x000fe80000100a00 */
[----:B------:R-:W-:Y:S04]  /*4a0e0*/  STL.64 [R1+0x3d60], R12 ;  /* 0x003d600c01007387 */ /* 0x000fe80000100a00 */
[----:B----4-:R-:W-:Y:S04]  /*4a0f0*/  STL.64 [R1+0x3d28], R22 ;  /* 0x003d281601007387 */ /* 0x010fe80000100a00 */
[----:B------:R0:W-:Y:S04]  /*4a100*/  STL.64 [R1+0x3d20], R20 ;  /* 0x003d201401007387 */ /* 0x0001e80000100a00 */
[----:B0-----:R-:W4:Y:S04]  /*4a110*/  LDL.LU R20, [R1+0x290] ;  /* 0x0002900001147983 */ /* 0x001f280000300800 */
[----:B------:R-:W4:Y:S04]  /*4a120*/  LDL.LU R21, [R1+0x294] ;  /* 0x0002940001157983 */ /* 0x000f280000300800 */
[----:B------:R-:W2:Y:S04]  /*4a130*/  LDL.LU R22, [R1+0x298] ;  /* 0x0002980001167983 */ /* 0x000ea80000300800 */
[----:B------:R-:W2:Y:S04]  /*4a140*/  LDL.LU R23, [R1+0x29c] ;  /* 0x00029c0001177983 */ /* 0x000ea80000300800 */
[----:B------:R-:W2:Y:S04]  /*4a150*/  LDL.LU R24, [R1+0x30] ;  /* 0x0000300001187983 */ /* 0x000ea80000300800 */
        /* <DEDUP_REMOVED lines=10> */
[----:B------:R-:W4:Y:S04]  /*4a200*/  LDL.LU R23, [R1+0x18c] ;  /* 0x00018c0001177983 */ /* 0x000f280000300800 */
[----:B------:R-:W2:Y:S04]  /*4a210*/  LDL.LU R12, [R1+0x20] ;  /* 0x00002000010c7983 */ /* 0x000ea80000300800 */
[----:B------:R-:W2:Y:S01]  /*4a220*/  LDL.LU R13, [R1+0x24] ;  /* 0x00002400010d7983 */ /* 0x000ea20000300800 */
[----:B------:R-:W-:-:S02]  /*4a230*/  IMAD.MOV.U32 R14, RZ, RZ, R28 ;  /* 0x000000ffff0e7224 */ /* 0x000fc400078e001c */
[----:B------:R-:W-:Y:S01]  /*4a240*/  IMAD.MOV.U32 R15, RZ, RZ, R29 ;  /* 0x000000ffff0f7224 */ /* 0x000fe200078e001d */
[----:B------:R-:W3:Y:S04]  /*4a250*/  LDL.LU R28, [R1+0x3ddc] ;  /* 0x003ddc00011c7983 */ /* 0x000ee80000300800 */
[----:B------:R-:W3:Y:S04]  /*4a260*/  LDL.LU R29, [R1+0x3dd8] ;  /* 0x003dd800011d7983 */ /* 0x000ee80000300800 */
[----:B------:R-:W-:Y:S04]  /*4a270*/  STL.64 [R1+0x3d98], R14 ;  /* 0x003d980e01007387 */ /* 0x000fe80000100a00 */
[----:B--2---:R0:W-:Y:S04]  /*4a280*/  STL.64 [R1+0x3d90], R12 ;  /* 0x003d900c01007387 */ /* 0x0041e80000100a00 */
[----:B0-----:R-:W2:Y:S04]  /*4a290*/  LDL.LU R12, [R1+0x300] ;  /* 0x00030000010c7983 */ /* 0x001ea80000300800 */
[----:B------:R-:W2:Y:S04]  /*4a2a0*/  LDL.LU R13, [R1+0x304] ;  /* 0x00030400010d7983 */ /* 0x000ea80000300800 */
[----:B------:R-:W2:Y:S04]  /*4a2b0*/  LDL.LU R14, [R1+0x308] ;  /* 0x00030800010e7983 */ /* 0x000ea80000300800 */
[----:B------:R-:W2:Y:S01]  /*4a2c0*/  LDL.LU R15, [R1+0x30c] ;  /* 0x00030c00010f7983 */ /* 0x000ea20000300800 */
[----:B------:R-:W-:-:S03]  /*4a2d0*/  IMAD.MOV.U32 R27, RZ, RZ, R6 ;  /* 0x000000ffff1b7224 */ /* 0x000fc600078e0006 */
[----:B------:R-:W4:Y:S01]  /*4a2e0*/  LDL.LU R4, [R1+0x380] ;  /* 0x0003800001047983 */ /* 0x000f220000300800 */
[----:B---3--:R-:W-:-:S03]  /*4a2f0*/  IMAD.MOV.U32 R26, RZ, RZ, R7 ;  /* 0x000000ffff1a7224 */ /* 0x008fc600078e0007 */
[----:B------:R-:W3:Y:S04]  /*4a300*/  LDL.LU R5, [R1+0x384] ;  /* 0x0003840001057983 */ /* 0x000ee80000300800 */
[----:B------:R-:W3:Y:S04]  /*4a310*/  LDL.LU R6, [R1+0x388] ;  /* 0x0003880001067983 */ /* 0x000ee80000300800 */
[----:B------:R-:W3:Y:S04]  /*4a320*/  LDL.LU R7, [R1+0x38c] ;  /* 0x00038c0001077983 */ /* 0x000ee80000300800 */
[----:B--2---:R-:W-:Y:S04]  /*4a330*/  STL.64 [R1+0x3da8], R14 ;  /* 0x003da80e01007387 */ /* 0x004fe80000100a00 */
[----:B------:R0:W-:Y:S04]  /*4a340*/  STL.64 [R1+0x3da0], R12 ;  /* 0x003da00c01007387 */ /* 0x0001e80000100a00 */
[----:B0-----:R-:W2:Y:S04]  /*4a350*/  LDL.LU R12, [R1+0x340] ;  /* 0x00034000010c7983 */ /* 0x001ea80000300800 */
[----:B------:R-:W2:Y:S04]  /*4a360*/  LDL.LU R13, [R1+0x344] ;  /* 0x00034400010d7983 */ /* 0x000ea80000300800 */
[----:B------:R-:W2:Y:S04]  /*4a370*/  LDL.LU R14, [R1+0x348] ;  /* 0x00034800010e7983 */ /* 0x000ea80000300800 */
[----:B------:R-:W2:Y:S04]  /*4a380*/  LDL.LU R15, [R1+0x34c] ;  /* 0x00034c00010f7983 */ /* 0x000ea80000300800 */
[----:B--2---:R-:W-:Y:S04]  /*4a390*/  STL.64 [R1+0x3dc8], R14 ;  /* 0x003dc80e01007387 */ /* 0x004fe80000100a00 */
[----:B------:R0:W-:Y:S04]  /*4a3a0*/  STL.64 [R1+0x3dc0], R12 ;  /* 0x003dc00c01007387 */ /* 0x0001e80000100a00 */
[----:B0-----:R-:W2:Y:S04]  /*4a3b0*/  LDL.LU R12, [R1+0x350] ;  /* 0x00035000010c7983 */ /* 0x001ea80000300800 */
[----:B------:R-:W2:Y:S04]  /*4a3c0*/  LDL.LU R13, [R1+0x354] ;  /* 0x00035400010d7983 */ /* 0x000ea80000300800 */
[----:B------:R-:W2:Y:S04]  /*4a3d0*/  LDL.LU R14, [R1+0x358] ;  /* 0x00035800010e7983 */ /* 0x000ea80000300800 */
[----:B------:R-:W2:Y:S04]  /*4a3e0*/  LDL.LU R15, [R1+0x35c] ;  /* 0x00035c00010f7983 */ /* 0x000ea80000300800 */
[----:B----4-:R-:W-:Y:S04]  /*4a3f0*/  STL.64 [R1+0x3d58], R22 ;  /* 0x003d581601007387 */ /* 0x010fe80000100a00 */
[----:B------:R0:W-:Y:S04]  /*4a400*/  STL.64 [R1+0x3d50], R20 ;  /* 0x003d501401007387 */ /* 0x0001e80000100a00 */
[----:B0-----:R-:W4:Y:S04]  /*4a410*/  LDL.LU R20, [R1+0x2a0] ;  /* 0x0002a00001147983 */ /* 0x001f280000300800 */
[----:B------:R-:W4:Y:S04]  /*4a420*/  LDL.LU R21, [R1+0x2a4] ;  /* 0x0002a40001157983 */ /* 0x000f280000300800 */
[----:B------:R-:W2:Y:S04]  /*4a430*/  LDL.LU R22, [R1+0x2a8] ;  /* 0x0002a80001167983 */ /* 0x000ea80000300800 */
[----:B------:R-:W2:Y:S01]  /*4a440*/  LDL.LU R23, [R1+0x2ac] ;  /* 0x0002ac0001177983 */ /* 0x000ea20000300800 */
[----:B------:R-:W-:-:S02]  /*4a450*/  IMAD.MOV.U32 R24, RZ, RZ, R11 ;  /* 0x000000ffff187224 */ /* 0x000fc400078e000b */
[----:B------:R-:W-:Y:S01]  /*4a460*/  IMAD.MOV.U32 R25, RZ, RZ, R10 ;  /* 0x000000ffff197224 */ /* 0x000fe200078e000a */
[----:B--2---:R-:W-:Y:S04]  /*4a470*/  STL.64 [R1+0x3d78], R22 ;  /* 0x003d781601007387 */ /* 0x004fe80000100a00 */
[----:B----4-:R0:W-:Y:S04]  /*4a480*/  STL.64 [R1+0x3d70], R20 ;  /* 0x003d701401007387 */ /* 0x0101e80000100a00 */
[----:B0-----:R-:W2:Y:S04]  /*4a490*/  LDL.LU R20, [R1+0x2b0] ;  /* 0x0002b00001147983 */ /* 0x001ea80000300800 */
[----:B------:R-:W2:Y:S04]  /*4a4a0*/  LDL.LU R21, [R1+0x2b4] ;  /* 0x0002b40001157983 */ /* 0x000ea80000300800 */
[----:B------:R-:W4:Y:S04]  /*4a4b0*/  LDL.LU R22, [R1+0x2b8] ;  /* 0x0002b80001167983 */ /* 0x000f280000300800 */
[----:B------:R-:W4:Y:S01]  /*4a4c0*/  LDL.LU R23, [R1+0x2bc] ;  /* 0x0002bc0001177983 */ /* 0x000f220000300800 */
[C---:B---3--:R-:W-:Y:S03]  /*4a4d0*/  HMMA.16816.F32.BF16 R4, R24.reuse, R8, R4 ;  /* 0x000000081804723c */ /* 0x048fe60000041804 */
[----:B----4-:R-:W-:Y:S04]  /*4a4e0*/  STL.64 [R1+0x3d88], R22 ;  /* 0x003d881601007387 */ /* 0x010fe80000100a00 */
[----:B--2---:R0:W-:Y:S04]  /*4a4f0*/  STL.64 [R1+0x3d80], R20 ;  /* 0x003d801401007387 */ /* 0x0041e80000100a00 */
[----:B0-----:R-:W2:Y:S04]  /*4a500*/  LDL.LU R20, [R1+0x2f0] ;  /* 0x0002f00001147983 */ /* 0x001ea80000300800 */
[----:B------:R-:W2:Y:S04]  /*4a510*/  LDL.LU R21, [R1+0x2f4] ;  /* 0x0002f40001157983 */ /* 0x000ea80000300800 */
[----:B------:R-:W2:Y:S04]  /*4a520*/  LDL.LU R22, [R1+0x2f8] ;  /* 0x0002f80001167983 */ /* 0x000ea80000300800 */
[----:B------:R-:W2:Y:S04]  /*4a530*/  LDL.LU R23, [R1+0x2fc] ;  /* 0x0002fc0001177983 */ /* 0x000ea80000300800 */
[----:B------:R-:W3:Y:S04]  /*4a540*/  LDL.LU R16, [R1+0xf0] ;  /* 0x0000f00001107983 */ /* 0x000ee80000300800 */
[----:B------:R-:W3:Y:S04]  /*4a550*/  LDL.LU R17, [R1+0xf4] ;  /* 0x0000f40001117983 */ /* 0x000ee80000300800 */
[----:B------:R0:W-:Y:S04]  /*4a560*/  STL.64 [R1+0x210], R4 ;  /* 0x0002100401007387 */ /* 0x0001e80000100a00 */
[----:B------:R-:W-:Y:S04]  /*4a570*/  STL.64 [R1+0x218], R6 ;  /* 0x0002180601007387 */ /* 0x000fe80000100a00 */
[----:B0-----:R-:W4:Y:S02]  /*4a580*/  LDL.LU.64 R4, [R1+0x3dd0] ;  /* 0x003dd00001047983 */ /* 0x001f240000300a00 */
[----:B----4-:R-:W-:Y:S02]  /*4a590*/  HMMA.16816.F32.BF16 R24, R24, R4, R12 ;  /* 0x000000041818723c */ /* 0x010fe4000004180c */
[----:B------:R-:W4:Y:S04]  /*4a5a0*/  LDL.LU.64 R14, [R1+0x3dc8] ;  /* 0x003dc800010e7983 */ /* 0x000f280000300a00 */
[----:B------:R-:W4:-:S13]  /*4a5b0*/  LDL.LU.64 R12, [R1+0x3dc0] ;  /* 0x003dc000010c7983 */ /* 0x000f1a0000300a00 */
[----:B------:R-:W-:Y:S04]  /*4a5c0*/  STL.64 [R1+0x1f0], R24 ;  /* 0x0001f01801007387 */ /* 0x000fe80000100a00 */
[----:B------:R0:W-:Y:S04]  /*4a5d0*/  STL.64 [R1+0x1f8], R26 ;  /* 0x0001f81a01007387 */ /* 0x0001e80000100a00 */
[----:B0-----:R-:W4:Y:S04]  /*4a5e0*/  LDL.LU.64 R26, [R1+0x3db8] ;  /* 0x003db800011a7983 */ /* 0x001f280000300a00 */
[----:B------:R-:W4:Y:S01]  /*4a5f0*/  LDL.LU.64 R24, [R1+0x3db0] ;  /* 0x003db00001187983 */ /* 0x000f220000300a00 */
[----:B------:R-:W-:-:S02]  /*4a600*/  IMAD.MOV.U32 R18, RZ, RZ, R29 ;  /* 0x000000ffff127224 */ /* 0x000fc400078e001d */
[----:B------:R-:W-:Y:S01]  /*4a610*/  IMAD.MOV.U32 R19, RZ, RZ, R28 ;  /* 0x000000ffff137224 */ /* 0x000fe200078e001c */
[----:B----4-:R-:W-:-:S15]  /*4a620*/  HMMA.16816.F32.BF16 R12, R24, R8, R12 ;  /* 0x00000008180c723c */ /* 0x010fde000004180c */
[----:B------:R-:W-:-:S04]  /*4a630*/  NOP ;  /* 0x0000000000007918 */ /* 0x000fc80000000000 */
[----:B------:R-:W-:Y:S01]  /*4a640*/  IMAD.MOV.U32 R29, RZ, RZ, R14 ;  /* 0x000000ffff1d7224 */ /* 0x000fe200078e000e */
[----:B------:R0:W-:Y:S01]  /*4a650*/  STL.64 [R1+0x240], R12 ;  /* 0x0002400c01007387 */ /* 0x0001e20000100a00 */
[----:B------:R-:W-:-:S03]  /*4a660*/  IMAD.MOV.U32 R28, RZ, RZ, R15 ;  /* 0x000000ffff1c7224 */ /* 0x000fc600078e000f */
[----:B------:R-:W4:Y:S04]  /*4a670*/  LDL.LU.64 R14, [R1+0x3da8] ;  /* 0x003da800010e7983 */ /* 0x000f280000300a00 */
[----:B0-----:R-:W4:Y:S04]  /*4a680*/  LDL.LU.64 R12, [R1+0x3da0] ;  /* 0x003da000010c7983 */ /* 0x001f280000300a00 */
[----:B------:R-:W-:Y:S04]  /*4a690*/  STL [R1+0x3c3c], R28 ;  /* 0x003c3c1c01007387 */ /* 0x000fe80000100800 */
[----:B------:R-:W-:Y:S01]  /*4a6a0*/  STL [R1+0x3c38], R29 ;  /* 0x003c381d01007387 */ /* 0x000fe20000100800 */
[----:B----4-:R-:W-:Y:S03]  /*4a6b0*/  HMMA.16816.F32.BF16 R24, R24, R4, R12 ;  /* 0x000000041818723c */ /* 0x010fe6000004180c */
[----:B------:R-:W2:Y:S04]  /*4a6c0*/  LDL.LU.64 R14, [R1+0x3d98] ;  /* 0x003d9800010e7983 */ /* 0x000ea80000300a00 */
[----:B------:R-:W2:-:S12]  /*4a6d0*/  LDL.LU.64 R12, [R1+0x3d90] ;  /* 0x003d9000010c7983 */ /* 0x000e980000300a00 */
[----:B------:R-:W-:Y:S02]  /*4a6e0*/  IMAD.MOV.U32 R6, RZ, RZ, R24 ;  /* 0x000000ffff067224 */ /* 0x000fe400078e0018 */
[----:B------:R-:W-:Y:S01]  /*4a6f0*/  IMAD.MOV.U32 R11, RZ, RZ, R27 ;  /* 0x000000ffff0b7224 */ /* 0x000fe200078e001b */
[----:B------:R-:W4:Y:S01]  /*4a700*/  LDL.LU R24, [R1+0xd0] ;  /* 0x0000d00001187983 */ /* 0x000f220000300800 */
[----:B------:R-:W-:Y:S02]  /*4a710*/  IMAD.MOV.U32 R7, RZ, RZ, R25 ;  /* 0x000000ffff077224 */ /* 0x000fe400078e0019 */
[----:B------:R-:W-:Y:S01]  /*4a720*/  IMAD.MOV.U32 R10, RZ, RZ, R26 ;  /* 0x000000ffff0a7224 */ /* 0x000fe200078e001a */
[----:B------:R-:W4:Y:S04]  /*4a730*/  LDL.LU R25, [R1+0xd4] ;  /* 0x0000d40001197983 */ /* 0x000f280000300800 */
[----:B------:R-:W4:Y:S04]  /*4a740*/  LDL.LU R26, [R1+0xd8] ;  /* 0x0000d800011a7983 */ /* 0x000f280000300800 */
[----:B------:R-:W4:Y:S04]  /*4a750*/  LDL.LU R27, [R1+0xdc] ;  /* 0x0000dc00011b7983 */ /* 0x000f280000300800 */
[----:B------:R-:W-:Y:S04]  /*4a760*/  STL [R1+0x3c9c], R11 ;  /* 0x003c9c0b01007387 */ /* 0x000fe80000100800 */
[----:B------:R-:W-:Y:S04]  /*4a770*/  STL [R1+0x3c98], R10 ;  /* 0x003c980a01007387 */ /* 0x000fe80000100800 */
[----:B------:R-:W-:Y:S04]  /*4a780*/  STL [R1+0x3c44], R7 ;  /* 0x003c440701007387 */ /* 0x000fe80000100800 */
[----:B------:R-:W-:Y:S01]  /*4a790*/  STL [R1+0x3c40], R6 ;  /* 0x003c400601007387 */ /* 0x000fe20000100800 */
        /* <DEDUP_REMOVED lines=43> */
[C---:B--2---:R-:W-:Y:S08]  /*4aa50*/  HMMA.16816.F32.BF16 R20, R12.reuse, R8, R20 ;  /* 0x000000080c14723c */ /* 0x044ff00000041814 */
[----:B---3--:R-:W-:Y:S11]  /*4aa60*/  HMMA.16816.F32.BF16 R12, R12, R4, R16 ;  /* 0x000000040c0c723c */ /* 0x008ff60000041810 */
[----:B------:R-:W-:Y:S04]  /*4aa70*/  STL.64 [R1+0x2b0], R20 ;  /* 0x0002b01401007387 */ /* 0x000fe80000100a00 */
[----:B------:R0:W-:Y:S04]  /*4aa80*/  STL.64 [R1+0x2b8], R22 ;  /* 0x0002b81601007387 */ /* 0x0001e80000100a00 */
[----:B0-----:R-:W2:Y:S04]  /*4aa90*/  LDL.LU.64 R22, [R1+0x3cf8] ;  /* 0x003cf80001167983 */ /* 0x001ea80000300a00 */
[----:B------:R-:W3:Y:S04]  /*4aaa0*/  LDL.LU.64 R20, [R1+0x3cf0] ;  /* 0x003cf00001147983 */ /* 0x000ee80000300a00 */
[----:B------:R-:W2:Y:S04]  /*4aab0*/  LDL.LU.64 R18, [R1+0x3ce8] ;  /* 0x003ce80001127983 */ /* 0x000ea80000300a00 */
[----:B------:R-:W2:Y:S04]  /*4aac0*/  LDL.LU.64 R16, [R1+0x3ce0] ;  /* 0x003ce00001107983 */ /* 0x000ea80000300a00 */
[----:B------:R0:W-:Y:S04]  /*4aad0*/  STL.64 [R1+0x300], R12 ;  /* 0x0003000c01007387 */ /* 0x0001e80000100a00 */
[----:B------:R1:W-:Y:S04]  /*4aae0*/  STL.64 [R1+0x308], R14 ;  /* 0x0003080e01007387 */ /* 0x0003e80000100a00 */
[----:B0-----:R-:W2:Y:S04]  /*4aaf0*/  LDL.LU R12, [R1+0xe0] ;  /* 0x0000e000010c7983 */ /* 0x001ea80000300800 */
[----:B------:R-:W2:Y:S04]  /*4ab00*/  LDL.LU R13, [R1+0xe4] ;  /* 0x0000e400010d7983 */ /* 0x000ea80000300800 */
[----:B-1----:R-:W2:Y:S04]  /*4ab10*/  LDL.LU R14, [R1+0xe8] ;  /* 0x0000e800010e7983 */ /* 0x002ea80000300800 */
[----:B------:R-:W2:Y:S02]  /*4ab20*/  LDL.LU R15, [R1+0xec] ;  /* 0x0000ec00010f7983 */ /* 0x000ea40000300800 */
[----:B--2---:R-:W-:-:S15]  /*4ab30*/  HMMA.16816.F32.BF16 R12, R16, R8, R12 ;  /* 0x00000008100c723c */ /* 0x004fde000004180c */
[----:B------:R-:W-:-:S04]  /*4ab40*/  NOP ;  /* 0x0000000000007918 */ /* 0x000fc80000000000 */
[----:B------:R0:W-:Y:S04]  /*4ab50*/  STL.64 [R1+0x310], R12 ;  /* 0x0003100c01007387 */ /* 0x0001e80000100a00 */
[----:B------:R1:W-:Y:S01]  /*4ab60*/  STL.64 [R1+0x318], R14 ;  /* 0x0003180e01007387 */ /* 0x0003e20000100a00 */
[----:B0-----:R-:W-:-:S03]  /*4ab70*/  IMAD.MOV.U32 R12, RZ, RZ, R22 ;  /* 0x000000ffff0c7224 */ /* 0x001fc600078e0016 */
[----:B------:R-:W3:Y:S01]  /*4ab80*/  LDL.LU R22, [R1+0x3cdc] ;  /* 0x003cdc0001167983 */ /* 0x000ee20000300800 */
[----:B------:R-:W-:Y:S02]  /*4ab90*/  IMAD.MOV.U32 R13, RZ, RZ, R23 ;  /* 0x000000ffff0d7224 */ /* 0x000fe400078e0017 */
[----:B-1----:R-:W-:Y:S01]  /*4aba0*/  IMAD.MOV.U32 R14, RZ, RZ, R0 ;  /* 0x000000ffff0e7224 */ /* 0x002fe200078e0000 */
[----:B------:R-:W3:Y:S01]  /*4abb0*/  LDL.LU R23, [R1+0x3cd8] ;  /* 0x003cd80001177983 */ /* 0x000ee20000300800 */
[----:B------:R-:W-:-:S03]  /*4abc0*/  IMAD.MOV.U32 R15, RZ, RZ, R3 ;  /* 0x000000ffff0f7224 */ /* 0x000fc600078e0003 */
[----:B------:R-:W2:Y:S04]  /*4abd0*/  LDL.LU R0, [R1+0x3cd4] ;  /* 0x003cd40001007983 */ /* 0x000ea80000300800 */
[----:B------:R-:W2:Y:S04]  /*4abe0*/  LDL.LU R3, [R1+0x3cd0] ;  /* 0x003cd00001037983 */ /* 0x000ea80000300800 */
[----:B------:R-:W-:Y:S04]  /*4abf0*/  STL.64 [R1+0x3ca8], R14 ;  /* 0x003ca80e01007387 */ /* 0x000fe80000100a00 */
[----:B------:R-:W-:Y:S04]  /*4ac00*/  STL.64 [R1+0x3ca0], R12 ;  /* 0x003ca00c01007387 */ /* 0x000fe80000100a00 */
[----:B------:R-:W0:Y:S02]  /*4ac10*/  LDSM.16.MT88.4 R12, [R2+UR5+0x10300] ;  /* 0x01030005020c783b */ /* 0x000e240008004200 */
[----:B0-----:R-:W-:-:S02]  /*4ac20*/  IMAD.MOV.U32 R7, RZ, RZ, R12 ;  /* 0x000000ffff077224 */ /* 0x001fc400078e000c */
[----:B------:R-:W-:Y:S02]  /*4ac30*/  IMAD.MOV.U32 R6, RZ, RZ, R13 ;  /* 0x000000ffff067224 */ /* 0x000fe400078e000d */
[----:B------:R-:W-:Y:S02]  /*4ac40*/  IMAD.MOV.U32 R28, RZ, RZ, R14 ;  /* 0x000000ffff1c7224 */ /* 0x000fe400078e000e */
[----:B------:R-:W-:Y:S02]  /*4ac50*/  IMAD.MOV.U32 R29, RZ, RZ, R15 ;  /* 0x000000ffff1d7224 */ /* 0x000fe400078e000f */
[----:B----4-:R-:W-:Y:S01]  /*4ac60*/  HMMA.16816.F32.BF16 R12, R16, R4, R24 ;  /* 0x00000004100c723c */ /* 0x010fe20000041818 */
[----:B------:R-:W0:Y:S04]  /*4ac70*/  LDSM.16.MT88.4 R16, [R2+UR5+0x10380] ;  /* 0x010380050210783b */ /* 0x000e280008004200 */
[----:B------:R-:W-:Y:S04]  /*4ac80*/  STL [R1+0x3c54], R29 ;  /* 0x003c541d01007387 */ /* 0x000fe80000100800 */
[----:B------:R0:W-:Y:S04]  /*4ac90*/  STL [R1+0x3c50], R28 ;  /* 0x003c501c01007387 */ /* 0x0001e80000100800 */
[----:B------:R1:W-:Y:S04]  /*4aca0*/  STL [R1+0x3c4c], R6 ;  /* 0x003c4c0601007387 */ /* 0x0003e80000100800 */
[----:B------:R4:W-:Y:S04]  /*4acb0*/  STL [R1+0x3c48], R7 ;  /* 0x003c480701007387 */ /* 0x0009e80000100800 */
[----:B------:R-:W3:Y:S04]  /*4acc0*/  LDL.LU R24, [R1+0xc0] ;  /* 0x0000c00001187983 */ /* 0x000ee80000300800 */
[----:B------:R-:W-:Y:S04]  /*4acd0*/  STL.64 [R1+0x320], R12 ;  /* 0x0003200c01007387 */ /* 0x000fe80000100a00 */
[----:B------:R2:W-:Y:S04]  /*4ace0*/  STL.64 [R1+0x328], R14 ;  /* 0x0003280e01007387 */ /* 0x0005e80000100a00 */
[----:B------:R-:W3:Y:S04]  /*4acf0*/  LDL.LU R25, [R1+0xc4] ;  /* 0x0000c40001197983 */ /* 0x000ee80000300800 */
[----:B------:R-:W3:Y:S04]  /*4ad00*/  LDL.LU R26, [R1+0xc8] ;  /* 0x0000c800011a7983 */ /* 0x000ee80000300800 */
[----:B------:R-:W3:Y:S01]  /*4ad10*/  LDL.LU R27, [R1+0xcc] ;  /* 0x0000cc00011b7983 */ /* 0x000ee20000300800 */
[----:B0-----:R-:W-:-:S02]  /*4ad20*/  IMAD.MOV.U32 R28, RZ, RZ, R16 ;  /* 0x000000ffff1c7224 */ /* 0x001fc400078e0010 */
[----:B-1----:R-:W-:Y:S02]  /*4ad30*/  IMAD.MOV.U32 R6, RZ, RZ, R17 ;  /* 0x000000ffff067224 */ /* 0x002fe400078e0011 */
[----:B----4-:R-:W-:Y:S02]  /*4ad40*/  IMAD.MOV.U32 R7, RZ, RZ, R18 ;  /* 0x000000ffff077224 */ /* 0x010fe400078e0012 */
[----:B--2---:R-:W-:Y:S02]  /*4ad50*/  IMAD.MOV.U32 R15, RZ, RZ, R3 ;  /* 0x000000ffff0f7224 */ /* 0x004fe400078e0003 */
[----:B------:R-:W-:Y:S01]  /*4ad60*/  IMAD.MOV.U32 R3, RZ, RZ, R19 ;  /* 0x000000ffff037224 */ /* 0x000fe200078e0013 */
[----:B---3--:R-:W-:Y:S04]  /*4ad70*/  STL.64 [R1+0x3cc8], R26 ;  /* 0x003cc81a01007387 */ /* 0x008fe80000100a00 */
[----:B------:R0:W-:Y:S04]  /*4ad80*/  STL.64 [R1+0x3cc0], R24 ;  /* 0x003cc01801007387 */ /* 0x0001e80000100a00 */
[----:B0-----:R-:W2:Y:S04]  /*4ad90*/  LDL.LU R24, [R1+0x120] ;  /* 0x0001200001187983 */ /* 0x001ea80000300800 */
[----:B------:R-:W2:Y:S04]  /*4ada0*/  LDL.LU R25, [R1+0x124] ;  /* 0x0001240001197983 */ /* 0x000ea80000300800 */
[----:B------:R-:W2:Y:S04]  /*4adb0*/  LDL.LU R26, [R1+0x128] ;  /* 0x00012800011a7983 */ /* 0x000ea80000300800 */
[----:B------:R-:W2:Y:S04]  /*4adc0*/  LDL.LU R27, [R1+0x12c] ;  /* 0x00012c00011b7983 */ /* 0x000ea80000300800 */
[----:B------:R-:W3:Y:S04]  /*4add0*/  LDL.LU R12, [R1+0xb0] ;  /* 0x0000b000010c7983 */ /* 0x000ee80000300800 */
        /* <DEDUP_REMOVED lines=11> */
[----:B------:R-:W4:Y:S01]  /*4ae90*/  LDL.LU R19, [R1+0x11c] ;  /* 0x00011c0001137983 */ /* 0x000f220000300800 */
[C---:B------:R-:W-:Y:S03]  /*4aea0*/  HMMA.16816.F32.BF16 R24, R20.reuse, R8, R24 ;  /* 0x000000081418723c */ /* 0x040fe60000041818 */
[----:B----4-:R-:W-:Y:S04]  /*4aeb0*/  STL.64 [R1+0x3c90], R18 ;  /* 0x003c901201007387 */ /* 0x010fe80000100a00 */
[----:B--2---:R0:W-:Y:S04]  /*4aec0*/  STL.64 [R1+0x3c88], R16 ;  /* 0x003c881001007387 */ /* 0x0041e80000100a00 */
[----:B0-----:R-:W2:Y:S04]  /*4aed0*/  LDL.LU R16, [R1+0x90] ;  /* 0x0000900001107983 */ /* 0x001ea80000300800 */
[----:B------:R-:W2:Y:S04]  /*4aee0*/  LDL.LU R17, [R1+0x94] ;  /* 0x0000940001117983 */ /* 0x000ea80000300800 */
[----:B------:R-:W2:Y:S04]  /*4aef0*/  LDL.LU R18, [R1+0x98] ;  /* 0x0000980001127983 */ /* 0x000ea80000300800 */
[----:B------:R-:W2:Y:S04]  /*4af00*/  LDL.LU R19, [R1+0x9c] ;  /* 0x00009c0001137983 */ /* 0x000ea80000300800 */
[----:B------:R-:W-:Y:S04]  /*4af10*/  STL [R1+0x3c68], R3 ;  /* 0x003c680301007387 */ /* 0x000fe80000100800 */
[----:B------:R-:W-:Y:S04]  /*4af20*/  STL [R1+0x3c64], R7 ;  /* 0x003c640701007387 */ /* 0x000fe80000100800 */
[----:B------:R-:W-:Y:S04]  /*4af30*/  STL [R1+0x3c60], R6 ;  /* 0x003c600601007387 */ /* 0x000fe80000100800 */
[----:B------:R-:W-:Y:S04]  /*4af40*/  STL [R1+0x3c5c], R28 ;  /* 0x003c5c1c01007387 */ /* 0x000fe80000100800 */
[----:B------:R-:W-:Y:S04]  /*4af50*/  STL [R1+0x3c58], R2 ;  /* 0x003c580201007387 */ /* 0x000fe80000100800 */
        /* <DEDUP_REMOVED lines=17> */
[----:B0-----:R-:W2:Y:S04]  /*4b070*/  LDL.LU.64 R14, [R1+0x3ca8] ;  /* 0x003ca800010e7983 */ /* 0x001ea80000300a00 */
[----:B------:R-:W2:Y:S01]  /*4b080*/  LDL.LU.64 R12, [R1+0x3ca0] ;  /* 0x003ca000010c7983 */ /* 0x000ea20000300a00 */
[----:B----4-:R-:W-:Y:S03]  /*4b090*/  HMMA.16816.F32.BF16 R20, R24, R4, R20 ;  /* 0x000000041814723c */ /* 0x010fe60000041814 */
[----:B------:R-:W3:-:S15]  /*4b0a0*/  LDL.LU R24, [R1+0x50] ;  /* 0x0000500001187983 */ /* 0x000ede0000300800 */
[----:B------:R-:W-:Y:S01]  /*4b0b0*/  NOP ;  /* 0x0000000000007918 */ /* 0x000fe20000000000 */
[----:B------:R-:W-:Y:S04]  /*4b0c0*/  STL.64 [R1+0x2a0], R20 ;  /* 0x0002a01401007387 */ /* 0x000fe80000100a00 */
[----:B------:R2:W-:Y:S01]  /*4b0d0*/  STL.64 [R1+0x2a8], R22 ;  /* 0x0002a81601007387 */ /* 0x0005e20000100a00 */
[----:B------:R-:W-:Y:S02]  /*4b0e0*/  IMAD.MOV.U32 R26, RZ, RZ, R11 ;  /* 0x000000ffff1a7224 */ /* 0x000fe400078e000b */
[----:B------:R-:W-:Y:S01]  /*4b0f0*/  IMAD.MOV.U32 R27, RZ, RZ, R10 ;  /* 0x000000ffff1b7224 */ /* 0x000fe200078e000a */
[----:B------:R-:W3:Y:S04]  /*4b100*/  LDL.LU R25, [R1+0x54] ;  /* 0x0000540001197983 */ /* 0x000ee80000300800 */
[----:B------:R-:W4:Y:S04]  /*4b110*/  LDL.LU R11, [R1+0x3c9c] ;  /* 0x003c9c00010b7983 */ /* 0x000f280000300800 */
[----:B------:R-:W4:Y:S01]  /*4b120*/  LDL.LU R10, [R1+0x3c98] ;  /* 0x003c9800010a7983 */ /* 0x000f220000300800 */
[----:B--2---:R-:W-:Y:S03]  /*4b130*/  HMMA.16816.F32.BF16 R20, R12, R8, R16 ;  /* 0x000000080c14723c */ /* 0x004fe60000041810 */
[----:B------:R-:W0:-:S15]  /*4b140*/  LDSM.16.MT88.4 R16, [R0+UR5+0x14000] ;  /* 0x014000050010783b */ /* 0x000e1e0008004200 */
[----:B------:R-:W-:Y:S01]  /*4b150*/  NOP ;  /* 0x0000000000007918 */ /* 0x000fe20000000000 */
[----:B------:R-:W-:Y:S04]  /*4b160*/  STL.64 [R1+0x290], R20 ;  /* 0x0002901401007387 */ /* 0x000fe80000100a00 */
[----:B------:R0:W-:Y:S02]  /*4b170*/  STL.64 [R1+0x298], R22 ;  /* 0x0002981601007387 */ /* 0x0001e40000100a00 */
[----:B0-----:R-:W-:Y:S02]  /*4b180*/  IMAD.MOV.U32 R23, RZ, RZ, R16 ;  /* 0x000000ffff177224 */ /* 0x001fe400078e0010 */
[----:B------:R-:W-:Y:S02]  /*4b190*/  IMAD.MOV.U32 R22, RZ, RZ, R17 ;  /* 0x000000ffff167224 */ /* 0x000fe400078e0011 */
[----:B------:R-:W-:-:S02]  /*4b1a0*/  IMAD.MOV.U32 R21, RZ, RZ, R18 ;  /* 0x000000ffff157224 */ /* 0x000fc400078e0012 */
[----:B------:R-:W-:Y:S02]  /*4b1b0*/  IMAD.MOV.U32 R20, RZ, RZ, R19 ;  /* 0x000000ffff147224 */ /* 0x000fe400078e0013 */
[----:B------:R-:W0:Y:S02]  /*4b1c0*/  LDSM.16.MT88.4 R16, [R0+UR5+0x14080] ;  /* 0x014080050010783b */ /* 0x000e240008004200 */
[----:B0-----:R-:W-:Y:S02]  /*4b1d0*/  IMAD.MOV.U32 R6, RZ, RZ, R16 ;  /* 0x000000ffff067224 */ /* 0x001fe400078e0010 */
[----:B------:R-:W-:Y:S02]  /*4b1e0*/  IMAD.MOV.U32 R28, RZ, RZ, R17 ;  /* 0x000000ffff1c7224 */ /* 0x000fe400078e0011 */
[----:B------:R-:W-:Y:S02]  /*4b1f0*/  IMAD.MOV.U32 R2, RZ, RZ, R18 ;  /* 0x000000ffff027224 */ /* 0x000fe400078e0012 */
[----:B------:R-:W-:-:S02]  /*4b200*/  IMAD.MOV.U32 R29, RZ, RZ, R19 ;  /* 0x000000ffff1d7224 */ /* 0x000fc400078e0013 */
[----:B------:R-:W0:Y:S04]  /*4b210*/  LDSM.16.MT88.4 R16, [R0+UR5+0x14100] ;  /* 0x014100050010783b */ /* 0x000e280008004200 */
[----:B------:R1:W-:Y:S04]  /*4b220*/  STL [R1+0x3c70], R22 ;  /* 0x003c701601007387 */ /* 0x0003e80000100800 */
[----:B------:R2:W-:Y:S01]  /*4b230*/  STL [R1+0x3c6c], R23 ;  /* 0x003c6c1701007387 */ /* 0x0005e20000100800 */
[----:B0-----:R-:W-:Y:S02]  /*4b240*/  IMAD.MOV.U32 R3, RZ, RZ, R18 ;  /* 0x000000ffff037224 */ /* 0x001fe400078e0012 */
[----:B------:R-:W-:-:S02]  /*4b250*/  IMAD.MOV.U32 R7, RZ, RZ, R19 ;  /* 0x000000ffff077224 */ /* 0x000fc400078e0013 */
[----:B-1----:R-:W-:Y:S01]  /*4b260*/  IMAD.MOV.U32 R22, RZ, RZ, R16 ;  /* 0x000000ffff167224 */ /* 0x002fe200078e0010 */
[----:B------:R-:W3:Y:S01]  /*4b270*/  LDL.LU.64 R18, [R1+0x3c90] ;  /* 0x003c900001127983 */ /* 0x000ee20000300a00 */
[----:B--2---:R-:W-:-:S03]  /*4b280*/  IMAD.MOV.U32 R23, RZ, RZ, R17 ;  /* 0x000000ffff177224 */ /* 0x004fc600078e0011 */
[----:B------:R-:W3:Y:S02]  /*4b290*/  LDL.LU.64 R16, [R1+0x3c88] ;  /* 0x003c880001107983 */ /* 0x000ee40000300a00 */
[----:B---3--:R-:W-:Y:S02]  /*4b2a0*/  HMMA.16816.F32.BF16 R12, R12, R4, R16 ;  /* 0x000000040c0c723c */ /* 0x008fe40000041810 */
[----:B------:R-:W2:Y:S04]  /*4b2b0*/  LDL.LU.64 R18, [R1+0x3c80] ;  /* 0x003c800001127983 */ /* 0x000ea80000300a00 */
[----:B------:R-:W2:-:S13]  /*4b2c0*/  LDL.LU.64 R16, [R1+0x3c78] ;  /* 0x003c780001107983 */ /* 0x000e9a0000300a00 */
[----:B------:R-:W-:Y:S04]  /*4b2d0*/  STL.64 [R1+0x260], R12 ;  /* 0x0002600c01007387 */ /* 0x000fe80000100a00 */
[----:B------:R-:W-:Y:S04]  /*4b2e0*/  STL.64 [R1+0x268], R14 ;  /* 0x0002680e01007387 */ /* 0x000fe80000100a00 */
[----:B------:R-:W0:Y:S04]  /*4b2f0*/  LDSM.16.MT88.4 R12, [R0+UR5+0x14180] ;  /* 0x01418005000c783b */ /* 0x000e280008004200 */
[----:B0-----:R-:W-:Y:S04]  /*4b300*/  STL.64 [R1+0x3b30], R14 ;  /* 0x003b300e01007387 */ /* 0x001fe80000100a00 */
[----:B------:R2:W-:Y:S04]  /*4b310*/  STL.64 [R1+0x3b28], R12 ;  /* 0x003b280c01007387 */ /* 0x0005e80000100a00 */
[----:B----4-:R-:W-:Y:S04]  /*4b320*/  STL.64 [R1+0x3c30], R10 ;  /* 0x003c300a01007387 */ /* 0x010fe80000100a00 */
[----:B------:R-:W-:Y:S01]  /*4b330*/  STL.64 [R1+0x3c28], R8 ;  /* 0x003c280801007387 */ /* 0x000fe20000100a00 */
[----:B--2---:R-:W-:Y:S03]  /*4b340*/  HMMA.16816.F32.BF16 R12, R24, R8, R16 ;  /* 0x00000008180c723c */ /* 0x004fe60000041810 */
[----:B------:R-:W0:-:S15]  /*4b350*/  LDSM.16.MT88.4 R16, [R0+UR5+0x14200] ;  /* 0x014200050010783b */ /* 0x000e1e0008004200 */
[----:B------:R-:W-:Y:S01]  /*4b360*/  NOP ;  /* 0x0000000000007918 */ /* 0x000fe20000000000 */
[----:B------:R-:W-:Y:S04]  /*4b370*/  STL.64 [R1+0x220], R12 ;  /* 0x0002200c01007387 */ /* 0x000fe80000100a00 */
[----:B------:R-:W-:Y:S04]  /*4b380*/  STL.64 [R1+0x228], R14 ;  /* 0x0002280e01007387 */ /* 0x000fe80000100a00 */
[----:B0-----:R-:W-:Y:S04]  /*4b390*/  STL.64 [R1+0x3b10], R18 ;  /* 0x003b101201007387 */ /* 0x001fe80000100a00 */
[----:B------:R0:W-:Y:S04]  /*4b3a0*/  STL.64 [R1+0x3b08], R16 ;  /* 0x003b081001007387 */ /* 0x0001e80000100a00 */
[----:B0-----:R-:W2:Y:S04]  /*4b3b0*/  LDL.LU R16, [R1+0x1f0] ;  /* 0x0001f00001107983 */ /* 0x001ea80000300800 */
[----:B------:R-:W2:Y:S04]  /*4b3c0*/  LDL.LU R17, [R1+0x1f4] ;  /* 0x0001f40001117983 */ /* 0x000ea80000300800 */
[----:B------:R-:W3:Y:S04]  /*4b3d0*/  LDL.LU R18, [R1+0x1f8] ;  /* 0x0001f80001127983 */ /* 0x000ee80000300800 */
[----:B------:R-:W3:Y:S01]  /*4b3e0*/  LDL.LU R19, [R1+0x1fc] ;  /* 0x0001fc0001137983 */ /* 0x000ee20000300800 */
[----:B------:R-:W-:-:S02]  /*4b3f0*/  IMAD.MOV.U32 R12, RZ, RZ, R22 ;  /* 0x000000ffff0c7224 */ /* 0x000fc400078e0016 */
[----:B------:R-:W-:Y:S01]  /*4b400*/  IMAD.MOV.U32 R14, RZ, RZ, R3 ;  /* 0x000000ffff0e7224 */ /* 0x000fe200078e0003 */
[----:B------:R-:W4:Y:S01]  /*4b410*/  LDL.LU R22, [R1+0x3c70] ;  /* 0x003c700001167983 */ /* 0x000f220000300800 */
[----:B------:R-:W-:Y:S02]  /*4b420*/  IMAD.MOV.U32 R15, RZ, RZ, R7 ;  /* 0x000000ffff0f7224 */ /* 0x000fe400078e0007 */
[----:B------:R-:W-:Y:S02]  /*4b430*/  IMAD.MOV.U32 R13, RZ, RZ, R23 ;  /* 0x000000ffff0d7224 */ /* 0x000fe400078e0017 */
[----:B------:R-:W4:Y:S04]  /*4b440*/  LDL.LU R23, [R1+0x3c6c] ;  /* 0x003c6c0001177983 */ /* 0x000f280000300800 */
[----:B------:R-:W4:Y:S04]  /*4b450*/  LDL.LU R3, [R1+0x3c68] ;  /* 0x003c680001037983 */ /* 0x000f280000300800 */
[----:B------:R-:W4:Y:S04]  /*4b460*/  LDL.LU R7, [R1+0x3c64] ;  /* 0x003c640001077983 */ /* 0x000f280000300800 */
[----:B------:R-:W-:Y:S04]  /*4b470*/  STL.64 [R1+0x3b60], R14 ;  /* 0x003b600e01007387 */ /* 0x000fe80000100a00 */
[----:B------:R-:W-:Y:S04]  /*4b480*/  STL.64 [R1+0x3b58], R12 ;  /* 0x003b580c01007387 */ /* 0x000fe80000100a00 */
[----:B---3--:R-:W-:Y:S04]  /*4b490*/  STL.64 [R1+0x3b20], R18 ;  /* 0x003b201201007387 */ /* 0x008fe80000100a00 */
[----:B--2---:R0:W-:Y:S04]  /*4b4a0*/  STL.64 [R1+0x3b18], R16 ;  /* 0x003b181001007387 */ /* 0x0041e80000100a00 */
[----:B0-----:R-:W2:Y:S04]  /*4b4b0*/  LDL.LU R16, [R1+0x210] ;  /* 0x0002100001107983 */ /* 0x001ea80000300800 */
[----:B------:R-:W2:Y:S04]  /*4b4c0*/  LDL.LU R17, [R1+0x214] ;  /* 0x0002140001117983 */ /* 0x000ea80000300800 */
[----:B------:R-:W3:Y:S04]  /*4b4d0*/  LDL.LU R18, [R1+0x218] ;  /* 0x0002180001127983 */ /* 0x000ee80000300800 */
[----:B------:R-:W3:Y:S01]  /*4b4e0*/  LDL.LU R19, [R1+0x21c] ;  /* 0x00021c0001137983 */ /* 0x000ee20000300800 */
[----:B------:R-:W-:-:S02]  /*4b4f0*/  IMAD.MOV.U32 R12, RZ, RZ, R6 ;  /* 0x000000ffff0c7224 */ /* 0x000fc400078e0006 */
[----:B------:R-:W-:Y:S01]  /*4b500*/  IMAD.MOV.U32 R14, RZ, RZ, R2 ;  /* 0x000000ffff0e7224 */ /* 0x000fe200078e0002 */
[----:B------:R-:W2:Y:S01]  /*4b510*/  LDL.LU R6, [R1+0x3c60] ;  /* 0x003c600001067983 */ /* 0x000ea20000300800 */
        /* <DEDUP_REMOVED lines=13> */
[----:B------:R-:W-:-:S03]  /*4b5f0*/  IMAD.MOV.U32 R14, RZ, RZ, R21 ;  /* 0x000000ffff0e7224 */ /* 0x000fc600078e0015 */
[----:B---3--:R-:W-:Y:S04]  /*4b600*/  STL.64 [R1+0x3b50], R18 ;  /* 0x003b501201007387 */ /* 0x008fe80000100a00 */
[----:B--2---:R0:W-:Y:S04]  /*4b610*/  STL.64 [R1+0x3b48], R16 ;  /* 0x003b481001007387 */ /* 0x0041e80000100a00 */
[----:B0-----:R-:W2:Y:S04]  /*4b620*/  LDL.LU R16, [R1+0x1e0] ;  /* 0x0001e00001107983 */ /* 0x001ea80000300800 */
[----:B------:R-:W2:Y:S04]  /*4b630*/  LDL.LU R17, [R1+0x1e4] ;  /* 0x0001e40001117983 */ /* 0x000ea80000300800 */
[----:B------:R-:W3:Y:S04]  /*4b640*/  LDL.LU R18, [R1+0x1e8] ;  /* 0x0001e80001127983 */ /* 0x000ee80000300800 */
[----:B------:R-:W3:Y:S01]  /*4b650*/  LDL.LU R19, [R1+0x1ec] ;  /* 0x0001ec0001137983 */ /* 0x000ee20000300800 */
[----:B------:R-:W-:-:S02]  /*4b660*/  IMAD.MOV.U32 R15, RZ, RZ, R20 ;  /* 0x000000ffff0f7224 */ /* 0x000fc400078e0014 */
[----:B----4-:R-:W-:Y:S02]  /*4b670*/  IMAD.MOV.U32 R12, RZ, RZ, R23 ;  /* 0x000000ffff0c7224 */ /* 0x010fe400078e0017 */
[----:B------:R-:W-:Y:S01]  /*4b680*/  IMAD.MOV.U32 R13, RZ, RZ, R22 ;  /* 0x000000ffff0d7224 */ /* 0x000fe200078e0016 */
[----:B------:R-:W-:Y:S04]  /*4b690*/  STL.64 [R1+0x3bc0], R14 ;  /* 0x003bc00e01007387 */ /* 0x000fe80000100a00 */
[----:B------:R-:W-:Y:S04]  /*4b6a0*/  STL.64 [R1+0x3bb8], R12 ;  /* 0x003bb80c01007387 */ /* 0x000fe80000100a00 */
[----:B------:R-:W-:Y:S04]  /*4b6b0*/  LDSM.16.MT88.4 R20, [R0+UR5+0x14280] ;  /* 0x014280050014783b */ /* 0x000fe80008004200 */
        /* <DEDUP_REMOVED lines=8> */
[----:B------:R-:W-:Y:S02]  /*4b740*/  IMAD.MOV.U32 R12, RZ, RZ, R28 ;  /* 0x000000ffff0c7224 */ /* 0x000fe400078e001c */
[----:B------:R-:W-:Y:S01]  /*4b750*/  IMAD.MOV.U32 R13, RZ, RZ, R6 ;  /* 0x000000ffff0d7224 */ /* 0x000fe200078e0006 */
[----:B------:R-:W4:Y:S04]  /*4b760*/  LDL.LU R28, [R1+0x3c50] ;  /* 0x003c5000011c7983 */ /* 0x000f280000300800 */
[----:B------:R-:W4:Y:S04]  /*4b770*/  LDL.LU R6, [R1+0x3c4c] ;  /* 0x003c4c0001067983 */ /* 0x000f280000300800 */
[----:B------:R-:W4:Y:S04]  /*4b780*/  LDL.LU R7, [R1+0x3c48] ;  /* 0x003c480001077983 */ /* 0x000f280000300800 */
[----:B------:R-:W-:Y:S04]  /*4b790*/  STL.64 [R1+0x3bf0], R14 ;  /* 0x003bf00e01007387 */ /* 0x000fe80000100a00 */
[----:B------:R-:W-:Y:S04]  /*4b7a0*/  STL.64 [R1+0x3be8], R12 ;  /* 0x003be80c01007387 */ /* 0x000fe80000100a00 */
[----:B------:R-:W4:Y:S04]  /*4b7b0*/  LDL.LU R3, [R1+0x11d8] ;  /* 0x0011d80001037983 */ /* 0x000f280000300800 */
[----:B---3--:R-:W-:Y:S04]  /*4b7c0*/  STL.64 [R1+0x3b80], R18 ;  /* 0x003b801201007387 */ /* 0x008fe80000100a00 */
[----:B--2---:R0:W-:Y:S04]  /*4b7d0*/  STL.64 [R1+0x3b78], R16 ;  /* 0x003b781001007387 */ /* 0x0041e80000100a00 */
[----:B0-----:R-:W2:Y:S04]  /*4b7e0*/  LDL.LU R16, [R1+0x1d0] ;  /* 0x0001d00001107983 */ /* 0x001ea80000300800 */
[----:B------:R-:W2:Y:S04]  /*4b7f0*/  LDL.LU R17, [R1+0x1d4] ;  /* 0x0001d40001117983 */ /* 0x000ea80000300800 */
[----:B------:R-:W3:Y:S04]  /*4b800*/  LDL.LU R18, [R1+0x1d8] ;  /* 0x0001d80001127983 */ /* 0x000ee80000300800 */
[----:B------:R-:W3:Y:S01]  /*4b810*/  LDL.LU R19, [R1+0x1dc] ;  /* 0x0001dc0001137983 */ /* 0x000ee20000300800 */
[----:B----4-:R-:W-:-:S02]  /*4b820*/  IMAD.MOV.U32 R12, RZ, RZ, R7 ;  /* 0x000000ffff0c7224 */ /* 0x010fc400078e0007 */
[----:B------:R-:W-:Y:S01]  /*4b830*/  IMAD.MOV.U32 R13, RZ, RZ, R6 ;  /* 0x000000ffff0d7224 */ /* 0x000fe200078e0006 */
[----:B------:R-:W4:Y:S01]  /*4b840*/  LDL.LU R7, [R1+0x3c44] ;  /* 0x003c440001077983 */ /* 0x000f220000300800 */
[----:B------:R-:W-:Y:S02]  /*4b850*/  IMAD.MOV.U32 R14, RZ, RZ, R28 ;  /* 0x000000ffff0e7224 */ /* 0x000fe400078e001c */
[----:B------:R-:W-:Y:S01]  /*4b860*/  IMAD.MOV.U32 R15, RZ, RZ, R29 ;  /* 0x000000ffff0f7224 */ /* 0x000fe200078e001d */
        /* <DEDUP_REMOVED lines=8> */
[----:B------:R-:W3:Y:S04]  /*4b8f0*/  LDL.LU R19, [R1+0x7c] ;  /* 0x00007c0001137983 */ /* 0x000ee80000300800 */
[----:B------:R-:W2:Y:S04]  /*4b900*/  LDL.LU R8, [R1+0x190] ;  /* 0x0001900001087983 */ /* 0x000ea80000300800 */
        /* <DEDUP_REMOVED lines=27> */
[----:B----4-:R-:W-:Y:S03]  /*4bac0*/  HMMA.16816.F32.BF16 R24, R24, R4, R8 ;  /* 0x000000041818723c */ /* 0x010fe60000041808 */
[----:B---3--:R-:W-:Y:S04]  /*4bad0*/  STL.64 [R1+0x3c10], R18 ;  /* 0x003c101201007387 */ /* 0x008fe80000100a00 */
[----:B--2---:R0:W-:Y:S04]  /*4bae0*/  STL.64 [R1+0x3c08], R16 ;  /* 0x003c081001007387 */ /* 0x0041e80000100a00 */
[----:B0-----:R-:W2:Y:S04]  /*4baf0*/  LDL.LU R16, [R1+0x1a0] ;  /* 0x0001a00001107983 */ /* 0x001ea80000300800 */
[----:B------:R-:W2:Y:S04]  /*4bb00*/  LDL.LU R17, [R1+0x1a4] ;  /* 0x0001a40001117983 */ /* 0x000ea80000300800 */
[----:B------:R-:W2:Y:S04]  /*4bb10*/  LDL.LU R18, [R1+0x1a8] ;  /* 0x0001a80001127983 */ /* 0x000ea80000300800 */
[----:B------:R-:W2:Y:S04]  /*4bb20*/  LDL.LU R19, [R1+0x1ac] ;  /* 0x0001ac0001137983 */ /* 0x000ea80000300800 */
[----:B------:R-:W3:Y:S04]  /*4bb30*/  LDL.LU.64 R10, [R1+0x3c30] ;  /* 0x003c3000010a7983 */ /* 0x000ee80000300a00 */
[----:B------:R-:W2:Y:S04]  /*4bb40*/  LDL.LU.64 R8, [R1+0x3c28] ;  /* 0x003c280001087983 */ /* 0x000ea80000300a00 */
[----:B------:R-:W-:Y:S04]  /*4bb50*/  STL.64 [R1+0x200], R24 ;  /* 0x0002001801007387 */ /* 0x000fe80000100a00 */
[----:B------:R-:W-:Y:S04]  /*4bb60*/  STL.64 [R1+0x208], R26 ;  /* 0x0002081a01007387 */ /* 0x000fe80000100a00 */
[----:B------:R-:W0:Y:S04]  /*4bb70*/  LDSM.16.MT88.4 R24, [R0+UR5+0x14300] ;  /* 0x014300050018783b */ /* 0x000e280008004200 */
[----:B0-----:R-:W-:Y:S04]  /*4bb80*/  STL.64 [R1+0x3b00], R26 ;  /* 0x003b001a01007387 */ /* 0x001fe80000100a00 */
[----:B------:R0:W-:Y:S02]  /*4bb90*/  STL.64 [R1+0x3af8], R24 ;  /* 0x003af81801007387 */ /* 0x0001e40000100a00 */
[----:B0-----:R-:W-:-:S02]  /*4bba0*/  IMAD.MOV.U32 R24, RZ, RZ, R6 ;  /* 0x000000ffff187224 */ /* 0x001fc400078e0006 */
[----:B------:R-:W4:Y:S01]  /*4bbb0*/  LDL.LU R6, [R1+0x3c24] ;  /* 0x003c240001067983 */ /* 0x000f220000300800 */
[----:B------:R-:W-:-:S03]  /*4bbc0*/  IMAD.MOV.U32 R25, RZ, RZ, R7 ;  /* 0x000000ffff197224 */ /* 0x000fc600078e0007 */
[----:B------:R-:W4:Y:S01]  /*4bbd0*/  LDL.LU R7, [R1+0x3c20] ;  /* 0x003c200001077983 */ /* 0x000f220000300800 */
[----:B--2---:R-:W-:Y:S01]  /*4bbe0*/  HMMA.16816.F32.BF16 R16, R12, R8, R16 ;  /* 0x000000080c10723c */ /* 0x004fe20000041810 */
[----:B---3--:R-:W-:Y:S02]  /*4bbf0*/  IMAD.MOV.U32 R26, RZ, RZ, R10 ;  /* 0x000000ffff1a7224 */ /* 0x008fe400078e000a */
[----:B------:R-:W2:Y:S01]  /*4bc00*/  LDL.LU R10, [R1+0x3c1c] ;  /* 0x003c1c00010a7983 */ /* 0x000ea20000300800 */
[----:B------:R-:W-:-:S03]  /*4bc10*/  IMAD.MOV.U32 R27, RZ, RZ, R11 ;  /* 0x000000ffff1b7224 */ /* 0x000fc600078e000b */
[----:B------:R-:W2:-:S12]  /*4bc20*/  LDL.LU R11, [R1+0x3c18] ;  /* 0x003c1800010b7983 */ /* 0x000e980000300800 */
        /* <DEDUP_REMOVED lines=15> */
[----:B------:R-:W0:Y:S04]  /*4bd20*/  LDSM.16.MT88.4 R16, [R0+UR5+0x14380] ;  /* 0x014380050010783b */ /* 0x000e280008004200 */
[----:B0-----:R-:W-:Y:S01]  /*4bd30*/  STL.64 [R1+0x40], R16 ;  /* 0x0000401001007387 */ /* 0x001fe20000100a00 */
[----:B------:R-:W-:-:S03]  /*4bd40*/  IMAD.MOV.U32 R8, RZ, RZ, R19 ;  /* 0x000000ffff087224 */ /* 0x000fc600078e0013 */
[----:B------:R0:W-:Y:S04]  /*4bd50*/  STL [R1+0x48], R18 ;  /* 0x0000481201007387 */ /* 0x0001e80000100800 */
[----:B0-----:R-:W3:Y:S04]  /*4bd60*/  LDL.LU.64 R18, [R1+0x3be0] ;  /* 0x003be00001127983 */ /* 0x001ee80000300a00 */
[----:B------:R-:W3:Y:S04]  /*4bd70*/  LDL.LU.64 R16, [R1+0x3bd8] ;  /* 0x003bd80001107983 */ /* 0x000ee80000300a00 */
[----:B------:R-:W-:Y:S01]  /*4bd80*/  STL [R1+0x3ae4], R0 ;  /* 0x003ae40001007387 */ /* 0x000fe20000100800 */
[----:B------:R-:W-:Y:S01]  /*4bd90*/  IMAD.MOV.U32 R9, RZ, RZ, R3 ;  /* 0x000000ffff097224 */ /* 0x000fe200078e0003 */
[----:B---3--:R-:W-:Y:S02]  /*4bda0*/  HMMA.16816.F32.BF16 R12, R12, R4, R16 ;  /* 0x000000040c0c723c */ /* 0x008fe40000041810 */
        /* <DEDUP_REMOVED lines=14> */
[----:B0-----:R-:W4:Y:S04]  /*4be90*/  LDL.LU.64 R18, [R1+0x3bb0] ;  /* 0x003bb00001127983 */ /* 0x001f280000300a00 */
[----:B------:R-:W4:Y:S02]  /*4bea0*/  LDL.LU.64 R16, [R1+0x3ba8] ;  /* 0x003ba80001107983 */ /* 0x000f240000300a00 */
[----:B----4-:R-:W-:Y:S02]  /*4beb0*/  HMMA.16816.F32.BF16 R12, R12, R6, R16 ;  /* 0x000000060c0c723c */ /* 0x010fe40000041810 */
        /* <DEDUP_REMOVED lines=45> */
[----:B0-----:R-:W-:Y:S04]  /*4c190*/  STL.64 [R1+0x70], R16 ;  /* 0x0000701001007387 */ /* 0x001fe80000100a00 */
[----:B------:R0:W-:Y:S04]  /*4c1a0*/  STL.64 [R1+0x78], R18 ;  /* 0x0000781201007387 */ /* 0x0001e80000100a00 */
[----:B0-----:R-:W2:Y:S04]  /*4c1b0*/  LDL.LU.64 R18, [R1+0x3b10] ;  /* 0x003b100001127983 */ /* 0x001ea80000300a00 */
[----:B------:R-:W2:Y:S01]  /*4c1c0*/  LDL.LU.64 R16, [R1+0x3b08] ;  /* 0x003b080001107983 */ /* 0x000ea20000300a00 */
[----:B------:R-:W-:-:S02]  /*4c1d0*/  IMAD.MOV.U32 R14, RZ, RZ, R29 ;  /* 0x000000ffff0e7224 */ /* 0x000fc400078e001d */
[----:B------:R-:W-:-:S07]  /*4c1e0*/  IMAD.MOV.U32 R15, RZ, RZ, R28 ;  /* 0x000000ffff0f7224 */ /* 0x000fce00078e001c */
[----:B--2---:R-:W-:-:S15]  /*4c1f0*/  HMMA.16816.F32.BF16 R12, R16, R10, R12 ;  /* 0x0000000a100c723c */ /* 0x004fde000004180c */
[----:B------:R-:W-:-:S04]  /*4c200*/  NOP ;  /* 0x0000000000007918 */ /* 0x000fc80000000000 */
[----:B------:R-:W-:Y:S01]  /*4c210*/  IMAD.MOV.U32 R29, RZ, RZ, R14 ;  /* 0x000000ffff1d7224 */ /* 0x000fe200078e000e */
[----:B------:R0:W-:Y:S01]  /*4c220*/  STL.64 [R1+0xc0], R12 ;  /* 0x0000c00c01007387 */ /* 0x0001e20000100a00 */
[----:B------:R-:W-:Y:S02]  /*4c230*/  IMAD.MOV.U32 R28, RZ, RZ, R15 ;  /* 0x000000ffff1c7224 */ /* 0x000fe400078e000f */
[----:B0-----:R-:W-:Y:S03]  /*4c240*/  HMMA.16816.F32.BF16 R12, R16, R6, R24 ;  /* 0x00000006100c723c */ /* 0x001fe60000041818 */
[----:B------:R-:W-:Y:S04]  /*4c250*/  STL [R1+0x3964], R28 ;  /* 0x0039641c01007387 */ /* 0x000fe80000100800 */
[----:B------:R-:W-:Y:S04]  /*4c260*/  STL [R1+0x3960], R29 ;  /* 0x0039601d01007387 */ /* 0x000fe80000100800 */
[----:B------:R-:W2:Y:S08]  /*4c270*/  LDL.LU R24, [R1+0x2d0] ;  /* 0x0002d00001187983 */ /* 0x000eb00000300800 */
[----:B------:R0:W-:Y:S04]  /*4c280*/  STL.64 [R1+0x160], R12 ;  /* 0x0001600c01007387 */ /* 0x0001e80000100a00 */
[----:B------:R1:W-:Y:S04]  /*4c290*/  STL.64 [R1+0x168], R14 ;  /* 0x0001680e01007387 */ /* 0x0003e80000100a00 */
[----:B------:R-:W2:Y:S04]  /*4c2a0*/  LDL.LU R25, [R1+0x2d4] ;  /* 0x0002d40001197983 */ /* 0x000ea80000300800 */
[----:B------:R-:W2:Y:S04]  /*4c2b0*/  LDL.LU R26, [R1+0x2d8] ;  /* 0x0002d800011a7983 */ /* 0x000ea80000300800 */
[----:B------:R-:W2:Y:S04]  /*4c2c0*/  LDL.LU R27, [R1+0x2dc] ;  /* 0x0002dc00011b7983 */ /* 0x000ea80000300800 */
[----:B0-----:R-:W3:Y:S04]  /*4c2d0*/  LDL.LU R12, [R1+0x2b0] ;  /* 0x0002b000010c7983 */ /* 0x001ee80000300800 */
[----:B------:R-:W3:Y:S04]  /*4c2e0*/  LDL.LU R13, [R1+0x2b4] ;  /* 0x0002b400010d7983 */ /* 0x000ee80000300800 */
[----:B-1----:R-:W4:Y:S04]  /*4c2f0*/  LDL.LU R14, [R1+0x2b8] ;  /* 0x0002b800010e7983 */ /* 0x002f280000300800 */
[----:B------:R-:W4:Y:S04]  /*4c300*/  LDL.LU R15, [R1+0x2bc] ;  /* 0x0002bc00010f7983 */ /* 0x000f280000300800 */
[----:B------:R-:W2:Y:S04]  /*4c310*/  LDL.LU R16, [R1+0x250] ;  /* 0x0002500001107983 */ /* 0x000ea80000300800 */
[----:B------:R-:W2:Y:S04]  /*4c320*/  LDL.LU R17, [R1+0x254] ;  /* 0x0002540001117983 */ /* 0x000ea80000300800 */
[----:B------:R-:W2:Y:S04]  /*4c330*/  LDL.LU R18, [R1+0x258] ;  /* 0x0002580001127983 */ /* 0x000ea80000300800 */
[----:B------:R-:W2:Y:S04]  /*4c340*/  LDL.LU R19, [R1+0x25c] ;  /* 0x00025c0001137983 */ /* 0x000ea80000300800 */
[----:B----4-:R-:W-:Y:S04]  /*4c350*/  STL.64 [R1+0x3ab8], R14 ;  /* 0x003ab80e01007387 */ /* 0x010fe80000100a00 */
[----:B---3--:R0:W-:Y:S04]  /*4c360*/  STL.64 [R1+0x3ab0], R12 ;  /* 0x003ab00c01007387 */ /* 0x0081e80000100a00 */
        /* <DEDUP_REMOVED lines=16> */
[----:B------:R-:W3:Y:S01]  /*4c470*/  LDL.LU R15, [R1+0x18c] ;  /* 0x00018c00010f7983 */ /* 0x000ee20000300800 */
[----:B------:R-:W-:-:S02]  /*4c480*/  IMAD.MOV.U32 R5, RZ, RZ, R26 ;  /* 0x000000ffff057224 */ /* 0x000fc400078e001a */
[----:B------:R-:W-:Y:S01]  /*4c490*/  IMAD.MOV.U32 R4, RZ, RZ, R27 ;  /* 0x000000ffff047224 */ /* 0x000fe200078e001b */
[----:B---3--:R-:W-:Y:S04]  /*4c4a0*/  STL.64 [R1+0x3af0], R14 ;  /* 0x003af00e01007387 */ /* 0x008fe80000100a00 */
[----:B--2---:R0:W-:Y:S04]  /*4c4b0*/  STL.64 [R1+0x3ae8], R12 ;  /* 0x003ae80c01007387 */ /* 0x0041e80000100a00 */
[----:B0-----:R-:W2:Y:S04]  /*4c4c0*/  LDL.LU R12, [R1+0x280] ;  /* 0x00028000010c7983 */ /* 0x001ea80000300800 */
[----:B------:R-:W2:Y:S04]  /*4c4d0*/  LDL.LU R13, [R1+0x284] ;  /* 0x00028400010d7983 */ /* 0x000ea80000300800 */
[----:B------:R-:W2:Y:S04]  /*4c4e0*/  LDL.LU R14, [R1+0x288] ;  /* 0x00028800010e7983 */ /* 0x000ea80000300800 */
[----:B------:R-:W2:Y:S04]  /*4c4f0*/  LDL.LU R15, [R1+0x28c] ;  /* 0x00028c00010f7983 */ /* 0x000ea80000300800 */
[----:B------:R0:W-:Y:S04]  /*4c500*/  STL.64 [R1+0x190], R24 ;  /* 0x0001901801007387 */ /* 0x0001e80000100a00 */
[----:B------:R-:W2:Y:S04]  /*4c510*/  LDL.LU.64 R26, [R1+0x3b00] ;  /* 0x003b0000011a7983 */ /* 0x000ea80000300a00 */
[----:B0-----:R-:W2:Y:S01]  /*4c520*/  LDL.LU.64 R24, [R1+0x3af8] ;  /* 0x003af80001187983 */ /* 0x001ea20000300a00 */
[----:B------:R-:W-:Y:S03]  /*4c530*/  HMMA.16816.F32.BF16 R16, R20, R6, R16 ;  /* 0x000000061410723c */ /* 0x000fe60000041810 */
[----:B------:R-:W-:Y:S04]  /*4c540*/  STL [R1+0x3978], R4 ;  /* 0x0039780401007387 */ /* 0x000fe80000100800 */
[----:B------:R-:W-:Y:S04]  /*4c550*/  STL [R1+0x3974], R5 ;  /* 0x0039740501007387 */ /* 0x000fe80000100800 */
[----:B------:R-:W3:Y:S01]  /*4c560*/  LDL.LU R20, [R1+0x40] ;  /* 0x0000400001147983 */ /* 0x000ee20000300800 */
[----:B------:R-:W-:-:S07]  /*4c570*/  IMAD.MOV.U32 R23, RZ, RZ, R8 ;  /* 0x000000ffff177224 */ /* 0x000fce00078e0008 */
[----:B------:R-:W-:Y:S04]  /*4c580*/  STL.64 [R1+0x150], R16 ;  /* 0x0001501001007387 */ /* 0x000fe80000100a00 */
[----:B------:R0:W-:Y:S04]  /*4c590*/  STL.64 [R1+0x158], R18 ;  /* 0x0001581201007387 */ /* 0x0001e80000100a00 */
[----:B------:R-:W3:Y:S04]  /*4c5a0*/  LDL.LU R21, [R1+0x44] ;  /* 0x0000440001157983 */ /* 0x000ee80000300800 */
[----:B------:R-:W3:Y:S01]  /*4c5b0*/  LDL.LU R22, [R1+0x48] ;  /* 0x0000480001167983 */ /* 0x000ee20000300800 */
[----:B0-----:R-:W-:Y:S01]  /*4c5c0*/  IMAD.MOV.U32 R19, RZ, RZ, R9 ;  /* 0x000000ffff137224 */ /* 0x001fe200078e0009 */
[----:B--2---:R-:W-:-:S15]  /*4c5d0*/  HMMA.16816.F32.BF16 R12, R24, R10, R12 ;  /* 0x0000000a180c723c */ /* 0x004fde000004180c */
[----:B------:R-:W-:-:S04]  /*4c5e0*/  NOP ;  /* 0x0000000000007918 */ /* 0x000fc80000000000 */
[----:B------:R-:W-:Y:S01]  /*4c5f0*/  IMAD.MOV.U32 R9, RZ, RZ, R14 ;  /* 0x000000ffff097224 */ /* 0x000fe200078e000e */
[----:B------:R-:W-:Y:S01]  /*4c600*/  STL.64 [R1+0x140], R12 ;  /* 0x0001400c01007387 */ /* 0x000fe20000100a00 */
[----:B------:R-:W-:-:S03]  /*4c610*/  IMAD.MOV.U32 R8, RZ, RZ, R15 ;  /* 0x000000ffff087224 */ /* 0x000fc600078e000f */
[----:B------:R-:W0:Y:S02]  /*4c620*/  LDSM.16.MT88.4 R12, [R2+UR5+0x14100] ;  /* 0x01410005020c783b */ /* 0x000e240008004200 */
[----:B0-----:R-:W-:Y:S02]  /*4c630*/  IMAD.MOV.U32 R29, RZ, RZ, R14 ;  /* 0x000000ffff1d7224 */ /* 0x001fe400078e000e */
[----:B------:R0:W-:Y:S01]  /*4c640*/  STL.64 [R1+0x30], R12 ;  /* 0x0000300c01007387 */ /* 0x0001e20000100a00 */
[----:B------:R-:W-:-:S03]  /*4c650*/  IMAD.MOV.U32 R28, RZ, RZ, R15 ;  /* 0x000000ffff1c7224 */ /* 0x000fc600078e000f */
[----:B------:R-:W2:Y:S04]  /*4c660*/  LDL.LU.64 R14, [R1+0x3af0] ;  /* 0x003af000010e7983 */ /* 0x000ea80000300a00 */
[----:B0-----:R-:W2:Y:S04]  /*4c670*/  LDL.LU.64 R12, [R1+0x3ae8] ;  /* 0x003ae800010c7983 */ /* 0x001ea80000300a00 */
[----:B------:R-:W-:Y:S04]  /*4c680*/  STL [R1+0x3a9c], R28 ;  /* 0x003a9c1c01007387 */ /* 0x000fe80000100800 */
[----:B------:R-:W-:Y:S01]  /*4c690*/  STL [R1+0x3a98], R29 ;  /* 0x003a981d01007387 */ /* 0x000fe20000100800 */
[----:B--2---:R-:W-:Y:S03]  /*4c6a0*/  HMMA.16816.F32.BF16 R12, R24, R6, R12 ;  /* 0x00000006180c723c */ /* 0x004fe6000004180c */
[----:B------:R-:W2:-:S15]  /*4c6b0*/  LDL.LU R24, [R1+0x50] ;  /* 0x0000500001187983 */ /* 0x000e9e0000300800 */
[----:B------:R-:W-:Y:S01]  /*4c6c0*/  NOP ;  /* 0x0000000000007918 */ /* 0x000fe20000000000 */
[----:B------:R-:W-:Y:S04]  /*4c6d0*/  STL.64 [R1+0x180], R12 ;  /* 0x0001800c01007387 */ /* 0x000fe80000100a00 */
[----:B------:R-:W-:Y:S04]  /*4c6e0*/  STL.64 [R1+0x188], R14 ;  /* 0x0001880e01007387 */ /* 0x000fe80000100a00 */
[----:B------:R-:W0:Y:S01]  /*4c6f0*/  LDSM.16.MT88.4 R12, [R2+UR5+0x14180] ;  /* 0x01418005020c783b */ /* 0x000e220008004200 */
[----:B------:R-:W-:Y:S02]  /*4c700*/  IMAD.MOV.U32 R26, RZ, RZ, R0 ;  /* 0x000000ffff1a7224 */ /* 0x000fe400078e0000 */
[----:B------:R-:W-:Y:S01]  /*4c710*/  IMAD.MOV.U32 R27, RZ, RZ, R3 ;  /* 0x000000ffff1b7224 */ /* 0x000fe200078e0003 */
[----:B------:R-:W2:Y:S04]  /*4c720*/  LDL.LU R25, [R1+0x54] ;  /* 0x0000540001197983 */ /* 0x000ea80000300800 */
[----:B------:R-:W4:Y:S04]  /*4c730*/  LDL.LU R0, [R1+0x3ae4] ;  /* 0x003ae40001007983 */ /* 0x000f280000300800 */
[----:B------:R-:W2:Y:S01]  /*4c740*/  LDL.LU R3, [R1+0x3ae0] ;  /* 0x003ae00001037983 */ /* 0x000ea20000300800 */
[----:B0-----:R-:W-:-:S03]  /*4c750*/  IMAD.MOV.U32 R28, RZ, RZ, R14 ;  /* 0x000000ffff1c7224 */ /* 0x001fc600078e000e */
[----:B------:R0:W-:Y:S01]  /*4c760*/  STL.64 [R1+0x20], R12 ;  /* 0x0000200c01007387 */ /* 0x0001e20000100a00 */
[----:B------:R-:W-:-:S03]  /*4c770*/  IMAD.MOV.U32 R29, RZ, RZ, R15 ;  /* 0x000000ffff1d7224 */ /* 0x000fc600078e000f */
[----:B------:R-:W3:Y:S04]  /*4c780*/  LDL.LU.64 R14, [R1+0x3ad8] ;  /* 0x003ad800010e7983 */ /* 0x000ee80000300a00 */
[----:B0-----:R-:W3:Y:S04]  /*4c790*/  LDL.LU.64 R12, [R1+0x3ad0] ;  /* 0x003ad000010c7983 */ /* 0x001ee80000300a00 */
        /* <DEDUP_REMOVED lines=11> */
[----:B------:R-:W-:Y:S04]  /*4c850*/  STL.64 [R1+0x1b0], R20 ;  /* 0x0001b01401007387 */ /* 0x000fe80000100a00 */
[----:B------:R-:W-:Y:S04]  /*4c860*/  STL.64 [R1+0x1b8], R22 ;  /* 0x0001b81601007387 */ /* 0x000fe80000100a00 */
[----:B------:R-:W0:Y:S04]  /*4c870*/  LDSM.16.MT88.4 R20, [R2+UR5+0x14200] ;  /* 0x014200050214783b */ /* 0x000e280008004200 */
[----:B0-----:R-:W-:Y:S01]  /*4c880*/  STL [R1+0x10], R20 ;  /* 0x0000101401007387 */ /* 0x001fe20000100800 */
[----:B------:R-:W-:-:S02]  /*4c890*/  IMAD.MOV.U32 R28, RZ, RZ, R21 ;  /* 0x000000ffff1c7224 */ /* 0x000fc400078e0015 */
[----:B------:R-:W-:Y:S01]  /*4c8a0*/  IMAD.MOV.U32 R29, RZ, RZ, R22 ;  /* 0x000000ffff1d7224 */ /* 0x000fe200078e0016 */
[----:B------:R2:W-:Y:S04]  /*4c8b0*/  STL [R1+0x1c], R23 ;  /* 0x00001c1701007387 */ /* 0x0005e80000100800 */
[----:B------:R-:W-:Y:S04]  /*4c8c0*/  STL [R1+0x3aac], R29 ;  /* 0x003aac1d01007387 */ /* 0x000fe80000100800 */
[----:B------:R-:W-:Y:S01]  /*4c8d0*/  STL [R1+0x3aa8], R28 ;  /* 0x003aa81c01007387 */ /* 0x000fe20000100800 */
[----:B--2---:R-:W-:Y:S03]  /*4c8e0*/  HMMA.16816.F32.BF16 R20, R24, R10, R12 ;  /* 0x0000000a1814723c */ /* 0x004fe6000004180c */
[----:B------:R-:W0:-:S15]  /*4c8f0*/  LDSM.16.MT88.4 R12, [R2+UR5+0x14280] ;  /* 0x01428005020c783b */ /* 0x000e1e0008004200 */
[----:B------:R-:W-:Y:S01]  /*4c900*/  NOP ;  /* 0x0000000000007918 */ /* 0x000fe20000000000 */
[----:B------:R-:W-:Y:S04]  /*4c910*/  STL.64 [R1+0x1f0], R20 ;  /* 0x0001f01401007387 */ /* 0x000fe80000100a00 */
[----:B------:R-:W-:Y:S04]  /*4c920*/  STL.64 [R1+0x1f8], R22 ;  /* 0x0001f81601007387 */ /* 0x000fe80000100a00 */
[----:B----4-:R-:W-:Y:S01]  /*4c930*/  LDSM.16.MT88.4 R20, [R0+UR5+0x18000] ;  /* 0x018000050014783b */ /* 0x010fe20008004200 */
[----:B0-----:R-:W-:-:S03]  /*4c940*/  IMAD.MOV.U32 R29, RZ, RZ, R14 ;  /* 0x000000ffff1d7224 */ /* 0x001fc600078e000e */
[----:B------:R-:W-:Y:S01]  /*4c950*/  STL.64 [R1], R12 ;  /* 0x0000000c01007387 */ /* 0x000fe20000100a00 */
[----:B------:R-:W-:-:S03]  /*4c960*/  IMAD.MOV.U32 R28, RZ, RZ, R15 ;  /* 0x000000ffff1c7224 */ /* 0x000fc600078e000f */
[----:B------:R-:W0:Y:S04]  /*4c970*/  LDSM.16.MT88.4 R12, [R2+UR5+0x14300] ;  /* 0x01430005020c783b */ /* 0x000e280008004200 */
[----:B0-----:R0:W-:Y:S02]  /*4c980*/  STL.64 [R1+0x39c0], R14 ;  /* 0x0039c00e01007387 */ /* 0x0011e40000100a00 */
[----:B0-----:R-:W-:Y:S02]  /*4c990*/  IMAD.MOV.U32 R15, RZ, RZ, R19 ;  /* 0x000000ffff0f7224 */ /* 0x001fe400078e0013 */
[----:B------:R-:W0:Y:S04]  /*4c9a0*/  LDSM.16.MT88.4 R16, [R2+UR5+0x14380] ;  /* 0x014380050210783b */ /* 0x000e280008004200 */
[----:B------:R-:W-:Y:S04]  /*4c9b0*/  STL.64 [R1+0x39b8], R12 ;  /* 0x0039b80c01007387 */ /* 0x000fe80000100a00 */
[----:B0-----:R-:W-:Y:S04]  /*4c9c0*/  STL.64 [R1+0x39a0], R18 ;  /* 0x0039a01201007387 */ /* 0x001fe80000100a00 */
[----:B------:R0:W-:Y:S04]  /*4c9d0*/  STL.64 [R1+0x3998], R16 ;  /* 0x0039981001007387 */ /* 0x0001e80000100a00 */
[----:B0-----:R-:W2:Y:S04]  /*4c9e0*/  LDL.LU.64 R16, [R1+0x70] ;  /* 0x0000700001107983 */ /* 0x001ea80000300a00 */
[----:B------:R-:W3:Y:S04]  /*4c9f0*/  LDL.LU.64 R18, [R1+0x78] ;  /* 0x0000780001127983 */ /* 0x000ee80000300a00 */
[----:B------:R-:W-:Y:S04]  /*4ca00*/  STL [R1+0x3968], R2 ;  /* 0x0039680201007387 */ /* 0x000fe80000100800 */
[----:B------:R-:W-:Y:S04]  /*4ca10*/  STL.64 [R1+0x40], R20 ;  /* 0x0000401401007387 */ /* 0x000fe80000100a00 */
[----:B------:R-:W-:Y:S04]  /*4ca20*/  STL.64 [R1+0x48], R22 ;  /* 0x0000481601007387 */ /* 0x000fe80000100a00 */
[----:B------:R-:W0:Y:S04]  /*4ca30*/  LDSM.16.M88.4 R20, [R3+UR5+0x20080] ;  /* 0x020080050314783b */ /* 0x000e280008000200 */
[----:B0-----:R0:W-:Y:S04]  /*4ca40*/  STL [R1+0x3980], R20 ;  /* 0x0039801401007387 */ /* 0x0011e80000100800 */
[----:B------:R1:W-:Y:S04]  /*4ca50*/  STL [R1+0x397c], R21 ;  /* 0x00397c1501007387 */ /* 0x0003e80000100800 */
[----:B------:R4:W-:Y:S04]  /*4ca60*/  STL [R1+0x379c], R22 ;  /* 0x00379c1601007387 */ /* 0x0009e80000100800 */
[----:B------:R4:W-:Y:S04]  /*4ca70*/  STL [R1+0x3798], R23 ;  /* 0x0037981701007387 */ /* 0x0009e80000100800 */
[----:B0-----:R-:W2:Y:S04]  /*4ca80*/  LDL.LU R20, [R1+0x300] ;  /* 0x0003000001147983 */ /* 0x001ea80000300800 */
[----:B-1----:R-:W2:Y:S04]  /*4ca90*/  LDL.LU R21, [R1+0x304] ;  /* 0x0003040001157983 */ /* 0x002ea80000300800 */
[----:B----4-:R-:W2:Y:S04]  /*4caa0*/  LDL.LU R22, [R1+0x308] ;  /* 0x0003080001167983 */ /* 0x010ea80000300800 */
[----:B------:R-:W2:Y:S02]  /*4cab0*/  LDL.LU R23, [R1+0x30c] ;  /* 0x00030c0001177983 */ /* 0x000ea40000300800 */
[----:B--2---:R-:W-:-:S15]  /*4cac0*/  HMMA.16816.F32.BF16 R24, R24, R6, R20 ;  /* 0x000000061818723c */ /* 0x004fde0000041814 */
[----:B------:R-:W-:-:S04]  /*4cad0*/  NOP ;  /* 0x0000000000007918 */ /* 0x000fc80000000000 */
[----:B------:R-:W-:Y:S04]  /*4cae0*/  STL.64 [R1+0x1e0], R24 ;  /* 0x0001e01801007387 */ /* 0x000fe80000100a00 */
[----:B------:R-:W-:Y:S04]  /*4caf0*/  STL [R1+0x1e8], R26 ;  /* 0x0001e81a01007387 */ /* 0x000fe80000100800 */
[----:B------:R0:W-:Y:S04]  /*4cb00*/  STL.64 [R1+0x3a90], R6 ;  /* 0x003a900601007387 */ /* 0x0001e80000100a00 */
[----:B------:R-:W2:Y:S04]  /*4cb10*/  LDL.LU R4, [R1+0x310] ;  /* 0x0003100001047983 */ /* 0x000ea80000300800 */
[----:B------:R-:W2:Y:S04]  /*4cb20*/  LDL.LU R5, [R1+0x314] ;  /* 0x0003140001057983 */ /* 0x000ea80000300800 */
[----:B0-----:R-:W2:Y:S04]  /*4cb30*/  LDL.LU R6, [R1+0x318] ;  /* 0x0003180001067983 */ /* 0x001ea80000300800 */
[----:B------:R-:W2:Y:S01]  /*4cb40*/  LDL.LU R7, [R1+0x31c] ;  /* 0x00031c0001077983 */ /* 0x000ea20000300800 */
[----:B------:R-:W-:-:S03]  /*4cb50*/  IMAD.MOV.U32 R23, RZ, RZ, R27 ;  /* 0x000000ffff177224 */ /* 0x000fc600078e001b */
[----:B------:R0:W1:Y:S04]  /*4cb60*/  LDSM.16.M88.4 R24, [R3+UR5+0x20880] ;  /* 0x020880050318783b */ /* 0x0000680008000200 */
[----:B------:R2:W-:Y:S01]  /*4cb70*/  STL [R1+0x38c0], R23 ;  /* 0x0038c01701007387 */ /* 0x0005e20000100800 */
[----:B---3--:R-:W-:Y:S02]  /*4cb80*/  IMAD.MOV.U32 R2, RZ, RZ, R19 ;  /* 0x000000ffff027224 */ /* 0x008fe400078e0013 */
[----:B0-----:R-:W-:Y:S01]  /*4cb90*/  IMAD.MOV.U32 R3, RZ, RZ, R18 ;  /* 0x000000ffff037224 */ /* 0x001fe200078e0012 */
[----:B-1----:R-:W-:Y:S04]  /*4cba0*/  STL [R1+0x3970], R24 ;  /* 0x0039701801007387 */ /* 0x002fe80000100800 */
[----:B------:R-:W-:Y:S04]  /*4cbb0*/  STL [R1+0x396c], R25 ;  /* 0x00396c1901007387 */ /* 0x000fe80000100800 */
[----:B------:R-:W-:Y:S04]  /*4cbc0*/  STL [R1+0x3730], R26 ;  /* 0x0037301a01007387 */ /* 0x000fe80000100800 */
[----:B------:R-:W-:Y:S01]  /*4cbd0*/  STL [R1+0x372c], R27 ;  /* 0x00372c1b01007387 */ /* 0x000fe20000100800 */
[----:B--2---:R-:W-:Y:S01]  /*4cbe0*/  HMMA.16816.F32.BF16 R20, R16, R10, R4 ;  /* 0x0000000a1014723c */ /* 0x004fe20000041804 */
[----:B------:R-:W-:-:S02]  /*4cbf0*/  IMAD.MOV.U32 R5, RZ, RZ, R16 ;  /* 0x000000ffff057224 */ /* 0x000fc400078e0010 */
[----:B------:R-:W-:-:S15]  /*4cc00*/  IMAD.MOV.U32 R4, RZ, RZ, R17 ;  /* 0x000000ffff047224 */ /* 0x000fde00078e0011 */
[----:B------:R-:W-:Y:S01]  /*4cc10*/  NOP ;  /* 0x0000000000007918 */ /* 0x000fe20000000000 */
[----:B------:R-:W-:Y:S04]  /*4cc20*/  STL.64 [R1+0x350], R20 ;  /* 0x0003501401007387 */ /* 0x000fe80000100a00 */
[----:B------:R0:W-:Y:S04]  /*4cc30*/  STL.64 [R1+0x358], R22 ;  /* 0x0003581601007387 */ /* 0x0001e80000100a00 */
[----:B------:R-:W-:Y:S04]  /*4cc40*/  STL.64 [R1+0x3a80], R10 ;  /* 0x003a800a01007387 */ /* 0x000fe80000100a00 */
[----:B------:R-:W-:Y:S01]  /*4cc50*/  STL.64 [R1+0x3a78], R8 ;  /* 0x003a780801007387 */ /* 0x000fe20000100a00 */
[----:B0-----:R-:W-:-:S05]  /*4cc60*/  IMAD.MOV.U32 R22, RZ, RZ, R15 ;  /* 0x000000ffff167224 */ /* 0x001fca00078e000f */
[----:B------:R-:W-:Y:S04]  /*4cc70*/  STL [R1+0x3a88], R22 ;  /* 0x003a881601007387 */ /* 0x000fe80000100800 */
        /* <DEDUP_REMOVED lines=14> */
[----:B------:R-:W2:Y:S04]  /*4cd60*/  LDL.LU R12, [R1] ;  /* 0x00000000010c7983 */ /* 0x000ea80000300800 */
[----:B------:R-:W2:Y:S04]  /*4cd70*/  LDL.LU R13, [R1+0x4] ;  /* 0x00000400010d7983 */ /* 0x000ea80000300800 */
[----:B------:R-:W3:Y:S04]  /*4cd80*/  LDL.LU R29, [R1+0x3aac] ;  /* 0x003aac00011d7983 */ /* 0x000ee80000300800 */
[----:B------:R-:W4:Y:S04]  /*4cd90*/  LDL.LU R28, [R1+0x3aa8] ;  /* 0x003aa800011c7983 */ /* 0x000f280000300800 */
[----:B------:R3:W-:Y:S04]  /*4cda0*/  STL.64 [R1+0x39f0], R14 ;  /* 0x0039f00e01007387 */ /* 0x0007e80000100a00 */
[----:B--2---:R4:W-:Y:S04]  /*4cdb0*/  STL.64 [R1+0x39e8], R12 ;  /* 0x0039e80c01007387 */ /* 0x0049e80000100a00 */
[----:B0-----:R-:W2:Y:S04]  /*4cdc0*/  LDL.LU R16, [R1+0x200] ;  /* 0x0002000001107983 */ /* 0x001ea80000300800 */
[----:B------:R-:W2:Y:S01]  /*4cdd0*/  LDL.LU R17, [R1+0x204] ;  /* 0x0002040001117983 */ /* 0x000ea20000300800 */
[----:B---3--:R-:W-:-:S03]  /*4cde0*/  IMAD.MOV.U32 R14, RZ, RZ, R29 ;  /* 0x000000ffff0e7224 */ /* 0x008fc600078e001d */
[----:B------:R-:W3:Y:S01]  /*4cdf0*/  LDL.LU R18, [R1+0x208] ;  /* 0x0002080001127983 */ /* 0x000ee20000300800 */
[----:B----4-:R-:W-:-:S03]  /*4ce00*/  IMAD.MOV.U32 R13, RZ, RZ, R28 ;  /* 0x000000ffff0d7224 */ /* 0x010fc600078e001c */
[----:B------:R-:W3:Y:S04]  /*4ce10*/  LDL.LU R19, [R1+0x20c] ;  /* 0x00020c0001137983 */ /* 0x000ee80000300800 */
[----:B------:R-:W4:Y:S04]  /*4ce20*/  LDL.LU R12, [R1+0x10] ;  /* 0x00001000010c7983 */ /* 0x000f280000300800 */
[----:B------:R-:W2:Y:S04]  /*4ce30*/  LDL.LU R28, [R1+0x3aa4] ;  /* 0x003aa400011c7983 */ /* 0x000ea80000300800 */
[----:B------:R-:W2:Y:S04]  /*4ce40*/  LDL.LU R29, [R1+0x3aa0] ;  /* 0x003aa000011d7983 */ /* 0x000ea80000300800 */
[----:B------:R-:W2:Y:S04]  /*4ce50*/  LDL.LU R15, [R1+0x1c] ;  /* 0x00001c00010f7983 */ /* 0x000ea80000300800 */
[----:B--2---:R-:W-:Y:S04]  /*4ce60*/  STL.64 [R1+0x3a20], R14 ;  /* 0x003a200e01007387 */ /* 0x004fe80000100a00 */
[----:B----4-:R0:W-:Y:S04]  /*4ce70*/  STL.64 [R1+0x3a18], R12 ;  /* 0x003a180c01007387 */ /* 0x0101e80000100a00 */
[----:B0-----:R-:W2:Y:S04]  /*4ce80*/  LDL.LU R12, [R1+0x20] ;  /* 0x00002000010c7983 */ /* 0x001ea80000300800 */
[----:B------:R-:W2:Y:S01]  /*4ce90*/  LDL.LU R13, [R1+0x24] ;  /* 0x00002400010d7983 */ /* 0x000ea20000300800 */
[----:B------:R-:W-:-:S02]  /*4cea0*/  IMAD.MOV.U32 R14, RZ, RZ, R28 ;  /* 0x000000ffff0e7224 */ /* 0x000fc400078e001c */
[----:B------:R-:W-:Y:S01]  /*4ceb0*/  IMAD.MOV.U32 R15, RZ, RZ, R29 ;  /* 0x000000ffff0f7224 */ /* 0x000fe200078e001d */
[----:B------:R-:W4:Y:S04]  /*4cec0*/  LDL.LU R28, [R1+0x3a9c] ;  /* 0x003a9c00011c7983 */ /* 0x000f280000300800 */
[----:B------:R-:W4:Y:S04]  /*4ced0*/  LDL.LU R29, [R1+0x3a98] ;  /* 0x003a9800011d7983 */ /* 0x000f280000300800 */
[----:B------:R-:W-:Y:S04]  /*4cee0*/  STL.64 [R1+0x3a50], R14 ;  /* 0x003a500e01007387 */ /* 0x000fe80000100a00 */
[----:B--2---:R-:W-:Y:S04]  /*4cef0*/  STL.64 [R1+0x3a48], R12 ;  /* 0x003a480c01007387 */ /* 0x004fe80000100a00 */
[----:B---3--:R-:W-:Y:S04]  /*4cf00*/  STL.64 [R1+0x39e0], R18 ;  /* 0x0039e01201007387 */ /* 0x008fe80000100a00 */
[----:B------:R0:W-:Y:S04]  /*4cf10*/  STL.64 [R1+0x39d8], R16 ;  /* 0x0039d81001007387 */ /* 0x0001e80000100a00 */
        /* <DEDUP_REMOVED lines=36> */
[----:B------:R-:W0:Y:S01]  /*4d160*/  LDSM.16.MT88.4 R4, [R0+UR5+0x18080] ;  /* 0x018080050004783b */ /* 0x000e220008004200 */
[----:B----4-:R-:W-:Y:S02]  /*4d170*/  IMAD.MOV.U32 R14, RZ, RZ, R29 ;  /* 0x000000ffff0e7224 */ /* 0x010fe400078e001d */
[----:B------:R-:W-:Y:S02]  /*4d180*/  IMAD.MOV.U32 R15, RZ, RZ, R28 ;  /* 0x000000ffff0f7224 */ /* 0x000fe400078e001c */
[----:B------:R-:W-:Y:S01]  /*4d190*/  IMAD.MOV.U32 R11, RZ, RZ, R2 ;  /* 0x000000ffff0b7224 */ /* 0x000fe200078e0002 */
        /* <DEDUP_REMOVED lines=10> */
[----:B------:R-:W0:Y:S02]  /*4d240*/  LDSM.16.MT88.4 R4, [R0+UR5+0x18100] ;  /* 0x018100050004783b */ /* 0x000e240008004200 */
[----:B0-----:R-:W-:Y:S02]  /*4d250*/  IMAD.MOV.U32 R24, RZ, RZ, R7 ;  /* 0x000000ffff187224 */ /* 0x001fe400078e0007 */
[----:B---3--:R-:W-:Y:S04]  /*4d260*/  STL.64 [R1+0x3a70], R18 ;  /* 0x003a701201007387 */ /* 0x008fe80000100a00 */
[----:B--2---:R0:W-:Y:S04]  /*4d270*/  STL.64 [R1+0x3a68], R16 ;  /* 0x003a681001007387 */ /* 0x0041e80000100a00 */
[----:B0-----:R-:W2:Y:S04]  /*4d280*/  LDL.LU R16, [R1+0x330] ;  /* 0x0003300001107983 */ /* 0x001ea80000300800 */
[----:B------:R-:W2:Y:S04]  /*4d290*/  LDL.LU R17, [R1+0x334] ;  /* 0x0003340001117983 */ /* 0x000ea80000300800 */
[----:B------:R-:W2:Y:S04]  /*4d2a0*/  LDL.LU R18, [R1+0x338] ;  /* 0x0003380001127983 */ /* 0x000ea80000300800 */
[----:B------:R-:W2:Y:S04]  /*4d2b0*/  LDL.LU R19, [R1+0x33c] ;  /* 0x00033c0001137983 */ /* 0x000ea80000300800 */
[----:B------:R-:W-:Y:S04]  /*4d2c0*/  STL.64 [R1+0x50], R4 ;  /* 0x0000500401007387 */ /* 0x000fe80000100a00 */
[----:B------:R0:W-:Y:S04]  /*4d2d0*/  STL [R1+0x58], R6 ;  /* 0x0000580601007387 */ /* 0x0001e80000100800 */
[----:B0-----:R-:W3:Y:S01]  /*4d2e0*/  LDL.LU.64 R6, [R1+0x3a90] ;  /* 0x003a900001067983 */ /* 0x001ee20000300a00 */
[----:B------:R-:W-:-:S07]  /*4d2f0*/  IMAD.MOV.U32 R10, RZ, RZ, R3 ;  /* 0x000000ffff0a7224 */ /* 0x000fce00078e0003 */
[----:B---3--:R-:W-:Y:S01]  /*4d300*/  HMMA.16816.F32.BF16 R8, R8, R6, R20 ;  /* 0x000000060808723c */ /* 0x008fe20000041814 */
[----:B------:R-:W3:-:S15]  /*4d310*/  LDL.LU R22, [R1+0x3a88] ;  /* 0x003a880001167983 */ /* 0x000ede0000300800 */
[----:B------:R-:W-:-:S03]  /*4d320*/  NOP ;  /* 0x0000000000007918 */ /* 0x000fc60000000000 */
[----:B------:R-:W-:Y:S04]  /*4d330*/  STL.64 [R1+0x340], R8 ;  /* 0x0003400801007387 */ /* 0x000fe80000100a00 */
[----:B------:R-:W-:Y:S04]  /*4d340*/  STL.64 [R1+0x348], R10 ;  /* 0x0003480a01007387 */ /* 0x000fe80000100a00 */
[----:B------:R-:W0:Y:S02]  /*4d350*/  LDSM.16.MT88.4 R8, [R0+UR5+0x18180] ;  /* 0x018180050008783b */ /* 0x000e240008004200 */
[----:B0-----:R-:W-:-:S02]  /*4d360*/  IMAD.MOV.U32 R4, RZ, RZ, R10 ;  /* 0x000000ffff047224 */ /* 0x001fc400078e000a */
[----:B------:R-:W-:Y:S02]  /*4d370*/  IMAD.MOV.U32 R5, RZ, RZ, R11 ;  /* 0x000000ffff057224 */ /* 0x000fe400078e000b */
[----:B------:R-:W2:Y:S01]  /*4d380*/  LDL.LU.64 R10, [R1+0x3a80] ;  /* 0x003a8000010a7983 */ /* 0x000ea20000300a00 */
[----:B------:R-:W-:Y:S02]  /*4d390*/  IMAD.MOV.U32 R20, RZ, RZ, R8 ;  /* 0x000000ffff147224 */ /* 0x000fe400078e0008 */
[----:B------:R-:W-:Y:S02]  /*4d3a0*/  IMAD.MOV.U32 R21, RZ, RZ, R9 ;  /* 0x000000ffff157224 */ /* 0x000fe400078e0009 */
[----:B------:R-:W4:Y:S01]  /*4d3b0*/  LDL.LU.64 R8, [R1+0x3a78] ;  /* 0x003a780001087983 */ /* 0x000f220000300a00 */
        /* <DEDUP_REMOVED lines=26> */
[----:B------:R-:W-:Y:S02]  /*4d560*/  IMAD.MOV.U32 R3, RZ, RZ, R15 ;  /* 0x000000ffff037224 */ /* 0x000fe400078e000f */
[----:B------:R-:W-:Y:S01]  /*4d570*/  IMAD.MOV.U32 R27, RZ, RZ, R12 ;  /* 0x000000ffff1b7224 */ /* 0x000fe200078e000c */
[----:B------:R-:W2:Y:S01]  /*4d580*/  LDL.LU.64 R14, [R1+0x3a20] ;  /* 0x003a2000010e7983 */ /* 0x000ea20000300a00 */
[----:B------:R-:W-:-:S03]  /*4d590*/  IMAD.MOV.U32 R26, RZ, RZ, R13 ;  /* 0x000000ffff1a7224 */ /* 0x000fc600078e000d */
[----:B------:R-:W2:Y:S04]  /*4d5a0*/  LDL.LU.64 R12, [R1+0x3a18] ;  /* 0x003a1800010c7983 */ /* 0x000ea80000300a00 */
[----:B------:R-:W-:Y:S04]  /*4d5b0*/  STL.64 [R1+0x3990], R26 ;  /* 0x0039901a01007387 */ /* 0x000fe80000100a00 */
[----:B------:R0:W-:Y:S04]  /*4d5c0*/  STL.64 [R1+0x3988], R24 ;  /* 0x0039881801007387 */ /* 0x0001e80000100a00 */
[----:B0-----:R-:W3:Y:S04]  /*4d5d0*/  LDL.LU R24, [R1+0x130] ;  /* 0x0001300001187983 */ /* 0x001ee80000300800 */
[----:B------:R-:W3:Y:S04]  /*4d5e0*/  LDL.LU R25, [R1+0x134] ;  /* 0x0001340001197983 */ /* 0x000ee80000300800 */
        /* <DEDUP_REMOVED lines=40> */
[----:B------:R-:W2:Y:S04]  /*4d870*/  LDL.LU R13, [R1+0x104] ;  /* 0x00010400010d7983 */ /* 0x000ea80000300800 */
[----:B-1----:R-:W2:Y:S04]  /*4d880*/  LDL.LU R14, [R1+0x108] ;  /* 0x00010800010e7983 */ /* 0x002ea80000300800 */
[----:B------:R-:W2:Y:S01]  /*4d890*/  LDL.LU R15, [R1+0x10c] ;  /* 0x00010c00010f7983 */ /* 0x000ea20000300800 */
[----:B---3--:R-:W-:Y:S01]  /*4d8a0*/  HMMA.16816.F32.BF16 R24, R16, R10, R24 ;  /* 0x0000000a1018723c */ /* 0x008fe20000041818 */
[----:B------:R-:W-:-:S02]  /*4d8b0*/  IMAD.MOV.U32 R10, RZ, RZ, R4 ;  /* 0x000000ffff0a7224 */ /* 0x000fc400078e0004 */
[----:B------:R-:W-:-:S15]  /*4d8c0*/  IMAD.MOV.U32 R11, RZ, RZ, R5 ;  /* 0x000000ffff0b7224 */ /* 0x000fde00078e0005 */
[----:B------:R-:W-:Y:S01]  /*4d8d0*/  NOP ;  /* 0x0000000000007918 */ /* 0x000fe20000000000 */
[----:B------:R-:W-:Y:S04]  /*4d8e0*/  STL.64 [R1+0x280], R24 ;  /* 0x0002801801007387 */ /* 0x000fe80000100a00 */
[----:B------:R0:W-:Y:S04]  /*4d8f0*/  STL.64 [R1+0x288], R26 ;  /* 0x0002881a01007387 */ /* 0x0001e80000100a00 */
[----:B0-----:R-:W3:Y:S04]  /*4d900*/  LDL.LU.64 R26, [R1+0x3990] ;  /* 0x00399000011a7983 */ /* 0x001ee80000300a00 */
[----:B------:R-:W2:Y:S04]  /*4d910*/  LDL.LU.64 R24, [R1+0x3988] ;  /* 0x0039880001187983 */ /* 0x000ea80000300a00 */
[----:B----4-:R0:W-:Y:S02]  /*4d920*/  STL.64 [R1+0x38d0], R8 ;  /* 0x0038d00801007387 */ /* 0x0101e40000100a00 */
[----:B0-----:R-:W-:-:S02]  /*4d930*/  IMAD.MOV.U32 R8, RZ, RZ, R20 ;  /* 0x000000ffff087224 */ /* 0x001fc400078e0014 */
[----:B------:R-:W2:Y:S01]  /*4d940*/  LDL.LU R20, [R1+0x3980] ;  /* 0x0039800001147983 */ /* 0x000ea20000300800 */
[----:B------:R-:W-:-:S03]  /*4d950*/  IMAD.MOV.U32 R9, RZ, RZ, R21 ;  /* 0x000000ffff097224 */ /* 0x000fc600078e0015 */
[----:B------:R-:W2:Y:S04]  /*4d960*/  LDL.LU R21, [R1+0x397c] ;  /* 0x00397c0001157983 */ /* 0x000ea80000300800 */
[----:B------:R-:W4:Y:S04]  /*4d970*/  LDL.LU R4, [R1+0x3978] ;  /* 0x0039780001047983 */ /* 0x000f280000300800 */
[----:B------:R-:W4:Y:S04]  /*4d980*/  LDL.LU R5, [R1+0x3974] ;  /* 0x0039740001057983 */ /* 0x000f280000300800 */
[----:B------:R-:W-:Y:S04]  /*4d990*/  STL.64 [R1+0x38f8], R10 ;  /* 0x0038f80a01007387 */ /* 0x000fe80000100a00 */
        /* <DEDUP_REMOVED lines=8> */
[----:B------:R0:W-:Y:S04]  /*4da20*/  STL.64 [R1+0x220], R8 ;  /* 0x0002200801007387 */ /* 0x0001e80000100a00 */
[----:B------:R-:W-:Y:S04]  /*4da30*/  STL.64 [R1+0x228], R10 ;  /* 0x0002280a01007387 */ /* 0x000fe80000100a00 */
[----:B------:R-:W2:Y:S04]  /*4da40*/  LDL.LU R17, [R1+0x44] ;  /* 0x0000440001117983 */ /* 0x000ea80000300800 */
[----:B------:R-:W2:Y:S04]  /*4da50*/  LDL.LU R18, [R1+0x48] ;  /* 0x0000480001127983 */ /* 0x000ea80000300800 */
[----:B------:R-:W2:Y:S04]  /*4da60*/  LDL.LU R19, [R1+0x4c] ;  /* 0x00004c0001137983 */ /* 0x000ea80000300800 */
[----:B----4-:R2:W-:Y:S04]  /*4da70*/  STL.64 [R1+0x38d8], R4 ;  /* 0x0038d80401007387 */ /* 0x0105e80000100a00 */
[----:B0-----:R-:W4:Y:S01]  /*4da80*/  LDL.LU R8, [R1+0x50] ;  /* 0x0000500001087983 */ /* 0x001f220000300800 */
[----:B--2---:R-:W-:Y:S01]  /*4da90*/  HMMA.16816.F32.BF16 R4, R16, R20, R12 ;  /* 0x000000141004723c */ /* 0x004fe2000004180c */
[----:B------:R-:W-:-:S02]  /*4daa0*/  IMAD.MOV.U32 R11, RZ, RZ, R24 ;  /* 0x000000ffff0b7224 */ /* 0x000fc400078e0018 */
[----:B------:R-:W0:-:S15]  /*4dab0*/  LDSM.16.MT88.4 R12, [R0+UR5+0x18280] ;  /* 0x01828005000c783b */ /* 0x000e1e0008004200 */
[----:B------:R-:W-:Y:S01]  /*4dac0*/  NOP ;  /* 0x0000000000007918 */ /* 0x000fe20000000000 */
[----:B------:R1:W-:Y:S04]  /*4dad0*/  STL.64 [R1+0x270], R4 ;  /* 0x0002700401007387 */ /* 0x0003e80000100a00 */
[----:B------:R2:W-:Y:S04]  /*4dae0*/  STL.64 [R1+0x278], R6 ;  /* 0x0002780601007387 */ /* 0x0005e80000100a00 */
[----:B------:R-:W4:Y:S04]  /*4daf0*/  LDL.LU R9, [R1+0x54] ;  /* 0x0000540001097983 */ /* 0x000f280000300800 */
[----:B------:R-:W2:Y:S04]  /*4db00*/  LDL.LU R10, [R1+0x58] ;  /* 0x00005800010a7983 */ /* 0x000ea80000300800 */
[----:B------:R-:W3:Y:S04]  /*4db10*/  LDL.LU R24, [R1+0x3970] ;  /* 0x0039700001187983 */ /* 0x000ee80000300800 */
[----:B--2---:R-:W-:Y:S04]  /*4db20*/  STL.64 [R1+0x3928], R10 ;  /* 0x0039280a01007387 */ /* 0x004fe80000100a00 */
[----:B----4-:R2:W-:Y:S04]  /*4db30*/  STL.64 [R1+0x3920], R8 ;  /* 0x0039200801007387 */ /* 0x0105e80000100a00 */
[----:B-1----:R-:W4:Y:S04]  /*4db40*/  LDL.LU R4, [R1+0x90] ;  /* 0x0000900001047983 */ /* 0x002f280000300800 */
[----:B------:R-:W4:Y:S04]  /*4db50*/  LDL.LU R5, [R1+0x94] ;  /* 0x0000940001057983 */ /* 0x000f280000300800 */
[----:B------:R-:W3:Y:S04]  /*4db60*/  LDL.LU R6, [R1+0x98] ;  /* 0x0000980001067983 */ /* 0x000ee80000300800 */
[----:B------:R-:W3:Y:S01]  /*4db70*/  LDL.LU R7, [R1+0x9c] ;  /* 0x00009c0001077983 */ /* 0x000ee20000300800 */
[----:B--2---:R-:W-:-:S02]  /*4db80*/  IMAD.MOV.U32 R8, RZ, RZ, R25 ;  /* 0x000000ffff087224 */ /* 0x004fc400078e0019 */
[----:B------:R-:W-:Y:S01]  /*4db90*/  IMAD.MOV.U32 R10, RZ, RZ, R28 ;  /* 0x000000ffff0a7224 */ /* 0x000fe200078e001c */
[----:B------:R-:W2:Y:S01]  /*4dba0*/  LDL.LU R25, [R1+0x396c] ;  /* 0x00396c0001197983 */ /* 0x000ea20000300800 */
[----:B------:R-:W-:Y:S02]  /*4dbb0*/  IMAD.MOV.U32 R11, RZ, RZ, R29 ;  /* 0x000000ffff0b7224 */ /* 0x000fe400078e001d */
[----:B------:R-:W-:Y:S02]  /*4dbc0*/  IMAD.MOV.U32 R9, RZ, RZ, R2 ;  /* 0x000000ffff097224 */ /* 0x000fe400078e0002 */
[----:B------:R-:W2:Y:S04]  /*4dbd0*/  LDL.LU R2, [R1+0x3968] ;  /* 0x0039680001027983 */ /* 0x000ea80000300800 */
[----:B------:R-:W2:Y:S04]  /*4dbe0*/  LDL.LU R28, [R1+0x3964] ;  /* 0x00396400011c7983 */ /* 0x000ea80000300800 */
[----:B------:R-:W2:Y:S04]  /*4dbf0*/  LDL.LU R29, [R1+0x3960] ;  /* 0x00396000011d7983 */ /* 0x000ea80000300800 */
[----:B------:R-:W-:Y:S04]  /*4dc00*/  STL.64 [R1+0x3958], R10 ;  /* 0x0039580a01007387 */ /* 0x000fe80000100a00 */
[----:B------:R-:W-:Y:S04]  /*4dc10*/  STL.64 [R1+0x3950], R8 ;  /* 0x0039500801007387 */ /* 0x000fe80000100a00 */
[----:B---3--:R-:W-:Y:S04]  /*4dc20*/  STL.64 [R1+0x38e8], R6 ;  /* 0x0038e80601007387 */ /* 0x008fe80000100a00 */
[----:B----4-:R1:W-:Y:S04]  /*4dc30*/  STL.64 [R1+0x38e0], R4 ;  /* 0x0038e00401007387 */ /* 0x0103e80000100a00 */
[----:B-1----:R-:W3:Y:S04]  /*4dc40*/  LDL.LU R4, [R1+0xa0] ;  /* 0x0000a00001047983 */ /* 0x002ee80000300800 */
[----:B------:R-:W3:Y:S04]  /*4dc50*/  LDL.LU R5, [R1+0xa4] ;  /* 0x0000a40001057983 */ /* 0x000ee80000300800 */
[----:B------:R-:W4:Y:S04]  /*4dc60*/  LDL.LU R6, [R1+0xa8] ;  /* 0x0000a80001067983 */ /* 0x000f280000300800 */
[----:B------:R-:W4:Y:S04]  /*4dc70*/  LDL.LU R7, [R1+0xac] ;  /* 0x0000ac0001077983 */ /* 0x000f280000300800 */
[----:B------:R-:W2:Y:S04]  /*4dc80*/  LDL.LU R8, [R1+0xf0] ;  /* 0x0000f00001087983 */ /* 0x000ea80000300800 */
[----:B------:R-:W2:Y:S04]  /*4dc90*/  LDL.LU R9, [R1+0xf4] ;  /* 0x0000f40001097983 */ /* 0x000ea80000300800 */
[----:B------:R-:W2:Y:S04]  /*4dca0*/  LDL.LU R10, [R1+0xf8] ;  /* 0x0000f800010a7983 */ /* 0x000ea80000300800 */
[----:B------:R-:W2:Y:S04]  /*4dcb0*/  LDL.LU R11, [R1+0xfc] ;  /* 0x0000fc00010b7983 */ /* 0x000ea80000300800 */
[----:B----4-:R-:W-:Y:S04]  /*4dcc0*/  STL.64 [R1+0x3908], R6 ;  /* 0x0039080601007387 */ /* 0x010fe80000100a00 */
[----:B---3--:R1:W-:Y:S04]  /*4dcd0*/  STL.64 [R1+0x3900], R4 ;  /* 0x0039000401007387 */ /* 0x0083e80000100a00 */
[----:B-1----:R-:W3:Y:S04]  /*4dce0*/  LDL.LU R4, [R1+0xb0] ;  /* 0x0000b00001047983 */ /* 0x002ee80000300800 */
[----:B------:R-:W3:Y:S04]  /*4dcf0*/  LDL.LU R5, [R1+0xb4] ;  /* 0x0000b40001057983 */ /* 0x000ee80000300800 */
[----:B------:R-:W4:Y:S04]  /*4dd00*/  LDL.LU R6, [R1+0xb8] ;  /* 0x0000b80001067983 */ /* 0x000f280000300800 */
[----:B------:R-:W4:Y:S04]  /*4dd10*/  LDL.LU R7, [R1+0xbc] ;  /* 0x0000bc0001077983 */ /* 0x000f280000300800 */
        /* <DEDUP_REMOVED lines=11> */
[----:B------:R-:W4:Y:S01]  /*4ddd0*/  LDL.LU R7, [R1+0xec] ;  /* 0x0000ec0001077983 */ /* 0x000f220000300800 */
[----:B--2---:R-:W-:Y:S03]  /*4dde0*/  HMMA.16816.F32.BF16 R16, R16, R24, R8 ;  /* 0x000000181010723c */ /* 0x004fe60000041808 */
[----:B----4-:R-:W-:Y:S04]  /*4ddf0*/  STL.64 [R1+0x3948], R6 ;  /* 0x0039480601007387 */ /* 0x010fe80000100a00 */
[----:B---3--:R1:W-:Y:S04]  /*4de00*/  STL.64 [R1+0x3940], R4 ;  /* 0x0039400401007387 */ /* 0x0083e80000100a00 */
[----:B-1----:R-:W2:Y:S04]  /*4de10*/  LDL.LU R4, [R1+0x120] ;  /* 0x0001200001047983 */ /* 0x002ea80000300800 */
[----:B------:R-:W2:Y:S04]  /*4de20*/  LDL.LU R5, [R1+0x124] ;  /* 0x0001240001057983 */ /* 0x000ea80000300800 */
[----:B------:R-:W2:Y:S04]  /*4de30*/  LDL.LU R6, [R1+0x128] ;  /* 0x0001280001067983 */ /* 0x000ea80000300800 */
[----:B------:R-:W2:Y:S04]  /*4de40*/  LDL.LU R7, [R1+0x12c] ;  /* 0x00012c0001077983 */ /* 0x000ea80000300800 */
[----:B0-----:R-:W-:Y:S04]  /*4de50*/  STL.64 [R1+0x38b8], R14 ;  /* 0x0038b80e01007387 */ /* 0x001fe80000100a00 */
[----:B------:R-:W-:Y:S04]  /*4de60*/  STL.64 [R1+0x38b0], R12 ;  /* 0x0038b00c01007387 */ /* 0x000fe80000100a00 */
[----:B------:R-:W2:Y:S04]  /*4de70*/  LDL.LU.64 R10, [R1+0x3958] ;  /* 0x00395800010a7983 */ /* 0x000ea80000300a00 */
[----:B------:R-:W2:Y:S04]  /*4de80*/  LDL.LU.64 R8, [R1+0x3950] ;  /* 0x0039500001087983 */ /* 0x000ea80000300a00 */
[----:B------:R-:W-:Y:S04]  /*4de90*/  STL.64 [R1+0x2e0], R16 ;  /* 0x0002e01001007387 */ /* 0x000fe80000100a00 */
[----:B------:R-:W-:Y:S04]  /*4dea0*/  STL.64 [R1+0x2e8], R18 ;  /* 0x0002e81201007387 */ /* 0x000fe80000100a00 */
[----:B------:R-:W0:Y:S04]  /*4deb0*/  LDSM.16.MT88.4 R16, [R0+UR5+0x18300] ;  /* 0x018300050010783b */ /* 0x000e280008004200 */
[----:B0-----:R0:W-:Y:S04]  /*4dec0*/  STL.64 [R1+0x3898], R18 ;  /* 0x0038981201007387 */ /* 0x0011e80000100a00 */
[----:B------:R1:W-:Y:S01]  /*4ded0*/  STL.64 [R1+0x3890], R16 ;  /* 0x0038901001007387 */ /* 0x0003e20000100a00 */
[----:B0-----:R-:W-:-:S03]  /*4dee0*/  IMAD.MOV.U32 R19, RZ, RZ, R28 ;  /* 0x000000ffff137224 */ /* 0x001fc600078e001c */
[----:B-1----:R-:W3:Y:S04]  /*4def0*/  LDL.LU R16, [R1+0xc0] ;  /* 0x0000c00001107983 */ /* 0x002ee80000300800 */
[----:B------:R-:W3:Y:S01]  /*4df00*/  LDL.LU R17, [R1+0xc4] ;  /* 0x0000c40001117983 */ /* 0x000ee20000300800 */
        /* <DEDUP_REMOVED lines=14> */
[----:B------:R-:W2:Y:S01]  /*4dff0*/  LDL.LU.64 R8, [R1+0x3920] ;  /* 0x0039200001087983 */ /* 0x000ea20000300a00 */
[----:B------:R-:W-:Y:S01]  /*4e000*/  IMAD.MOV.U32 R18, RZ, RZ, R29 ;  /* 0x000000ffff127224 */ /* 0x000fe200078e001d */
        /* <DEDUP_REMOVED lines=15> */
[----:B------:R-:W-:-:S02]  /*4e100*/  IMAD.MOV.U32 R13, RZ, RZ, R26 ;  /* 0x000000ffff0d7224 */ /* 0x000fc400078e001a */
[----:B------:R-:W-:Y:S02]  /*4e110*/  IMAD.MOV.U32 R15, RZ, RZ, R3 ;  /* 0x000000ffff0f7224 */ /* 0x000fe400078e0003 */
[----:B------:R-:W-:Y:S02]  /*4e120*/  IMAD.MOV.U32 R12, RZ, RZ, R27 ;  /* 0x000000ffff0c7224 */ /* 0x000fe400078e001b */
[----:B------:R-:W-:Y:S01]  /*4e130*/  IMAD.MOV.U32 R14, RZ, RZ, R23 ;  /* 0x000000ffff0e7224 */ /* 0x000fe200078e0017 */
[----:B--2---:R-:W-:-:S15]  /*4e140*/  HMMA.16816.F32.BF16 R4, R8, R20, R4 ;  /* 0x000000140804723c */ /* 0x004fde0000041804 */
[----:B------:R-:W-:-:S04]  /*4e150*/  NOP ;  /* 0x0000000000007918 */ /* 0x000fc80000000000 */
        /* <DEDUP_REMOVED lines=9> */
[----:B------:R-:W-:Y:S04]  /*4e1f0*/  STL [R1+0x38cc], R27 ;  /* 0x0038cc1b01007387 */ /* 0x000fe80000100800 */
[----:B------:R-:W-:Y:S04]  /*4e200*/  STL [R1+0x38c8], R3 ;  /* 0x0038c80301007387 */ /* 0x000fe80000100800 */
[----:B------:R-:W-:Y:S01]  /*4e210*/  STL [R1+0x38c4], R0 ;  /* 0x0038c40001007387 */ /* 0x000fe20000100800 */
[----:B---3--:R-:W-:Y:S08]  /*4e220*/  HMMA.16816.F32.BF16 R16, R12, R20, R16 ;  /* 0x000000140c10723c */ /* 0x008ff00000041810 */
[----:B--2---:R-:W-:Y:S01]  /*4e230*/  HMMA.16816.F32.BF16 R8, R8, R24, R4 ;  /* 0x000000180808723c */ /* 0x004fe20000041804 */
[----:B------:R-:W2:-:S15]  /*4e240*/  LDL.LU.64 R4, [R1+0x38d8] ;  /* 0x0038d80001047983 */ /* 0x000e9e0000300a00 */
[----:B------:R-:W-:-:S03]  /*4e250*/  NOP ;  /* 0x0000000000007918 */ /* 0x000fc60000000000 */
[----:B------:R-:W-:Y:S04]  /*4e260*/  STL.64 [R1+0x210], R8 ;  /* 0x0002100801007387 */ /* 0x000fe80000100a00 */
[----:B------:R-:W-:Y:S04]  /*4e270*/  STL.64 [R1+0x218], R10 ;  /* 0x0002180a01007387 */ /* 0x000fe80000100a00 */
[----:B------:R-:W0:Y:S02]  /*4e280*/  LDSM.16.MT88.4 R8, [R2+UR5+0x18000] ;  /* 0x018000050208783b */ /* 0x000e240008004200 */
[----:B0-----:R-:W-:-:S02]  /*4e290*/  IMAD.MOV.U32 R27, RZ, RZ, R8 ;  /* 0x000000ffff1b7224 */ /* 0x001fc400078e0008 */
[----:B------:R-:W-:Y:S01]  /*4e2a0*/  STL [R1+0x38], R10 ;  /* 0x0000380a01007387 */ /* 0x000fe20000100800 */
[----:B------:R-:W-:-:S03]  /*4e2b0*/  IMAD.MOV.U32 R3, RZ, RZ, R9 ;  /* 0x000000ffff037224 */ /* 0x000fc600078e0009 */
[----:B------:R-:W3:Y:S04]  /*4e2c0*/  LDL.LU.64 R8, [R1+0x38d0] ;  /* 0x0038d00001087983 */ /* 0x000ee80000300a00 */
[----:B------:R-:W-:Y:S04]  /*4e2d0*/  STL.64 [R1+0x200], R16 ;  /* 0x0002001001007387 */ /* 0x000fe80000100a00 */
[----:B------:R-:W-:Y:S04]  /*4e2e0*/  STL.64 [R1+0x208], R18 ;  /* 0x0002081201007387 */ /* 0x000fe80000100a00 */
[----:B------:R-:W0:Y:S02]  /*4e2f0*/  LDSM.16.MT88.4 R16, [R2+UR5+0x18080] ;  /* 0x018080050210783b */ /* 0x000e240008004200 */
[----:B0-----:R-:W-:-:S02]  /*4e300*/  IMAD.MOV.U32 R29, RZ, RZ, R18 ;  /* 0x000000ffff1d7224 */ /* 0x001fc400078e0012 */
[----:B------:R-:W-:Y:S01]  /*4e310*/  STL.64 [R1+0x20], R16 ;  /* 0x0000201001007387 */ /* 0x000fe20000100a00 */
[----:B------:R-:W-:-:S03]  /*4e320*/  IMAD.MOV.U32 R28, RZ, RZ, R19 ;  /* 0x000000ffff1c7224 */ /* 0x000fc600078e0013 */
[----:B------:R-:W0:Y:S04]  /*4e330*/  LDSM.16.MT88.4 R16, [R2+UR5+0x18100] ;  /* 0x018100050210783b */ /* 0x000e280008004200 */
[----:B0-----:R0:W-:Y:S04]  /*4e340*/  STL.64 [R1+0x10], R16 ;  /* 0x0000101001007387 */ /* 0x0011e80000100a00 */
[----:B------:R1:W-:Y:S04]  /*4e350*/  STL.64 [R1+0x18], R18 ;  /* 0x0000181201007387 */ /* 0x0003e80000100a00 */
[----:B0-----:R-:W4:Y:S04]  /*4e360*/  LDL.LU R16, [R1+0x150] ;  /* 0x0001500001107983 */ /* 0x001f280000300800 */
[----:B------:R-:W4:Y:S04]  /*4e370*/  LDL.LU R17, [R1+0x154] ;  /* 0x0001540001117983 */ /* 0x000f280000300800 */
[----:B-1----:R-:W2:Y:S04]  /*4e380*/  LDL.LU R18, [R1+0x158] ;  /* 0x0001580001127983 */ /* 0x002ea80000300800 */
[----:B------:R-:W2:Y:S01]  /*4e390*/  LDL.LU R19, [R1+0x15c] ;  /* 0x00015c0001137983 */ /* 0x000ea20000300800 */
[----:B------:R-:W-:-:S03]  /*4e3a0*/  IMAD.MOV.U32 R0, RZ, RZ, R11 ;  /* 0x000000ffff007224 */ /* 0x000fc600078e000b */
[----:B--2---:R0:W-:Y:S02]  /*4e3b0*/  STL.64 [R1+0x38a8], R18 ;  /* 0x0038a81201007387 */ /* 0x0041e40000100a00 */
[----:B0-----:R-:W-:Y:S02]  /*4e3c0*/  IMAD.MOV.U32 R18, RZ, RZ, R5 ;  /* 0x000000ffff127224 */ /* 0x001fe400078e0005 */
[----:B------:R-:W-:Y:S02]  /*4e3d0*/  IMAD.MOV.U32 R19, RZ, RZ, R4 ;  /* 0x000000ffff137224 */ /* 0x000fe400078e0004 */
[----:B------:R-:W0:Y:S04]  /*4e3e0*/  LDSM.16.MT88.4 R4, [R2+UR5+0x18180] ;  /* 0x018180050204783b */ /* 0x000e280008004200 */
[----:B----4-:R1:W-:Y:S04]  /*4e3f0*/  STL.64 [R1+0x38a0], R16 ;  /* 0x0038a01001007387 */ /* 0x0103e80000100a00 */
[----:B-1----:R-:W2:Y:S04]  /*4e400*/  LDL.LU R16, [R1+0x190] ;  /* 0x0001900001107983 */ /* 0x002ea80000300800 */
[----:B------:R-:W2:Y:S04]  /*4e410*/  LDL.LU R17, [R1+0x194] ;  /* 0x0001940001117983 */ /* 0x000ea80000300800 */
[----:B0-----:R3:W-:Y:S02]  /*4e420*/  STL.64 [R1+0x37e8], R6 ;  /* 0x0037e80601007387 */ /* 0x0017e40000100a00 */
[----:B---3--:R-:W-:-:S02]  /*4e430*/  IMAD.MOV.U32 R6, RZ, RZ, R9 ;  /* 0x000000ffff067224 */ /* 0x008fc400078e0009 */
[----:B------:R-:W-:Y:S02]  /*4e440*/  IMAD.MOV.U32 R7, RZ, RZ, R8 ;  /* 0x000000ffff077224 */ /* 0x000fe400078e0008 */
[----:B------:R-:W0:Y:S04]  /*4e450*/  LDSM.16.MT88.4 R8, [R2+UR5+0x18200] ;  /* 0x018200050208783b */ /* 0x000e280008004200 */
[----:B------:R1:W-:Y:S04]  /*4e460*/  STL.64 [R1+0x37e0], R4 ;  /* 0x0037e00401007387 */ /* 0x0003e80000100a00 */
[----:B-1----:R-:W3:Y:S04]  /*4e470*/  LDL.LU R4, [R1+0x140] ;  /* 0x0001400001047983 */ /* 0x002ee80000300800 */
[----:B------:R-:W3:Y:S04]  /*4e480*/  LDL.LU R5, [R1+0x144] ;  /* 0x0001440001057983 */ /* 0x000ee80000300800 */
[----:B0-----:R-:W-:Y:S04]  /*4e490*/  STL.64 [R1+0x37c8], R10 ;  /* 0x0037c80a01007387 */ /* 0x001fe80000100a00 */
[----:B------:R0:W-:Y:S02]  /*4e4a0*/  STL.64 [R1+0x37c0], R8 ;  /* 0x0037c00801007387 */ /* 0x0001e40000100a00 */
[----:B0-----:R-:W-:-:S02]  /*4e4b0*/  IMAD.MOV.U32 R8, RZ, RZ, R27 ;  /* 0x000000ffff087224 */ /* 0x001fc400078e001b */
[----:B------:R-:W4:Y:S01]  /*4e4c0*/  LDL.LU R27, [R1+0x38cc] ;  /* 0x0038cc00011b7983 */ /* 0x000f220000300800 */
[----:B------:R-:W-:-:S03]  /*4e4d0*/  IMAD.MOV.U32 R9, RZ, RZ, R3 ;  /* 0x000000ffff097224 */ /* 0x000fc600078e0003 */
[----:B------:R-:W2:Y:S04]  /*4e4e0*/  LDL.LU R3, [R1+0x38c8] ;  /* 0x0038c80001037983 */ /* 0x000ea80000300800 */
[----:B------:R-:W2:Y:S01]  /*4e4f0*/  LDL.LU R10, [R1+0x38] ;  /* 0x00003800010a7983 */ /* 0x000ea20000300800 */
[----:B------:R-:W-:-:S03]  /*4e500*/  IMAD.MOV.U32 R11, RZ, RZ, R0 ;  /* 0x000000ffff0b7224 */ /* 0x000fc600078e0000 */
[----:B------:R-:W3:Y:S04]  /*4e510*/  LDL.LU R0, [R1+0x38c4] ;  /* 0x0038c40001007983 */ /* 0x000ee80000300800 */
[----:B--2---:R0:W-:Y:S04]  /*4e520*/  STL.64 [R1+0x3858], R10 ;  /* 0x0038580a01007387 */ /* 0x0041e80000100a00 */
[----:B------:R1:W-:Y:S01]  /*4e530*/  STL.64 [R1+0x3850], R8 ;  /* 0x0038500801007387 */ /* 0x0003e20000100a00 */
[----:B0-----:R-:W-:Y:S02]  /*4e540*/  IMAD.MOV.U32 R10, RZ, RZ, R26 ;  /* 0x000000ffff0a7224 */ /* 0x001fe400078e001a */
[----:B------:R-:W-:-:S02]  /*4e550*/  IMAD.MOV.U32 R11, RZ, RZ, R3 ;  /* 0x000000ffff0b7224 */ /* 0x000fc400078e0003 */
[----:B-1----:R-:W-:Y:S02]  /*4e560*/  IMAD.MOV.U32 R8, RZ, RZ, R23 ;  /* 0x000000ffff087224 */ /* 0x002fe400078e0017 */
[----:B----4-:R-:W-:Y:S01]  /*4e570*/  IMAD.MOV.U32 R9, RZ, RZ, R27 ;  /* 0x000000ffff097224 */ /* 0x010fe200078e001b */
[----:B------:R-:W2:Y:S04]  /*4e580*/  LDL.LU R23, [R1+0x38c0] ;  /* 0x0038c00001177983 */ /* 0x000ea80000300800 */
[----:B------:R-:W-:Y:S04]  /*4e590*/  STL.64 [R1+0x3888], R10 ;  /* 0x0038880a01007387 */ /* 0x000fe80000100a00 */
[----:B------:R0:W-:Y:S04]  /*4e5a0*/  STL.64 [R1+0x3880], R8 ;  /* 0x0038800801007387 */ /* 0x0001e80000100a00 */
[----:B0-----:R-:W4:Y:S04]  /*4e5b0*/  LDL.LU R8, [R1+0x160] ;  /* 0x0001600001087983 */ /* 0x001f280000300800 */
[----:B------:R-:W4:Y:S04]  /*4e5c0*/  LDL.LU R9, [R1+0x164] ;  /* 0x0001640001097983 */ /* 0x000f280000300800 */
[----:B------:R-:W4:Y:S04]  /*4e5d0*/  LDL.LU R10, [R1+0x168] ;  /* 0x00016800010a7983 */ /* 0x000f280000300800 */
[----:B------:R-:W4:Y:S02]  /*4e5e0*/  LDL.LU R11, [R1+0x16c] ;  /* 0x00016c00010b7983 */ /* 0x000f240000300800 */
[----:B----4-:R-:W-:Y:S02]  /*4e5f0*/  HMMA.16816.F32.BF16 R12, R12, R24, R8 ;  /* 0x000000180c0c723c */ /* 0x010fe40000041808 */
[----:B------:R-:W4:-:S15]  /*4e600*/  LDL.LU R8, [R1+0x180] ;  /* 0x0001800001087983 */ /* 0x000f1e0000300800 */
[----:B------:R-:W-:Y:S02]  /*4e610*/  NOP ;  /* 0x0000000000007918 */ /* 0x000fe40000000000 */
[----:B------:R-:W-:Y:S04]  /*4e620*/  STL.64 [R1+0x1d0], R12 ;  /* 0x0001d00c01007387 */ /* 0x000fe80000100a00 */
[----:B------:R-:W-:Y:S04]  /*4e630*/  STL.64 [R1+0x1d8], R14 ;  /* 0x0001d80e01007387 */ /* 0x000fe80000100a00 */
[----:B------:R-:W0:Y:S04]  /*4e640*/  LDSM.16.MT88.4 R12, [R2+UR5+0x18280] ;  /* 0x01828005020c783b */ /* 0x000e280008004200 */
[----:B------:R-:W4:Y:S04]  /*4e650*/  LDL.LU R9, [R1+0x184] ;  /* 0x0001840001097983 */ /* 0x000f280000300800 */
[----:B------:R-:W4:Y:S04]  /*4e660*/  LDL.LU R10, [R1+0x188] ;  /* 0x00018800010a7983 */ /* 0x000f280000300800 */
[----:B------:R-:W4:Y:S04]  /*4e670*/  LDL.LU R11, [R1+0x18c] ;  /* 0x00018c00010b7983 */ /* 0x000f280000300800 */
        /* <DEDUP_REMOVED lines=15> */
[----:B------:R-:W0:Y:S01]  /*4e770*/  LDSM.16.MT88.4 R12, [R2+UR5+0x18300] ;  /* 0x01830005020c783b */ /* 0x000e220008004200 */
[----:B---3--:R-:W-:-:S15]  /*4e780*/  HMMA.16816.F32.BF16 R4, R16, R20, R4 ;  /* 0x000000141004723c */ /* 0x008fde0000041804 */
[----:B------:R-:W-:-:S04]  /*4e790*/  NOP ;  /* 0x0000000000007918 */ /* 0x000fc80000000000 */
[----:B------:R0:W-:Y:S04]  /*4e7a0*/  STL.64 [R1+0x190], R4 ;  /* 0x0001900401007387 */ /* 0x0001e80000100a00 */
[----:B------:R1:W-:Y:S01]  /*4e7b0*/  STL.64 [R1+0x198], R6 ;  /* 0x0001980601007387 */ /* 0x0003e20000100a00 */
[----:B0-----:R-:W-:Y:S02]  /*4e7c0*/  IMAD.MOV.U32 R5, RZ, RZ, R14 ;  /* 0x000000ffff057224 */ /* 0x001fe400078e000e */
[----:B------:R-:W-:Y:S02]  /*4e7d0*/  IMAD.MOV.U32 R4, RZ, RZ, R15 ;  /* 0x000000ffff047224 */ /* 0x000fe400078e000f */
[----:B-1----:R-:W-:Y:S02]  /*4e7e0*/  IMAD.MOV.U32 R7, RZ, RZ, R12 ;  /* 0x000000ffff077224 */ /* 0x002fe400078e000c */
[----:B------:R-:W-:-:S02]  /*4e7f0*/  IMAD.MOV.U32 R6, RZ, RZ, R13 ;  /* 0x000000ffff067224 */ /* 0x000fc400078e000d */
[----:B------:R-:W0:Y:S04]  /*4e800*/  LDSM.16.MT88.4 R12, [R2+UR5+0x18380] ;  /* 0x01838005020c783b */ /* 0x000e280008004200 */
[----:B------:R-:W-:Y:S04]  /*4e810*/  STL.64 [R1+0x3868], R6 ;  /* 0x0038680601007387 */ /* 0x000fe80000100a00 */
[----:B------:R1:W-:Y:S04]  /*4e820*/  STL.64 [R1+0x3860], R4 ;  /* 0x0038600401007387 */ /* 0x0003e80000100a00 */
        /* <DEDUP_REMOVED lines=16> */
[----:B------:R-:W-:Y:S04]  /*4e930*/  STL [R1+0x3728], R2 ;  /* 0x0037280201007387 */ /* 0x000fe80000100800 */
[----:B------:R-:W2:Y:S04]  /*4e940*/  LDL.LU.64 R10, [R1+0x3888] ;  /* 0x00388800010a7983 */ /* 0x000ea80000300a00 */
[----:B------:R-:W2:Y:S04]  /*4e950*/  LDL.LU.64 R8, [R1+0x3880] ;  /* 0x0038800001087983 */ /* 0x000ea80000300a00 */
[----:B------:R-:W-:Y:S04]  /*4e960*/  STL.64 [R1+0x180], R16 ;  /* 0x0001801001007387 */ /* 0x000fe80000100a00 */
[----:B------:R-:W-:Y:S04]  /*4e970*/  STL.64 [R1+0x188], R18 ;  /* 0x0001881201007387 */ /* 0x000fe80000100a00 */
[----:B------:R-:W0:Y:S04]  /*4e980*/  LDSM.16.MT88.4 R16, [R0+UR5+0x1c380] ;  /* 0x01c380050010783b */ /* 0x000e280008004200 */
[----:B0-----:R-:W-:Y:S04]  /*4e990*/  STL.64 [R1+0x3740], R18 ;  /* 0x0037401201007387 */ /* 0x001fe80000100a00 */
[----:B------:R0:W-:Y:S04]  /*4e9a0*/  STL.64 [R1+0x3738], R16 ;  /* 0x0037381001007387 */ /* 0x0001e80000100a00 */
[----:B0-----:R-:W4:Y:S04]  /*4e9b0*/  LDL.LU R16, [R1+0x1f0] ;  /* 0x0001f00001107983 */ /* 0x001f280000300800 */
[----:B------:R-:W4:Y:S04]  /*4e9c0*/  LDL.LU R17, [R1+0x1f4] ;  /* 0x0001f40001117983 */ /* 0x000f280000300800 */
[----:B------:R-:W4:Y:S04]  /*4e9d0*/  LDL.LU R18, [R1+0x1f8] ;  /* 0x0001f80001127983 */ /* 0x000f280000300800 */
[----:B------:R-:W4:Y:S01]  /*4e9e0*/  LDL.LU R19, [R1+0x1fc] ;  /* 0x0001fc0001137983 */ /* 0x000f220000300800 */
[----:B--2---:R-:W-:-:S15]  /*4e9f0*/  HMMA.16816.F32.BF16 R4, R8, R20, R4 ;  /* 0x000000140804723c */ /* 0x004fde0000041804 */
[----:B------:R-:W-:-:S04]  /*4ea00*/  NOP ;  /* 0x0000000000007918 */ /* 0x000fc80000000000 */
[----:B------:R0:W-:Y:S01]  /*4ea10*/  STL.64 [R1+0x78], R6 ;  /* 0x0000780601007387 */ /* 0x0001e20000100a00 */
[----:B------:R-:W-:Y:S02]  /*4ea20*/  IMAD.MOV.U32 R26, RZ, RZ, R4 ;  /* 0x000000ffff1a7224 */ /* 0x000fe400078e0004 */
[----:B------:R-:W-:Y:S01]  /*4ea30*/  IMAD.MOV.U32 R27, RZ, RZ, R5 ;  /* 0x000000ffff1b7224 */ /* 0x000fe200078e0005 */
[----:B0-----:R-:W2:Y:S04]  /*4ea40*/  LDL.LU.64 R6, [R1+0x3878] ;  /* 0x0038780001067983 */ /* 0x001ea80000300a00 */
[----:B------:R-:W2:Y:S01]  /*4ea50*/  LDL.LU.64 R4, [R1+0x3870] ;  /* 0x0038700001047983 */ /* 0x000ea20000300a00 */
[----:B------:R-:W-:Y:S02]  /*4ea60*/  IMAD.MOV.U32 R15, RZ, RZ, R23 ;  /* 0x000000ffff0f7224 */ /* 0x000fe400078e0017 */
[----:B------:R-:W-:Y:S01]  /*4ea70*/  IMAD.MOV.U32 R3, RZ, RZ, R22 ;  /* 0x000000ffff037224 */ /* 0x000fe200078e0016 */
[----:B--2---:R-:W-:Y:S01]  /*4ea80*/  HMMA.16816.F32.BF16 R8, R8, R24, R4 ;  /* 0x000000180808723c */ /* 0x004fe20000041804 */
[----:B------:R-:W2:Y:S04]  /*4ea90*/  LDL.LU.64 R6, [R1+0x3868] ;  /* 0x0038680001067983 */ /* 0x000ea80000300a00 */
[----:B------:R-:W2:-:S14]  /*4eaa0*/  LDL.LU.64 R4, [R1+0x3860] ;  /* 0x0038600001047983 */ /* 0x000e9c0000300a00 */
[----:B------:R-:W-:Y:S01]  /*4eab0*/  IMAD.MOV.U32 R22, RZ, RZ, R10 ;  /* 0x000000ffff167224 */ /* 0x000fe200078e000a */
[----:B------:R0:W-:Y:S01]  /*4eac0*/  STL.64 [R1+0x40], R8 ;  /* 0x0000400801007387 */ /* 0x0001e20000100a00 */
[----:B------:R-:W-:-:S03]  /*4ead0*/  IMAD.MOV.U32 R23, RZ, RZ, R11 ;  /* 0x000000ffff177224 */ /* 0x000fc600078e000b */
[----:B------:R-:W4:Y:S04]  /*4eae0*/  LDL.LU.64 R10, [R1+0x3858] ;  /* 0x00385800010a7983 */ /* 0x000f280000300a00 */
[----:B0-----:R-:W4:Y:S04]  /*4eaf0*/  LDL.LU.64 R8, [R1+0x3850] ;  /* 0x0038500001087983 */ /* 0x001f280000300a00 */
[----:B------:R-:W-:Y:S04]  /*4eb00*/  STL.64 [R1+0x3848], R22 ;  /* 0x0038481601007387 */ /* 0x000fe80000100a00 */
[----:B------:R-:W-:Y:S01]  /*4eb10*/  STL.64 [R1+0x3840], R20 ;  /* 0x0038401401007387 */ /* 0x000fe20000100a00 */
[C---:B----4-:R-:W-:Y:S03]  /*4eb20*/  HMMA.16816.F32.BF16 R16, R8.reuse, R20, R16 ;  /* 0x000000140810723c */ /* 0x050fe60000041810 */
[----:B------:R-:W0:Y:S05]  /*4eb30*/  LDSM.16.MT88.4 R20, [R0+UR5+0x1c000] ;  /* 0x01c000050014783b */ /* 0x000e2a0008004200 */
[----:B---3--:R-:W-:Y:S11]  /*4eb40*/  HMMA.16816.F32.BF16 R8, R8, R24, R12 ;  /* 0x000000180808723c */ /* 0x008ff6000004180c */
[----:B------:R1:W-:Y:S04]  /*4eb50*/  STL.64 [R1+0x170], R16 ;  /* 0x0001701001007387 */ /* 0x0003e80000100a00 */
[----:B------:R3:W-:Y:S04]  /*4eb60*/  STL.64 [R1+0x178], R18 ;  /* 0x0001781201007387 */ /* 0x0007e80000100a00 */
[----:B------:R-:W-:Y:S04]  /*4eb70*/  STL.64 [R1+0x3838], R26 ;  /* 0x0038381a01007387 */ /* 0x000fe80000100a00 */
[----:B------:R-:W-:Y:S04]  /*4eb80*/  STL.64 [R1+0x3830], R24 ;  /* 0x0038301801007387 */ /* 0x000fe80000100a00 */
[----:B------:R-:W-:Y:S04]  /*4eb90*/  STL.64 [R1+0x160], R8 ;  /* 0x0001600801007387 */ /* 0x000fe80000100a00 */
[----:B------:R-:W-:Y:S04]  /*4eba0*/  STL.64 [R1+0x168], R10 ;  /* 0x0001680a01007387 */ /* 0x000fe80000100a00 */
[----:B-1----:R-:W4:Y:S04]  /*4ebb0*/  LDL.LU R16, [R1+0x220] ;  /* 0x0002200001107983 */ /* 0x002f280000300800 */
[----:B------:R-:W4:Y:S04]  /*4ebc0*/  LDL.LU R17, [R1+0x224] ;  /* 0x0002240001117983 */ /* 0x000f280000300800 */
[----:B---3--:R-:W3:Y:S04]  /*4ebd0*/  LDL.LU R18, [R1+0x228] ;  /* 0x0002280001127983 */ /* 0x008ee80000300800 */
[----:B------:R-:W3:Y:S01]  /*4ebe0*/  LDL.LU R19, [R1+0x22c] ;  /* 0x00022c0001137983 */ /* 0x000ee20000300800 */
[----:B--2---:R-:W-:-:S02]  /*4ebf0*/  IMAD.MOV.U32 R14, RZ, RZ, R5 ;  /* 0x000000ffff0e7224 */ /* 0x004fc400078e0005 */
[----:B------:R-:W-:Y:S02]  /*4ec00*/  IMAD.MOV.U32 R15, RZ, RZ, R4 ;  /* 0x000000ffff0f7224 */ /* 0x000fe400078e0004 */
[----:B------:R-:W-:Y:S02]  /*4ec10*/  IMAD.MOV.U32 R12, RZ, RZ, R7 ;  /* 0x000000ffff0c7224 */ /* 0x000fe400078e0007 */
[----:B------:R-:W-:Y:S01]  /*4ec20*/  IMAD.MOV.U32 R13, RZ, RZ, R6 ;  /* 0x000000ffff0d7224 */ /* 0x000fe200078e0006 */
[----:B------:R-:W-:Y:S04]  /*4ec30*/  STL.64 [R1+0x3790], R14 ;  /* 0x0037900e01007387 */ /* 0x000fe80000100a00 */
[----:B------:R-:W-:Y:S04]  /*4ec40*/  STL.64 [R1+0x3788], R12 ;  /* 0x0037880c01007387 */ /* 0x000fe80000100a00 */
[----:B---3--:R-:W-:Y:S04]  /*4ec50*/  STL.64 [R1+0x3750], R18 ;  /* 0x0037501201007387 */ /* 0x008fe80000100a00 */
[----:B----4-:R1:W-:Y:S04]  /*4ec60*/  STL.64 [R1+0x3748], R16 ;  /* 0x0037481001007387 */ /* 0x0103e80000100a00 */
        /* <DEDUP_REMOVED lines=9> */
[----:B------:R-:W3:Y:S04]  /*4ed00*/  LDL.LU R19, [R1+0x29c] ;  /* 0x00029c0001137983 */ /* 0x000ee80000300800 */
[----:B------:R-:W4:Y:S04]  /*4ed10*/  LDL.LU R8, [R1+0x310] ;  /* 0x0003100001087983 */ /* 0x000f280000300800 */
        /* <DEDUP_REMOVED lines=11> */
[----:B-1----:R-:W2:Y:S04]  /*4edd0*/  LDL.LU R8, [R1+0x320] ;  /* 0x0003200001087983 */ /* 0x002ea80000300800 */
[----:B------:R-:W2:Y:S04]  /*4ede0*/  LDL.LU R9, [R1+0x324] ;  /* 0x0003240001097983 */ /* 0x000ea80000300800 */
[----:B------:R-:W4:Y:S04]  /*4edf0*/  LDL.LU R10, [R1+0x328] ;  /* 0x00032800010a7983 */ /* 0x000f280000300800 */
[----:B------:R-:W4:Y:S04]  /*4ee00*/  LDL.LU R11, [R1+0x32c] ;  /* 0x00032c00010b7983 */ /* 0x000f280000300800 */
[----:B----4-:R-:W-:Y:S04]  /*4ee10*/  STL.64 [R1+0x37f8], R10 ;  /* 0x0037f80a01007387 */ /* 0x010fe80000100a00 */
[----:B--2---:R1:W-:Y:S04]  /*4ee20*/  STL.64 [R1+0x37f0], R8 ;  /* 0x0037f00801007387 */ /* 0x0043e80000100a00 */
[----:B-1----:R-:W2:Y:S04]  /*4ee30*/  LDL.LU R8, [R1+0x330] ;  /* 0x0003300001087983 */ /* 0x002ea80000300800 */
[----:B------:R-:W2:Y:S04]  /*4ee40*/  LDL.LU R9, [R1+0x334] ;  /* 0x0003340001097983 */ /* 0x000ea80000300800 */
[----:B------:R-:W4:Y:S04]  /*4ee50*/  LDL.LU R10, [R1+0x338] ;  /* 0x00033800010a7983 */ /* 0x000f280000300800 */
[----:B------:R-:W4:Y:S04]  /*4ee60*/  LDL.LU R11, [R1+0x33c] ;  /* 0x00033c00010b7983 */ /* 0x000f280000300800 */
[----:B------:R-:W2:Y:S04]  /*4ee70*/  LDL.LU R4, [R1+0x20] ;  /* 0x0000200001047983 */ /* 0x000ea80000300800 */
[----:B------:R-:W3:Y:S04]  /*4ee80*/  LDL.LU R5, [R1+0x24] ;  /* 0x0000240001057983 */ /* 0x000ee80000300800 */
        /* <DEDUP_REMOVED lines=11> */
[----:B--2---:R1:W-:Y:S04]  /*4ef40*/  STL.64 [R1+0x3820], R8 ;  /* 0x0038200801007387 */ /* 0x0043e80000100a00 */
[----:B-1----:R-:W2:Y:S04]  /*4ef50*/  LDL.LU R8, [R1+0x340] ;  /* 0x0003400001087983 */ /* 0x002ea80000300800 */
[----:B------:R-:W2:Y:S04]  /*4ef60*/  LDL.LU R9, [R1+0x344] ;  /* 0x0003440001097983 */ /* 0x000ea80000300800 */
[----:B------:R-:W2:Y:S04]  /*4ef70*/  LDL.LU R10, [R1+0x348] ;  /* 0x00034800010a7983 */ /* 0x000ea80000300800 */
[----:B------:R-:W2:Y:S04]  /*4ef80*/  LDL.LU R11, [R1+0x34c] ;  /* 0x00034c00010b7983 */ /* 0x000ea80000300800 */
[----:B------:R-:W4:Y:S04]  /*4ef90*/  LDL.LU R12, [R1+0x2a0] ;  /* 0x0002a000010c7983 */ /* 0x000f280000300800 */
        /* <DEDUP_REMOVED lines=8> */
[----:B------:R-:W4:Y:S01]  /*4f020*/  LDL.LU R15, [R1+0x2cc] ;  /* 0x0002cc00010f7983 */ /* 0x000f220000300800 */
[----:B------:R-:W-:-:S02]  /*4f030*/  IMAD.MOV.U32 R6, RZ, RZ, R29 ;  /* 0x000000ffff067224 */ /* 0x000fc400078e001d */
[----:B------:R-:W-:Y:S02]  /*4f040*/  IMAD.MOV.U32 R7, RZ, RZ, R28 ;  /* 0x000000ffff077224 */ /* 0x000fe400078e001c */
[----:B0-----:R-:W-:Y:S02]  /*4f050*/  IMAD.MOV.U32 R29, RZ, RZ, R22 ;  /* 0x000000ffff1d7224 */ /* 0x001fe400078e0016 */
[----:B------:R-:W-:Y:S02]  /*4f060*/  IMAD.MOV.U32 R28, RZ, RZ, R23 ;  /* 0x000000ffff1c7224 */ /* 0x000fe400078e0017 */
[----:B------:R-:W-:Y:S01]  /*4f070*/  IMAD.MOV.U32 R2, RZ, RZ, R21 ;  /* 0x000000ffff027224 */ /* 0x000fe200078e0015 */
[----:B----4-:R-:W-:Y:S04]  /*4f080*/  STL.64 [R1+0x37b8], R14 ;  /* 0x0037b80e01007387 */ /* 0x010fe80000100a00 */
[----:B--2---:R0:W-:Y:S04]  /*4f090*/  STL.64 [R1+0x37b0], R12 ;  /* 0x0037b00c01007387 */ /* 0x0041e80000100a00 */
        /* <DEDUP_REMOVED lines=8> */
[----:B------:R-:W3:Y:S04]  /*4f120*/  LDL.LU R18, [R1+0x2f8] ;  /* 0x0002f80001127983 */ /* 0x000ee80000300800 */
[----:B------:R-:W3:Y:S04]  /*4f130*/  LDL.LU R19, [R1+0x2fc] ;  /* 0x0002fc0001137983 */ /* 0x000ee80000300800 */
[----:B------:R0:W-:Y:S04]  /*4f140*/  STL [R1+0x60], R20 ;  /* 0x0000601401007387 */ /* 0x0001e80000100800 */
[----:B------:R-:W4:Y:S04]  /*4f150*/  LDL.LU.64 R22, [R1+0x3848] ;  /* 0x0038480001167983 */ /* 0x000f280000300a00 */
        /* <DEDUP_REMOVED lines=56> */
[----:B------:R-:W3:Y:S02]  /*4f4e0*/  LDL.LU R11, [R1+0x5c] ;  /* 0x00005c00010b7983 */ /* 0x000ee40000300800 */
[----:B---3--:R-:W-:-:S15]  /*4f4f0*/  HMMA.16816.F32.BF16 R4, R8, R20, R4 ;  /* 0x000000140804723c */ /* 0x008fde0000041804 */
[----:B------:R-:W-:-:S04]  /*4f500*/  NOP ;  /* 0x0000000000007918 */ /* 0x000fc80000000000 */
[----:B------:R-:W-:Y:S04]  /*4f510*/  STL.64 [R1+0xd0], R4 ;  /* 0x0000d00401007387 */ /* 0x000fe80000100a00 */
[----:B------:R-:W-:Y:S04]  /*4f520*/  STL.64 [R1+0xd8], R6 ;  /* 0x0000d80601007387 */ /* 0x000fe80000100a00 */
[----:B------:R-:W0:Y:S01]  /*4f530*/  LDSM.16.MT88.4 R4, [R0+UR5+0x1c080] ;  /* 0x01c080050004783b */ /* 0x000e220008004200 */
[----:B--2---:R-:W-:Y:S03]  /*4f540*/  HMMA.16816.F32.BF16 R8, R8, R24, R12 ;  /* 0x000000180808723c */ /* 0x004fe6000004180c */
[----:B0-----:R4:W-:Y:S04]  /*4f550*/  STL.64 [R1+0x3708], R6 ;  /* 0x0037080601007387 */ /* 0x0019e80000100a00 */
[----:B------:R0:W-:Y:S01]  /*4f560*/  STL.64 [R1+0x3700], R4 ;  /* 0x0037000401007387 */ /* 0x0001e20000100a00 */
[----:B----4-:R-:W-:-:S03]  /*4f570*/  IMAD.MOV.U32 R6, RZ, RZ, R22 ;  /* 0x000000ffff067224 */ /* 0x010fc600078e0016 */
[----:B0-----:R-:W2:Y:S04]  /*4f580*/  LDL.LU R4, [R1+0x40] ;  /* 0x0000400001047983 */ /* 0x001ea80000300800 */
[----:B------:R-:W2:Y:S04]  /*4f590*/  LDL.LU R5, [R1+0x44] ;  /* 0x0000440001057983 */ /* 0x000ea80000300800 */
[----:B------:R-:W3:Y:S01]  /*4f5a0*/  LDL.LU R22, [R1+0x379c] ;  /* 0x00379c0001167983 */ /* 0x000ee20000300800 */
[----:B------:R-:W-:-:S03]  /*4f5b0*/  IMAD.MOV.U32 R7, RZ, RZ, R23 ;  /* 0x000000ffff077224 */ /* 0x000fc600078e0017 */
[----:B------:R-:W3:Y:S04]  /*4f5c0*/  LDL.LU R23, [R1+0x3798] ;  /* 0x0037980001177983 */ /* 0x000ee80000300800 */
[----:B------:R-:W4:Y:S04]  /*4f5d0*/  LDL.LU.64 R14, [R1+0x3790] ;  /* 0x00379000010e7983 */ /* 0x000f280000300a00 */
[----:B------:R-:W4:Y:S04]  /*4f5e0*/  LDL.LU.64 R12, [R1+0x3788] ;  /* 0x00378800010c7983 */ /* 0x000f280000300a00 */
[----:B------:R-:W-:Y:S04]  /*4f5f0*/  STL.64 [R1+0xc0], R8 ;  /* 0x0000c00801007387 */ /* 0x000fe80000100a00 */
[----:B------:R-:W-:Y:S04]  /*4f600*/  STL.64 [R1+0xc8], R10 ;  /* 0x0000c80a01007387 */ /* 0x000fe80000100a00 */
[----:B------:R-:W0:Y:S04]  /*4f610*/  LDSM.16.MT88.4 R8, [R0+UR5+0x1c100] ;  /* 0x01c100050008783b */ /* 0x000e280008004200 */
[----:B0-----:R-:W-:Y:S04]  /*4f620*/  STL.64 [R1+0x36e8], R10 ;  /* 0x0036e80a01007387 */ /* 0x001fe80000100a00 */
[----:B------:R-:W-:Y:S01]  /*4f630*/  STL.64 [R1+0x36e0], R8 ;  /* 0x0036e00801007387 */ /* 0x000fe20000100a00 */
[----:B----4-:R-:W-:-:S15]  /*4f640*/  HMMA.16816.F32.BF16 R16, R12, R20, R16 ;  /* 0x000000140c10723c */ /* 0x010fde0000041810 */
[----:B------:R-:W-:-:S04]  /*4f650*/  NOP ;  /* 0x0000000000007918 */ /* 0x000fc80000000000 */
[----:B------:R-:W-:Y:S04]  /*4f660*/  STL.64 [R1+0xb0], R16 ;  /* 0x0000b01001007387 */ /* 0x000fe80000100a00 */
[----:B------:R0:W-:Y:S04]  /*4f670*/  STL.64 [R1+0xb8], R18 ;  /* 0x0000b81201007387 */ /* 0x0001e80000100a00 */
[----:B0-----:R-:W4:Y:S04]  /*4f680*/  LDL.LU.64 R18, [R1+0x3780] ;  /* 0x0037800001127983 */ /* 0x001f280000300a00 */
[----:B------:R-:W4:Y:S01]  /*4f690*/  LDL.LU.64 R16, [R1+0x3778] ;  /* 0x0037780001107983 */ /* 0x000f220000300a00 */
[----:B------:R-:W-:Y:S01]  /*4f6a0*/  IMAD.MOV.U32 R11, RZ, RZ, R3 ;  /* 0x000000ffff0b7224 */ /* 0x000fe200078e0003 */
[----:B----4-:R-:W-:Y:S02]  /*4f6b0*/  HMMA.16816.F32.BF16 R12, R12, R24, R16 ;  /* 0x000000180c0c723c */ /* 0x010fe40000041810 */
[----:B------:R-:W4:Y:S04]  /*4f6c0*/  LDL.LU.64 R18, [R1+0x3770] ;  /* 0x0037700001127983 */ /* 0x000f280000300a00 */
[----:B------:R-:W4:-:S13]  /*4f6d0*/  LDL.LU.64 R16, [R1+0x3768] ;  /* 0x0037680001107983 */ /* 0x000f1a0000300a00 */
[----:B------:R-:W-:Y:S04]  /*4f6e0*/  STL.64 [R1+0xa0], R12 ;  /* 0x0000a00c01007387 */ /* 0x000fe80000100a00 */
[----:B------:R0:W-:Y:S01]  /*4f6f0*/  STL [R1+0xa8], R14 ;  /* 0x0000a80e01007387 */ /* 0x0001e20000100800 */
[----:B------:R-:W-:-:S03]  /*4f700*/  IMAD.MOV.U32 R3, RZ, RZ, R15 ;  /* 0x000000ffff037224 */ /* 0x000fc600078e000f */
[----:B0-----:R-:W4:Y:S04]  /*4f710*/  LDL.LU.64 R14, [R1+0x3760] ;  /* 0x00376000010e7983 */ /* 0x001f280000300a00 */
[----:B------:R-:W4:Y:S04]  /*4f720*/  LDL.LU.64 R12, [R1+0x3758] ;  /* 0x00375800010c7983 */ /* 0x000f280000300a00 */
        /* <DEDUP_REMOVED lines=11> */
[----:B------:R1:W-:Y:S01]  /*4f7e0*/  STL.64 [R1+0x88], R14 ;  /* 0x0000880e01007387 */ /* 0x0003e20000100a00 */
[----:B0-----:R-:W-:Y:S02]  /*4f7f0*/  IMAD.MOV.U32 R12, RZ, RZ, R26 ;  /* 0x000000ffff0c7224 */ /* 0x001fe400078e001a */
[----:B------:R-:W-:Y:S01]  /*4f800*/  IMAD.MOV.U32 R13, RZ, RZ, R27 ;  /* 0x000000ffff0d7224 */ /* 0x000fe200078e001b */
[----:B------:R-:W2:Y:S04]  /*4f810*/  LDL.LU R26, [R1+0x3730] ;  /* 0x00373000011a7983 */ /* 0x000ea80000300800 */
[----:B------:R-:W2:Y:S04]  /*4f820*/  LDL.LU R27, [R1+0x372c] ;  /* 0x00372c00011b7983 */ /* 0x000ea80000300800 */
[----:B-1----:R-:W3:Y:S04]  /*4f830*/  LDL.LU R14, [R1+0x78] ;  /* 0x00007800010e7983 */ /* 0x002ee80000300800 */
[----:B------:R-:W3:Y:S02]  /*4f840*/  LDL.LU R15, [R1+0x7c] ;  /* 0x00007c00010f7983 */ /* 0x000ee40000300800 */
[----:B---3--:R-:W-:-:S15]  /*4f850*/  HMMA.16816.F32.BF16 R12, R16, R22, R12 ;  /* 0x00000016100c723c */ /* 0x008fde000004180c */
[----:B------:R-:W-:-:S04]  /*4f860*/  NOP ;  /* 0x0000000000007918 */ /* 0x000fc80000000000 */
[----:B------:R-:W-:Y:S04]  /*4f870*/  STL.64 [R1+0x6d0], R12 ;  /* 0x0006d00c01007387 */ /* 0x000fe80000100a00 */
[----:B------:R-:W-:Y:S04]  /*4f880*/  STL.64 [R1+0x6d8], R14 ;  /* 0x0006d80e01007387 */ /* 0x000fe80000100a00 */
[----:B------:R-:W0:Y:S01]  /*4f890*/  LDSM.16.MT88.4 R12, [R0+UR5+0x1c180] ;  /* 0x01c18005000c783b */ /* 0x000e220008004200 */
[----:B--2---:R-:W-:Y:S01]  /*4f8a0*/  HMMA.16816.F32.BF16 R4, R16, R26, R4 ;  /* 0x0000001a1004723c */ /* 0x004fe20000041804 */
[----:B------:R-:W-:-:S02]  /*4f8b0*/  IMAD.MOV.U32 R17, RZ, RZ, R2 ;  /* 0x000000ffff117224 */ /* 0x000fc400078e0002 */
[----:B------:R-:W-:Y:S02]  /*4f8c0*/  IMAD.MOV.U32 R18, RZ, RZ, R29 ;  /* 0x000000ffff127224 */ /* 0x000fe400078e001d */
[----:B------:R-:W-:Y:S01]  /*4f8d0*/  IMAD.MOV.U32 R19, RZ, RZ, R28 ;  /* 0x000000ffff137224 */ /* 0x000fe200078e001c */
[----:B0-----:R-:W-:Y:S04]  /*4f8e0*/  STL.64 [R1+0x50], R12 ;  /* 0x0000500c01007387 */ /* 0x001fe80000100a00 */
[----:B------:R-:W-:Y:S04]  /*4f8f0*/  STL [R1+0x58], R14 ;  /* 0x0000580e01007387 */ /* 0x000fe80000100800 */
[----:B------:R-:W2:Y:S05]  /*4f900*/  LDL.LU R16, [R1+0x60] ;  /* 0x0000600001107983 */ /* 0x000eaa0000300800 */
[----:B------:R0:W-:Y:S04]  /*4f910*/  STL.64 [R1+0x6c0], R4 ;  /* 0x0006c00401007387 */ /* 0x0001e80000100a00 */
[----:B------:R1:W-:Y:S04]  /*4f920*/  STL.64 [R1+0x6c8], R6 ;  /* 0x0006c80601007387 */ /* 0x0003e80000100a00 */
[----:B------:R-:W3:Y:S04]  /*4f930*/  LDL.LU R2, [R1+0x3728] ;  /* 0x0037280001027983 */ /* 0x000ee80000300800 */
[----:B------:R-:W4:Y:S04]  /*4f940*/  LDL.LU R29, [R1+0x3724] ;  /* 0x00372400011d7983 */ /* 0x000f280000300800 */
[----:B------:R-:W2:Y:S04]  /*4f950*/  LDL.LU R28, [R1+0x3720] ;  /* 0x00372000011c7983 */ /* 0x000ea80000300800 */
[----:B0-----:R-:W2:Y:S04]  /*4f960*/  LDL.LU R4, [R1+0x2e0] ;  /* 0x0002e00001047983 */ /* 0x001ea80000300800 */
[----:B------:R-:W2:Y:S04]  /*4f970*/  LDL.LU R5, [R1+0x2e4] ;  /* 0x0002e40001057983 */ /* 0x000ea80000300800 */
[----:B-1----:R-:W2:Y:S04]  /*4f980*/  LDL.LU R6, [R1+0x2e8] ;  /* 0x0002e80001067983 */ /* 0x002ea80000300800 */
[----:B------:R-:W2:Y:S01]  /*4f990*/  LDL.LU R7, [R1+0x2ec] ;  /* 0x0002ec0001077983 */ /* 0x000ea20000300800 */
[----:B------:R-:W-:-:S02]  /*4f9a0*/  IMAD.MOV.U32 R20, RZ, RZ, R11 ;  /* 0x000000ffff147224 */ /* 0x000fc400078e000b */
[----:B------:R-:W-:Y:S02]  /*4f9b0*/  IMAD.MOV.U32 R21, RZ, RZ, R15 ;  /* 0x000000ffff157224 */ /* 0x000fe400078e000f */
[----:B------:R-:W0:Y:S04]  /*4f9c0*/  LDSM.16.MT88.4 R12, [R0+UR5+0x1c200] ;  /* 0x01c20005000c783b */ /* 0x000e280008004200 */
[----:B--2---:R-:W-:Y:S04]  /*4f9d0*/  STL.64 [R1+0x3718], R6 ;  /* 0x0037180601007387 */ /* 0x004fe80000100a00 */
[----:B------:R1:W-:Y:S04]  /*4f9e0*/  STL.64 [R1+0x3710], R4 ;  /* 0x0037100401007387 */ /* 0x0003e80000100a00 */
[----:B-1----:R-:W2:Y:S04]  /*4f9f0*/  LDL.LU R4, [R1+0x270] ;  /* 0x0002700001047983 */ /* 0x002ea80000300800 */
[----:B------:R-:W2:Y:S04]  /*4fa00*/  LDL.LU R5, [R1+0x274] ;  /* 0x0002740001057983 */ /* 0x000ea80000300800 */
[----:B------:R-:W2:Y:S04]  /*4fa10*/  LDL.LU R6, [R1+0x278] ;  /* 0x0002780001067983 */ /* 0x000ea80000300800 */
[----:B------:R-:W2:Y:S04]  /*4fa20*/  LDL.LU R7, [R1+0x27c] ;  /* 0x00027c0001077983 */ /* 0x000ea80000300800 */
[----:B------:R-:W3:Y:S04]  /*4fa30*/  LDL.LU R8, [R1+0x260] ;  /* 0x0002600001087983 */ /* 0x000ee80000300800 */
[----:B------:R-:W3:Y:S04]  /*4fa40*/  LDL.LU R9, [R1+0x264] ;  /* 0x0002640001097983 */ /* 0x000ee80000300800 */
[----:B------:R-:W3:Y:S04]  /*4fa50*/  LDL.LU R10, [R1+0x268] ;  /* 0x00026800010a7983 */ /* 0x000ee80000300800 */
[----:B------:R-:W3:Y:S01]  /*4fa60*/  LDL.LU R11, [R1+0x26c] ;  /* 0x00026c00010b7983 */ /* 0x000ee20000300800 */
[----:B--2---:R-:W-:Y:S03]  /*4fa70*/  HMMA.16816.F32.BF16 R4, R16, R22, R4 ;  /* 0x000000161004723c */ /* 0x004fe60000041804 */
[----:B---3--:R-:W-:Y:S04]  /*4fa80*/  STL.64 [R1+0x36f8], R10 ;  /* 0x0036f80a01007387 */ /* 0x008fe80000100a00 */
[----:B------:R1:W-:Y:S04]  /*4fa90*/  STL.64 [R1+0x36f0], R8 ;  /* 0x0036f00801007387 */ /* 0x0003e80000100a00 */
[----:B-1----:R-:W2:Y:S04]  /*4faa0*/  LDL.LU R8, [R1+0x2d0] ;  /* 0x0002d00001087983 */ /* 0x002ea80000300800 */
[----:B------:R-:W2:Y:S04]  /*4fab0*/  LDL.LU R9, [R1+0x2d4] ;  /* 0x0002d40001097983 */ /* 0x000ea80000300800 */
[----:B------:R-:W2:Y:S04]  /*4fac0*/  LDL.LU R10, [R1+0x2d8] ;  /* 0x0002d800010a7983 */ /* 0x000ea80000300800 */
[----:B0-----:R-:W-:Y:S04]  /*4fad0*/  STL.64 [R1+0x36a8], R14 ;  /* 0x0036a80e01007387 */ /* 0x001fe80000100a00 */
[----:B------:R-:W-:Y:S01]  /*4fae0*/  STL.64 [R1+0x36a0], R12 ;  /* 0x0036a00c01007387 */ /* 0x000fe20000100a00 */
[----:B------:R-:W-:-:S03]  /*4faf0*/  IMAD.MOV.U32 R11, RZ, RZ, R28 ;  /* 0x000000ffff0b7224 */ /* 0x000fc600078e001c */
[----:B------:R-:W-:Y:S04]  /*4fb00*/  STL.64 [R1+0x6b0], R4 ;  /* 0x0006b00401007387 */ /* 0x000fe80000100a00 */
[----:B------:R-:W-:Y:S01]  /*4fb10*/  STL.64 [R1+0x6b8], R6 ;  /* 0x0006b80601007387 */ /* 0x000fe20000100a00 */
[----:B------:R-:W-:-:S03]  /*4fb20*/  IMAD.MOV.U32 R28, RZ, RZ, R4 ;  /* 0x000000ffff1c7224 */ /* 0x000fc600078e0004 */
[----:B------:R-:W0:Y:S02]  /*4fb30*/  LDSM.16.MT88.4 R4, [R0+UR5+0x1c280] ;  /* 0x01c280050004783b */ /* 0x000e240008004200 */
[----:B0-----:R-:W-:Y:S02]  /*4fb40*/  IMAD.MOV.U32 R15, RZ, RZ, R4 ;  /* 0x000000ffff0f7224 */ /* 0x001fe400078e0004 */
[----:B------:R-:W-:Y:S02]  /*4fb50*/  IMAD.MOV.U32 R14, RZ, RZ, R5 ;  /* 0x000000ffff0e7224 */ /* 0x000fe400078e0005 */
[----:B------:R-:W-:Y:S02]  /*4fb60*/  IMAD.MOV.U32 R13, RZ, RZ, R6 ;  /* 0x000000ffff0d7224 */ /* 0x000fe400078e0006 */
[----:B------:R-:W-:Y:S02]  /*4fb70*/  IMAD.MOV.U32 R12, RZ, RZ, R7 ;  /* 0x000000ffff0c7224 */ /* 0x000fe400078e0007 */
[----:B------:R-:W0:Y:S04]  /*4fb80*/  LDSM.16.MT88.4 R4, [R0+UR5+0x1c300] ;  /* 0x01c300050004783b */ /* 0x000e280008004200 */
[----:B------:R-:W-:Y:S01]  /*4fb90*/  STL [R1+0x32c0], R28 ;  /* 0x0032c01c01007387 */ /* 0x000fe20000100800 */
[----:B0-----:R-:W-:-:S03]  /*4fba0*/  IMAD.MOV.U32 R25, RZ, RZ, R6 ;  /* 0x000000ffff197224 */ /* 0x001fc600078e0006 */
[----:B------:R-:W-:Y:S01]  /*4fbb0*/  STL.64 [R1+0x30], R4 ;  /* 0x0000300401007387 */ /* 0x000fe20000100a00 */
[----:B------:R-:W-:-:S03]  /*4fbc0*/  IMAD.MOV.U32 R24, RZ, RZ, R7 ;  /* 0x000000ffff187224 */ /* 0x000fc600078e0007 */
[----:B------:R-:W0:Y:S02]  /*4fbd0*/  LDSM.16.MT88.4 R4, [R2+UR5+0x1c000] ;  /* 0x01c000050204783b */ /* 0x000e240008004200 */
[----:B0-----:R-:W-:Y:S02]  /*4fbe0*/  IMAD.MOV.U32 R3, RZ, RZ, R5 ;  /* 0x000000ffff037224 */ /* 0x001fe400078e0005 */
[----:B------:R-:W-:Y:S01]  /*4fbf0*/  IMAD.MOV.U32 R28, RZ, RZ, R6 ;  /* 0x000000ffff1c7224 */ /* 0x000fe200078e0006 */
[----:B------:R-:W-:Y:S01]  /*4fc00*/  STL [R1+0x20], R4 ;  /* 0x0000200401007387 */ /* 0x000fe20000100800 */
[----:B------:R-:W-:-:S03]  /*4fc10*/  IMAD.MOV.U32 R0, RZ, RZ, R7 ;  /* 0x000000ffff007224 */ /* 0x000fc600078e0007 */
[----:B------:R-:W0:Y:S04]  /*4fc20*/  LDSM.16.MT88.4 R4, [R2+UR5+0x1c080] ;  /* 0x01c080050204783b */ /* 0x000e280008004200 */
[----:B0-----:R-:W-:Y:S04]  /*4fc30*/  STL.64 [R1+0x10], R4 ;  /* 0x0000100401007387 */ /* 0x001fe80000100a00 */
        /* <DEDUP_REMOVED lines=13> */
[----:B------:R-:W3:Y:S01]  /*4fd10*/  LDL.LU R18, [R1+0x258] ;  /* 0x0002580001127983 */ /* 0x000ee20000300800 */
[----:B----4-:R-:W-:Y:S01]  /*4fd20*/  IMAD.MOV.U32 R19, RZ, RZ, R29 ;  /* 0x000000ffff137224 */ /* 0x010fe200078e001d */
[----:B--2---:R-:W-:-:S15]  /*4fd30*/  HMMA.16816.F32.BF16 R8, R4, R22, R8 ;  /* 0x000000160408723c */ /* 0x004fde0000041808 */
[----:B------:R-:W-:-:S04]  /*4fd40*/  NOP ;  /* 0x0000000000007918 */ /* 0x000fc80000000000 */
[----:B------:R-:W-:Y:S04]  /*4fd50*/  STL.64 [R1+0x680], R8 ;  /* 0x0006800801007387 */ /* 0x000fe80000100a00 */
[----:B------:R0:W-:Y:S01]  /*4fd60*/  STL.64 [R1+0x688], R10 ;  /* 0x0006880a01007387 */ /* 0x0001e20000100a00 */
[----:B------:R-:W-:-:S03]  /*4fd70*/  IMAD.MOV.U32 R29, RZ, RZ, R8 ;  /* 0x000000ffff1d7224 */ /* 0x000fc600078e0008 */
[----:B0-----:R-:W2:Y:S04]  /*4fd80*/  LDL.LU.64 R10, [R1+0x36f8] ;  /* 0x0036f800010a7983 */ /* 0x001ea80000300a00 */
[----:B------:R-:W2:Y:S04]  /*4fd90*/  LDL.LU.64 R8, [R1+0x36f0] ;  /* 0x0036f00001087983 */ /* 0x000ea80000300a00 */
[----:B------:R-:W-:Y:S01]  /*4fda0*/  STL [R1+0x32c4], R29 ;  /* 0x0032c41d01007387 */ /* 0x000fe20000100800 */
[----:B--2---:R-:W-:Y:S03]  /*4fdb0*/  HMMA.16816.F32.BF16 R4, R4, R26, R8 ;  /* 0x0000001a0404723c */ /* 0x004fe60000041808 */
[----:B------:R-:W3:Y:S04]  /*4fdc0*/  LDL.LU.64 R10, [R1+0x36e8] ;  /* 0x0036e800010a7983 */ /* 0x000ee80000300a00 */
[----:B------:R-:W3:-:S12]  /*4fdd0*/  LDL.LU.64 R8, [R1+0x36e0] ;  /* 0x0036e00001087983 */ /* 0x000ed80000300a00 */
[----:B------:R-:W-:Y:S04]  /*4fde0*/  STL.64 [R1+0x570], R4 ;  /* 0x0005700401007387 */ /* 0x000fe80000100a00 */
[----:B------:R3:W-:Y:S04]  /*4fdf0*/  STL.64 [R1+0x578], R6 ;  /* 0x0005780601007387 */ /* 0x0007e80000100a00 */
[----:B------:R-:W-:Y:S04]  /*4fe00*/  STL.64 [R1+0x36d8], R22 ;  /* 0x0036d81601007387 */ /* 0x000fe80000100a00 */
[----:B------:R-:W-:Y:S01]  /*4fe10*/  STL [R1+0x36d0], R20 ;  /* 0x0036d01401007387 */ /* 0x000fe20000100800 */
[----:B---3--:R-:W-:-:S15]  /*4fe20*/  HMMA.16816.F32.BF16 R4, R8, R22, R16 ;  /* 0x000000160804723c */ /* 0x008fde0000041810 */
        /* <DEDUP_REMOVED lines=9> */
[----:B------:R1:W-:Y:S04]  /*4fec0*/  STL.64 [R1+0x3658], R18 ;  /* 0x0036581201007387 */ /* 0x0003e80000100a00 */
[----:B------:R2:W-:Y:S01]  /*4fed0*/  STL.64 [R1+0x3650], R16 ;  /* 0x0036501001007387 */ /* 0x0005e20000100a00 */
[----:B-1----:R-:W-:-:S02]  /*4fee0*/  IMAD.MOV.U32 R18, RZ, RZ, R13 ;  /* 0x000000ffff127224 */ /* 0x002fc400078e000d */
[----:B------:R-:W-:Y:S02]  /*4fef0*/  IMAD.MOV.U32 R19, RZ, RZ, R12 ;  /* 0x000000ffff137224 */ /* 0x000fe400078e000c */
[----:B--2---:R-:W-:Y:S02]  /*4ff00*/  IMAD.MOV.U32 R16, RZ, RZ, R15 ;  /* 0x000000ffff107224 */ /* 0x004fe400078e000f */
[----:B------:R-:W-:Y:S01]  /*4ff10*/  IMAD.MOV.U32 R17, RZ, RZ, R14 ;  /* 0x000000ffff117224 */ /* 0x000fe200078e000e */
[----:B------:R-:W-:Y:S04]  /*4ff20*/  STL.64 [R1+0x3688], R18 ;  /* 0x0036881201007387 */ /* 0x000fe80000100a00 */
[----:B------:R1:W-:Y:S04]  /*4ff30*/  STL.64 [R1+0x3680], R16 ;  /* 0x0036801001007387 */ /* 0x0003e80000100a00 */
[----:B-1----:R-:W2:Y:S04]  /*4ff40*/  LDL.LU R16, [R1+0x1d0] ;  /* 0x0001d00001107983 */ /* 0x002ea80000300800 */
[----:B------:R-:W2:Y:S04]  /*4ff50*/  LDL.LU R17, [R1+0x1d4] ;  /* 0x0001d40001117983 */ /* 0x000ea80000300800 */
[----:B------:R-:W3:Y:S04]  /*4ff60*/  LDL.LU R18, [R1+0x1d8] ;  /* 0x0001d80001127983 */ /* 0x000ee80000300800 */
[----:B------:R-:W3:Y:S04]  /*4ff70*/  LDL.LU R19, [R1+0x1dc] ;  /* 0x0001dc0001137983 */ /* 0x000ee80000300800 */
        /* <DEDUP_REMOVED lines=8> */
[----:B------:R-:W3:Y:S01]  /*50000*/  LDL.LU R19, [R1+0x20c] ;  /* 0x00020c0001137983 */ /* 0x000ee20000300800 */
[----:B------:R-:W-:-:S03]  /*50010*/  IMAD.MOV.U32 R15, RZ, RZ, R21 ;  /* 0x000000ffff0f7224 */ /* 0x000fc600078e0015 */
[----:B------:R-:W2:Y:S04]  /*50020*/  LDL.LU R20, [R1+0x240] ;  /* 0x0002400001147983 */ /* 0x000ea80000300800 */
        /* <DEDUP_REMOVED lines=18> */
[----:B------:R-:W3:Y:S01]  /*50150*/  LDL.LU R5, [R1+0x34] ;  /* 0x0000340001057983 */ /* 0x000ee20000300800 */
[----:B------:R-:W-:-:S02]  /*50160*/  IMAD.MOV.U32 R6, RZ, RZ, R25 ;  /* 0x000000ffff067224 */ /* 0x000fc400078e0019 */
[----:B------:R-:W-:-:S05]  /*50170*/  IMAD.MOV.U32 R7, RZ, RZ, R24 ;  /* 0x000000ffff077224 */ /* 0x000fca00078e0018 */
[----:B------:R-:W-:Y:S04]  /*50180*/  STL.64 [R1+0x3668], R6 ;  /* 0x0036680601007387 */ /* 0x000fe80000100a00 */
[----:B---3--:R0:W-:Y:S04]  /*50190*/  STL.64 [R1+0x3660], R4 ;  /* 0x0036600401007387 */ /* 0x0081e80000100a00 */
[----:B0-----:R-:W3:Y:S04]  /*501a0*/  LDL.LU R4, [R1+0x1a0] ;  /* 0x0001a00001047983 */ /* 0x001ee80000300800 */
[----:B------:R-:W3:Y:S04]  /*501b0*/  LDL.LU R5, [R1+0x1a4] ;  /* 0x0001a40001057983 */ /* 0x000ee80000300800 */
[----:B------:R-:W2:Y:S04]  /*501c0*/  LDL.LU R6, [R1+0x1a8] ;  /* 0x0001a80001067983 */ /* 0x000ea80000300800 */
[----:B------:R-:W2:Y:S01]  /*501d0*/  LDL.LU R7, [R1+0x1ac] ;  /* 0x0001ac0001077983 */ /* 0x000ea20000300800 */
[----:B----4-:R-:W-:Y:S03]  /*501e0*/  HMMA.16816.F32.BF16 R8, R8, R26, R20 ;  /* 0x0000001a0808723c */ /* 0x010fe60000041814 */
[----:B--2---:R-:W-:Y:S04]  /*501f0*/  STL.64 [R1+0x3678], R6 ;  /* 0x0036780601007387 */ /* 0x004fe80000100a00 */
[----:B---3--:R0:W-:Y:S04]  /*50200*/  STL.64 [R1+0x3670], R4 ;  /* 0x0036700401007387 */ /* 0x0081e80000100a00 */
[----:B0-----:R-:W2:Y:S04]  /*50210*/  LDL.LU R4, [R1+0x1c0] ;  /* 0x0001c00001047983 */ /* 0x001ea80000300800 */
[----:B------:R-:W2:Y:S04]  /*50220*/  LDL.LU R5, [R1+0x1c4] ;  /* 0x0001c40001057983 */ /* 0x000ea80000300800 */
[----:B------:R-:W2:Y:S04]  /*50230*/  LDL.LU R6, [R1+0x1c8] ;  /* 0x0001c80001067983 */ /* 0x000ea80000300800 */
[----:B------:R-:W2:Y:S04]  /*50240*/  LDL.LU R7, [R1+0x1cc] ;  /* 0x0001cc0001077983 */ /* 0x000ea80000300800 */
[----:B------:R-:W3:Y:S04]  /*50250*/  LDL.LU.64 R22, [R1+0x36d8] ;  /* 0x0036d80001167983 */ /* 0x000ee80000300a00 */
[----:B------:R-:W4:Y:S04]  /*50260*/  LDL.LU R20, [R1+0x36d0] ;  /* 0x0036d00001147983 */ /* 0x000f280000300800 */
        /* <DEDUP_REMOVED lines=32> */
[----:B------:R-:W-:Y:S01]  /*50470*/  STL.64 [R1+0x518], R14 ;  /* 0x0005180e01007387 */ /* 0x000fe20000100a00 */
[----:B------:R-:W-:-:S03]  /*50480*/  IMAD.MOV.U32 R21, RZ, RZ, R15 ;  /* 0x000000ffff157224 */ /* 0x000fc600078e000f */
[----:B------:R-:W0:Y:S04]  /*50490*/  LDSM.16.MT88.4 R12, [R2+UR5+0x1c300] ;  /* 0x01c30005020c783b */ /* 0x000e280008004200 */
[----:B------:R-:W-:Y:S04]  /*504a0*/  STL [R1+0x32c8], R21 ;  /* 0x0032c81501007387 */ /* 0x000fe80000100800 */
[----:B0-----:R-:W-:Y:S04]  /*504b0*/  STL.64 [R1+0x3560], R14 ;  /* 0x0035600e01007387 */ /* 0x001fe80000100a00 */
        /* <DEDUP_REMOVED lines=15> */
[----:B------:R0:W-:Y:S04]  /*505b0*/  STL.64 [R1+0x508], R18 ;  /* 0x0005081201007387 */ /* 0x0001e80000100a00 */
[----:B0-----:R-:W2:Y:S04]  /*505c0*/  LDL.LU.64 R18, [R1+0x3658] ;  /* 0x0036580001127983 */ /* 0x001ea80000300a00 */
[----:B------:R-:W2:Y:S01]  /*505d0*/  LDL.LU.64 R16, [R1+0x3650] ;  /* 0x0036500001107983 */ /* 0x000ea20000300a00 */
[C---:B---3--:R-:W-:Y:S08]  /*505e0*/  HMMA.16816.F32.BF16 R12, R4.reuse, R22, R12 ;  /* 0x00000016040c723c */ /* 0x048ff0000004180c */
[----:B------:R-:W-:Y:S11]  /*505f0*/  HMMA.16816.F32.BF16 R4, R4, R26, R8 ;  /* 0x0000001a0404723c */ /* 0x000ff60000041808 */
[----:B------:R0:W-:Y:S04]  /*50600*/  STL.64 [R1+0x5d0], R12 ;  /* 0x0005d00c01007387 */ /* 0x0001e80000100a00 */
[----:B------:R1:W-:Y:S04]  /*50610*/  STL.64 [R1+0x5d8], R14 ;  /* 0x0005d80e01007387 */ /* 0x0003e80000100a00 */
[----:B------:R-:W-:Y:S04]  /*50620*/  STL.64 [R1+0x1a0], R4 ;  /* 0x0001a00401007387 */ /* 0x000fe80000100a00 */
[----:B------:R2:W-:Y:S01]  /*50630*/  STL.64 [R1+0x1a8], R6 ;  /* 0x0001a80601007387 */ /* 0x0005e20000100a00 */
[----:B------:R-:W-:-:S02]  /*50640*/  IMAD.MOV.U32 R25, RZ, RZ, R7 ;  /* 0x000000ffff197224 */ /* 0x000fc400078e0007 */
[----:B------:R-:W-:Y:S01]  /*50650*/  IMAD.MOV.U32 R24, RZ, RZ, R5 ;  /* 0x000000ffff187224 */ /* 0x000fe200078e0005 */
[----:B0-----:R-:W3:Y:S04]  /*50660*/  LDL.LU R12, [R1+0xc0] ;  /* 0x0000c000010c7983 */ /* 0x001ee80000300800 */
[----:B------:R-:W3:Y:S04]  /*50670*/  LDL.LU R13, [R1+0xc4] ;  /* 0x0000c400010d7983 */ /* 0x000ee80000300800 */
[----:B-1----:R-:W3:Y:S04]  /*50680*/  LDL.LU R14, [R1+0xc8] ;  /* 0x0000c800010e7983 */ /* 0x002ee80000300800 */
[----:B------:R-:W3:Y:S01]  /*50690*/  LDL.LU R15, [R1+0xcc] ;  /* 0x0000cc00010f7983 */ /* 0x000ee20000300800 */
[----:B--2---:R-:W-:-:S02]  /*506a0*/  IMAD.MOV.U32 R6, RZ, RZ, R17 ;  /* 0x000000ffff067224 */ /* 0x004fc400078e0011 */
[----:B------:R-:W-:Y:S01]  /*506b0*/  IMAD.MOV.U32 R7, RZ, RZ, R16 ;  /* 0x000000ffff077224 */ /* 0x000fe200078e0010 */
[----:B------:R-:W2:Y:S01]  /*506c0*/  LDL.LU R8, [R1+0xe0] ;  /* 0x0000e00001087983 */ /* 0x000ea20000300800 */
[----:B------:R-:W-:Y:S02]  /*506d0*/  IMAD.MOV.U32 R4, RZ, RZ, R19 ;  /* 0x000000ffff047224 */ /* 0x000fe400078e0013 */
[----:B------:R-:W-:Y:S01]  /*506e0*/  IMAD.MOV.U32 R5, RZ, RZ, R18 ;  /* 0x000000ffff057224 */ /* 0x000fe200078e0012 */
        /* <DEDUP_REMOVED lines=27> */
[----:B------:R-:W3:Y:S01]  /*508a0*/  LDL.LU R16, [R1+0x20] ;  /* 0x0000200001107983 */ /* 0x000ee20000300800 */
[----:B------:R-:W-:-:S03]  /*508b0*/  IMAD.MOV.U32 R17, RZ, RZ, R3 ;  /* 0x000000ffff117224 */ /* 0x000fc600078e0003 */
        /* <DEDUP_REMOVED lines=15> */
[----:B0-----:R-:W3:Y:S04]  /*509b0*/  LDL.LU R4, [R1+0x170] ;  /* 0x0001700001047983 */ /* 0x001ee80000300800 */
[----:B------:R-:W3:Y:S04]  /*509c0*/  LDL.LU R5, [R1+0x174] ;  /* 0x0001740001057983 */ /* 0x000ee80000300800 */
[----:B------:R-:W3:Y:S04]  /*509d0*/  LDL.LU R6, [R1+0x178] ;  /* 0x0001780001067983 */ /* 0x000ee80000300800 */
[----:B------:R-:W3:Y:S04]  /*509e0*/  LDL.LU R7, [R1+0x17c] ;  /* 0x00017c0001077983 */ /* 0x000ee80000300800 */
[----:B------:R-:W-:Y:S04]  /*509f0*/  STL.64 [R1+0x3590], R10 ;  /* 0x0035900a01007387 */ /* 0x000fe80000100a00 */
[----:B------:R0:W-:Y:S04]  /*50a00*/  STL.64 [R1+0x3588], R8 ;  /* 0x0035880801007387 */ /* 0x0001e80000100a00 */
[----:B0-----:R-:W2:Y:S04]  /*50a10*/  LDL.LU R8, [R1+0xf0] ;  /* 0x0000f00001087983 */ /* 0x001ea80000300800 */
[----:B------:R-:W2:Y:S04]  /*50a20*/  LDL.LU R9, [R1+0xf4] ;  /* 0x0000f40001097983 */ /* 0x000ea80000300800 */
[----:B------:R-:W2:Y:S04]  /*50a30*/  LDL.LU R10, [R1+0xf8] ;  /* 0x0000f800010a7983 */ /* 0x000ea80000300800 */
[----:B------:R-:W2:Y:S01]  /*50a40*/  LDL.LU R11, [R1+0xfc] ;  /* 0x0000fc00010b7983 */ /* 0x000ea20000300800 */
[----:B------:R-:W-:-:S02]  /*50a50*/  IMAD.MOV.U32 R18, RZ, RZ, R28 ;  /* 0x000000ffff127224 */ /* 0x000fc400078e001c */
[----:B------:R-:W-:Y:S01]  /*50a60*/  IMAD.MOV.U32 R19, RZ, RZ, R0 ;  /* 0x000000ffff137224 */ /* 0x000fe200078e0000 */
[----:B--2---:R-:W-:Y:S04]  /*50a70*/  STL.64 [R1+0x35b0], R10 ;  /* 0x0035b00a01007387 */ /* 0x004fe80000100a00 */
[----:B------:R0:W-:Y:S04]  /*50a80*/  STL.64 [R1+0x35a8], R8 ;  /* 0x0035a80801007387 */ /* 0x0001e80000100a00 */
[----:B0-----:R-:W2:Y:S04]  /*50a90*/  LDL.LU R8, [R1+0x100] ;  /* 0x0001000001087983 */ /* 0x001ea80000300800 */
[----:B------:R-:W2:Y:S04]  /*50aa0*/  LDL.LU R9, [R1+0x104] ;  /* 0x0001040001097983 */ /* 0x000ea80000300800 */
[----:B------:R-:W2:Y:S04]  /*50ab0*/  LDL.LU R10, [R1+0x108] ;  /* 0x00010800010a7983 */ /* 0x000ea80000300800 */
[----:B------:R-:W2:Y:S01]  /*50ac0*/  LDL.LU R11, [R1+0x10c] ;  /* 0x00010c00010b7983 */ /* 0x000ea20000300800 */
[C---:B---3--:R-:W-:Y:S03]  /*50ad0*/  HMMA.16816.F32.BF16 R4, R16.reuse, R22, R4 ;  /* 0x000000161004723c */ /* 0x048fe60000041804 */
[----:B--2---:R-:W-:Y:S04]  /*50ae0*/  STL.64 [R1+0x35c0], R10 ;  /* 0x0035c00a01007387 */ /* 0x004fe80000100a00 */
[----:B------:R0:W-:Y:S04]  /*50af0*/  STL.64 [R1+0x35b8], R8 ;  /* 0x0035b80801007387 */ /* 0x0001e80000100a00 */
[----:B0-----:R-:W2:Y:S04]  /*50b00*/  LDL.LU R8, [R1+0x120] ;  /* 0x0001200001087983 */ /* 0x001ea80000300800 */
[----:B------:R-:W2:Y:S04]  /*50b10*/  LDL.LU R9, [R1+0x124] ;  /* 0x0001240001097983 */ /* 0x000ea80000300800 */
[----:B------:R-:W2:Y:S04]  /*50b20*/  LDL.LU R10, [R1+0x128] ;  /* 0x00012800010a7983 */ /* 0x000ea80000300800 */
[----:B------:R-:W2:Y:S04]  /*50b30*/  LDL.LU R11, [R1+0x12c] ;  /* 0x00012c00010b7983 */ /* 0x000ea80000300800 */
[----:B------:R-:W-:Y:S04]  /*50b40*/  STL.64 [R1+0x3570], R14 ;  /* 0x0035700e01007387 */ /* 0x000fe80000100a00 */
[----:B------:R0:W-:Y:S04]  /*50b50*/  STL.64 [R1+0x3568], R12 ;  /* 0x0035680c01007387 */ /* 0x0001e80000100a00 */
[----:B0-----:R-:W3:Y:S04]  /*50b60*/  LDL.LU R12, [R1+0xd0] ;  /* 0x0000d000010c7983 */ /* 0x001ee80000300800 */
[----:B------:R-:W3:Y:S04]  /*50b70*/  LDL.LU R13, [R1+0xd4] ;  /* 0x0000d400010d7983 */ /* 0x000ee80000300800 */
[----:B------:R-:W3:Y:S04]  /*50b80*/  LDL.LU R14, [R1+0xd8] ;  /* 0x0000d800010e7983 */ /* 0x000ee80000300800 */
[----:B------:R-:W3:Y:S04]  /*50b90*/  LDL.LU R15, [R1+0xdc] ;  /* 0x0000dc00010f7983 */ /* 0x000ee80000300800 */
[----:B------:R-:W-:Y:S04]  /*50ba0*/  STL [R1+0x32d0], R24 ;  /* 0x0032d01801007387 */ /* 0x000fe80000100800 */
[----:B------:R-:W-:Y:S04]  /*50bb0*/  STL [R1+0x32cc], R25 ;  /* 0x0032cc1901007387 */ /* 0x000fe80000100800 */
        /* <DEDUP_REMOVED lines=36> */
[----:B0-----:R0:W-:Y:S04]  /*50e00*/  STL.64 [R1+0x3530], R16 ;  /* 0x0035301001007387 */ /* 0x0011e80000100a00 */
[----:B0-----:R-:W2:Y:S04]  /*50e10*/  LDL.LU.64 R16, [R1+0x3c8] ;  /* 0x0003c80001107983 */ /* 0x001ea80000300a00 */
[----:B--2---:R0:W-:Y:S04]  /*50e20*/  STL.64 [R1+0x3538], R16 ;  /* 0x0035381001007387 */ /* 0x0041e80000100a00 */
[----:B0-----:R-:W2:Y:S04]  /*50e30*/  LDL.LU.64 R16, [R1+0x3e0] ;  /* 0x0003e00001107983 */ /* 0x001ea80000300a00 */
[----:B------:R0:W-:Y:S04]  /*50e40*/  STL.64 [R1+0x3528], R18 ;  /* 0x0035281201007387 */ /* 0x0001e80000100a00 */
[----:B0-----:R-:W2:Y:S01]  /*50e50*/  LDL.LU.64 R18, [R1+0x3d8] ;  /* 0x0003d80001127983 */ /* 0x001ea20000300a00 */
[C---:B------:R-:W-:Y:S03]  /*50e60*/  HMMA.16816.F32.BF16 R8, R4.reuse, R22, R8 ;  /* 0x000000160408723c */ /* 0x040fe60000041808 */
[----:B--2---:R0:W-:Y:S04]  /*50e70*/  STL.64 [R1+0x3540], R18 ;  /* 0x0035401201007387 */ /* 0x0041e80000100a00 */
[----:B0-----:R-:W2:Y:S04]  /*50e80*/  LDL.LU.64 R18, [R1+0x3e8] ;  /* 0x0003e80001127983 */ /* 0x001ea80000300a00 */
        /* <DEDUP_REMOVED lines=28> */
[----:B0-----:R-:W2:Y:S01]  /*51050*/  LDL.LU.64 R6, [R1+0x3d0] ;  /* 0x0003d00001067983 */ /* 0x001ea20000300a00 */
[----:B---3--:R-:W-:-:S15]  /*51060*/  HMMA.16816.F32.BF16 R12, R8, R22, R12 ;  /* 0x00000016080c723c */ /* 0x008fde000004180c */
[----:B------:R-:W-:-:S04]  /*51070*/  NOP ;  /* 0x0000000000007918 */ /* 0x000fc80000000000 */
[----:B------:R-:W-:Y:S04]  /*51080*/  STL.64 [R1+0x690], R12 ;  /* 0x0006900c01007387 */ /* 0x000fe80000100a00 */
[----:B------:R0:W-:Y:S04]  /*51090*/  STL.64 [R1+0x698], R14 ;  /* 0x0006980e01007387 */ /* 0x0001e80000100a00 */
[----:B0-----:R-:W3:Y:S04]  /*510a0*/  LDL.LU.64 R14, [R1+0x3570] ;  /* 0x00357000010e7983 */ /* 0x001ee80000300a00 */
[----:B------:R-:W3:Y:S01]  /*510b0*/  LDL.LU.64 R12, [R1+0x3568] ;  /* 0x00356800010c7983 */ /* 0x000ee20000300a00 */
[----:B----4-:R-:W-:-:S03]  /*510c0*/  IMAD.MOV.U32 R24, RZ, RZ, R20 ;  /* 0x000000ffff187224 */ /* 0x010fc600078e0014 */
[----:B------:R-:W4:Y:S01]  /*510d0*/  LDL.LU.64 R20, [R1+0x3b8] ;  /* 0x0003b80001147983 */ /* 0x000f220000300a00 */
[----:B---3--:R-:W-:Y:S03]  /*510e0*/  HMMA.16816.F32.BF16 R8, R8, R26, R12 ;  /* 0x0000001a0808723c */ /* 0x008fe6000004180c */
[----:B------:R-:W3:Y:S04]  /*510f0*/  LDL.LU.64 R14, [R1+0x3560] ;  /* 0x00356000010e7983 */ /* 0x000ee80000300a00 */
[----:B------:R-:W3:-:S12]  /*51100*/  LDL.LU.64 R12, [R1+0x3558] ;  /* 0x00355800010c7983 */ /* 0x000ed80000300a00 */
[----:B------:R0:W-:Y:S04]  /*51110*/  STL.64 [R1+0x580], R8 ;  /* 0x0005800801007387 */ /* 0x0001e80000100a00 */
[----:B------:R1:W-:Y:S04]  /*51120*/  STL.64 [R1+0x588], R10 ;  /* 0x0005880a01007387 */ /* 0x0003e80000100a00 */
[----:B0-----:R-:W2:Y:S04]  /*51130*/  LDL.LU R8, [R1+0xa0] ;  /* 0x0000a00001087983 */ /* 0x001ea80000300800 */
[----:B------:R-:W2:Y:S04]  /*51140*/  LDL.LU R9, [R1+0xa4] ;  /* 0x0000a40001097983 */ /* 0x000ea80000300800 */
[----:B-1----:R-:W2:Y:S04]  /*51150*/  LDL.LU R10, [R1+0xa8] ;  /* 0x0000a800010a7983 */ /* 0x002ea80000300800 */
[----:B------:R-:W2:Y:S01]  /*51160*/  LDL.LU.64 R28, [R1+0x3b0] ;  /* 0x0003b000011c7983 */ /* 0x000ea20000300a00 */
[----:B---3--:R-:W-:-:S15]  /*51170*/  HMMA.16816.F32.BF16 R16, R12, R22, R16 ;  /* 0x000000160c10723c */ /* 0x008fde0000041810 */
[----:B------:R-:W-:-:S04]  /*51180*/  NOP ;  /* 0x0000000000007918 */ /* 0x000fc80000000000 */
[----:B------:R-:W-:Y:S04]  /*51190*/  STL.64 [R1+0x630], R16 ;  /* 0x0006301001007387 */ /* 0x000fe80000100a00 */
[----:B------:R0:W-:Y:S04]  /*511a0*/  STL.64 [R1+0x638], R18 ;  /* 0x0006381201007387 */ /* 0x0001e80000100a00 */
[----:B0-----:R-:W3:Y:S04]  /*511b0*/  LDL.LU.64 R18, [R1+0x3550] ;  /* 0x0035500001127983 */ /* 0x001ee80000300a00 */
[----:B------:R-:W4:Y:S01]  /*511c0*/  LDL.LU.64 R16, [R1+0x3548] ;  /* 0x0035480001107983 */ /* 0x000f220000300a00 */
[----:B------:R-:W-:-:S04]  /*511d0*/  USHF.L.U32 UR4, UR9, 0x7, URZ ;  /* 0x0000000709047899 */ /* 0x000fc800080006ff */
[----:B------:R-:W-:Y:S02]  /*511e0*/  USHF.L.U32 UR12, UR4, 0x1, URZ ;  /* 0x00000001040c7899 */ /* 0x000fe400080006ff */
[----:B------:R-:W-:Y:S01]  /*511f0*/  USHF.R.S32.HI UR5, URZ, 0x1f, UR4 ;  /* 0x0000001fff057899 */ /* 0x000fe20008011404 */
[----:B------:R-:W-:-:S03]  /*51200*/  IMAD.MOV.U32 R11, RZ, RZ, R3 ;  /* 0x000000ffff0b7224 */ /* 0x000fc600078e0003 */
[----:B------:R-:W-:-:S04]  /*51210*/  USHF.L.U64.HI UR5, UR4, 0x1, UR5 ;  /* 0x0000000104057899 */ /* 0x000fc80008010205 */
[----:B--2---:R-:W-:Y:S01]  /*51220*/  HMMA.16816.F32.BF16 R8, R12, R26, R8 ;  /* 0x0000001a0c08723c */ /* 0x004fe20000041808 */
[----:B---3--:R-:W-:Y:S02]  /*51230*/  IADD3 R3, P0, PT, R18, UR12, RZ ;  /* 0x0000000c12037c10 */ /* 0x008fe4000ff1e0ff */
[----:B----4-:R-:W-:Y:S02]  /*51240*/  IADD3 R4, P1, PT, R16, UR12, RZ ;  /* 0x0000000c10047c10 */ /* 0x010fe4000ff3e0ff */
[----:B------:R-:W-:Y:S02]  /*51250*/  IADD3.X R2, PT, PT, R19, UR5, RZ, P0, !PT ;  /* 0x0000000513027c10 */ /* 0x000fe400087fe4ff */
[----:B------:R-:W-:Y:S01]  /*51260*/  IADD3.X R0, PT, PT, R17, UR5, RZ, P1, !PT ;  /* 0x0000000511007c10 */ /* 0x000fe20008ffe4ff */
[----:B------:R-:W2:Y:S04]  /*51270*/  LDL.LU.64 R18, [R1+0x3540] ;  /* 0x0035400001127983 */ /* 0x000ea80000300a00 */
[----:B------:R-:W3:Y:S04]  /*51280*/  LDL.LU.64 R16, [R1+0x3538] ;  /* 0x0035380001107983 */ /* 0x000ee80000300a00 */
[----:B------:R-:W4:Y:S04]  /*51290*/  LDL.LU.64 R14, [R1+0x3c0] ;  /* 0x0003c000010e7983 */ /* 0x000f280000300a00 */
[----:B------:R-:W-:Y:S04]  /*512a0*/  STL.64 [R1+0x3520], R26 ;  /* 0x0035201a01007387 */ /* 0x000fe80000100a00 */
[----:B------:R-:W-:Y:S04]  /*512b0*/  STL.64 [R1+0x520], R8 ;  /* 0x0005200801007387 */ /* 0x000fe80000100a00 */
[----:B------:R-:W-:Y:S04]  /*512c0*/  STL.64 [R1+0x528], R10 ;  /* 0x0005280a01007387 */ /* 0x000fe80000100a00 */
[----:B------:R0:W-:Y:S04]  /*512d0*/  STL [R1+0x3518], R24 ;  /* 0x0035181801007387 */ /* 0x0001e80000100800 */
[----:B0-----:R-:W2:Y:S04]  /*512e0*/  LDL.LU R24, [R1+0x90] ;  /* 0x0000900001187983 */ /* 0x001ea80000300800 */
[----:B------:R-:W2:Y:S04]  /*512f0*/  LDL.LU R25, [R1+0x94] ;  /* 0x0000940001197983 */ /* 0x000ea80000300800 */
[----:B------:R-:W2:Y:S04]  /*51300*/  LDL.LU R26, [R1+0x98] ;  /* 0x00009800011a7983 */ /* 0x000ea80000300800 */
[----:B------:R-:W2:Y:S01]  /*51310*/  LDL.LU R27, [R1+0x9c] ;  /* 0x00009c00011b7983 */ /* 0x000ea20000300800 */
[----:B---3--:R-:W-:-:S02]  /*51320*/  IADD3 R11, P2, PT, R16, UR12, RZ ;  /* 0x0000000c100b7c10 */ /* 0x008fc4000ff5e0ff */
[----:B----4-:R-:W-:Y:S02]  /*51330*/  IADD3 R10, P3, PT, R14, UR12, RZ ;  /* 0x0000000c0e0a7c10 */ /* 0x010fe4000ff7e0ff */
[----:B--2---:R-:W-:-:S03]  /*51340*/  IADD3 R9, P0, PT, R18, UR12, RZ ;  /* 0x0000000c12097c10 */ /* 0x004fc6000ff1e0ff */
[----:B------:R0:W-:Y:S01]  /*51350*/  STL.64 [R1+0x3500], R10 ;  /* 0x0035000a01007387 */ /* 0x0001e20000100a00 */
[----:B------:R-:W-:Y:S01]  /*51360*/  IADD3.X R5, PT, PT, R19, UR5, RZ, P0, !PT ;  /* 0x0000000513057c10 */ /* 0x000fe200087fe4ff */
[----:B0-----:R-:W-:Y:S02]  /*51370*/  IMAD.MOV.U32 R10, RZ, RZ, R16 ;  /* 0x000000ffff0a7224 */ /* 0x001fe400078e0010 */
[----:B------:R-:W-:Y:S02]  /*51380*/  IMAD.MOV.U32 R11, RZ, RZ, R17 ;  /* 0x000000ffff0b7224 */ /* 0x000fe400078e0011 */
[----:B------:R-:W2:Y:S04]  /*51390*/  LDL.LU.64 R16, [R1+0x3530] ;  /* 0x0035300001107983 */ /* 0x000ea80000300a00 */
[----:B------:R-:W2:Y:S01]  /*513a0*/  LDL.LU.64 R18, [R1+0x3528] ;  /* 0x0035280001127983 */ /* 0x000ea20000300a00 */
[----:B------:R-:W-:-:S04]  /*513b0*/  IADD3 R12, P1, PT, R6, UR12, RZ ;  /* 0x0000000c060c7c10 */ /* 0x000fc8000ff3e0ff */
[----:B------:R-:W-:Y:S02]  /*513c0*/  IADD3.X R6, PT, PT, R7, UR5, RZ, P1, !PT ;  /* 0x0000000507067c10 */ /* 0x000fe40008ffe4ff */
[----:B------:R-:W-:-:S05]  /*513d0*/  IADD3.X R7, PT, PT, R11, UR5, RZ, P2, !PT ;  /* 0x000000050b077c10 */ /* 0x000fca00097fe4ff */
        /* <DEDUP_REMOVED lines=10> */
[----:B0-----:R-:W3:Y:S04]  /*51480*/  LDL.LU.64 R26, [R1+0x3520] ;  /* 0x00352000011a7983 */ /* 0x001ee80000300a00 */
[----:B------:R-:W2:Y:S01]  /*51490*/  LDL.LU R24, [R1+0x3518] ;  /* 0x0035180001187983 */ /* 0x000ea20000300800 */
[----:B------:R-:W-:-:S02]  /*514a0*/  IADD3 R13, P0, PT, R20, UR12, RZ ;  /* 0x0000000c140d7c10 */ /* 0x000fc4000ff1e0ff */
[----:B------:R-:W-:Y:S02]  /*514b0*/  IADD3 R14, P1, PT, R28, UR12, RZ ;  /* 0x0000000c1c0e7c10 */ /* 0x000fe4000ff3e0ff */
[----:B------:R-:W-:Y:S02]  /*514c0*/  IADD3.X R8, PT, PT, R15, UR5, RZ, P3, !PT ;  /* 0x000000050f087c10 */ /* 0x000fe40009ffe4ff */
[----:B------:R-:W-:Y:S02]  /*514d0*/  IADD3.X R15, PT, PT, R21, UR5, RZ, P0, !PT ;  /* 0x00000005150f7c10 */ /* 0x000fe400087fe4ff */
[----:B------:R-:W-:Y:S01]  /*514e0*/  IADD3.X R20, PT, PT, R29, UR5, RZ, P1, !PT ;  /* 0x000000051d147c10 */ /* 0x000fe20008ffe4ff */
[----:B------:R-:W-:Y:S04]  /*514f0*/  STL [R1+0x32d4], R13 ;  /* 0x0032d40d01007387 */ /* 0x000fe80000100800 */
[----:B------:R-:W-:Y:S04]  /*51500*/  STL [R1+0x32d8], R14 ;  /* 0x0032d80e01007387 */ /* 0x000fe80000100800 */
[----:B------:R-:W-:Y:S04]  /*51510*/  STL [R1+0x32dc], R15 ;  /* 0x0032dc0f01007387 */ /* 0x000fe80000100800 */
[----:B------:R-:W-:Y:S01]  /*51520*/  STL [R1+0x32e0], R20 ;  /* 0x0032e01401007387 */ /* 0x000fe20000100800 */
[----:B--2---:R-:W-:-:S02]  /*51530*/  IMAD.MOV.U32 R23, RZ, RZ, R24 ;  /* 0x000000ffff177224 */ /* 0x004fc400078e0018 */
[----:B---3--:R-:W-:Y:S01]  /*51540*/  HMMA.16816.F32.BF16 R24, R16, R26, R4 ;  /* 0x0000001a1018723c */ /* 0x008fe20000041804 */
[----:B------:R-:W2:Y:S04]  /*51550*/  LDL.LU.64 R6, [R1+0x3510] ;  /* 0x0035100001067983 */ /* 0x000ea80000300a00 */
[----:B------:R-:W3:Y:S04]  /*51560*/  LDL.LU.64 R4, [R1+0x3508] ;  /* 0x0035080001047983 */ /* 0x000ee80000300a00 */
[----:B------:R-:W4:Y:S04]  /*51570*/  LDL.LU R16, [R1+0x2bc0] ;  /* 0x002bc00001107983 */ /* 0x000f280000300800 */
[----:B------:R-:W2:Y:S01]  /*51580*/  LDL.LU R17, [R1+0x2bb8] ;  /* 0x002bb80001117983 */ /* 0x000ea20000300800 */
[----:B------:R-:W-:-:S02]  /*51590*/  IMAD.MOV.U32 R10, RZ, RZ, R3 ;  /* 0x000000ffff0a7224 */ /* 0x000fc400078e0003 */
[----:B------:R-:W-:-:S03]  /*515a0*/  IMAD.MOV.U32 R11, RZ, RZ, R2 ;  /* 0x000000ffff0b7224 */ /* 0x000fc600078e0002 */
[----:B------:R-:W-:Y:S04]  /*515b0*/  STL.64 [R1+0x240], R24 ;  /* 0x0002401801007387 */ /* 0x000fe80000100a00 */
[----:B------:R0:W-:Y:S04]  /*515c0*/  STL.64 [R1+0x248], R26 ;  /* 0x0002481a01007387 */ /* 0x0001e80000100a00 */
[----:B------:R-:W2:Y:S04]  /*515d0*/  LDL.LU R18, [R1+0x2bb0] ;  /* 0x002bb00001127983 */ /* 0x000ea80000300800 */
[----:B------:R-:W2:Y:S04]  /*515e0*/  LDL.LU R19, [R1+0x2bdc] ;  /* 0x002bdc0001137983 */ /* 0x000ea80000300800 */
[----:B0-----:R-:W2:Y:S04]  /*515f0*/  LDL.LU R26, [R1+0x2ba8] ;  /* 0x002ba800011a7983 */ /* 0x001ea80000300800 */
[----:B------:R-:W2:Y:S04]  /*51600*/  LDL.LU R27, [R1+0x2bd4] ;  /* 0x002bd400011b7983 */ /* 0x000ea80000300800 */
[----:B------:R-:W2:Y:S04]  /*51610*/  LDL.LU R20, [R1+0x2ba0] ;  /* 0x002ba00001147983 */ /* 0x000ea80000300800 */
[----:B------:R-:W2:Y:S04]  /*51620*/  LDL.LU R15, [R1+0x2bcc] ;  /* 0x002bcc00010f7983 */ /* 0x000ea80000300800 */
        /* <DEDUP_REMOVED lines=10> */
[----:B------:R0:W-:Y:S01]  /*516d0*/  STL.64 [R1+0x3e8], R10 ;  /* 0x0003e80a01007387 */ /* 0x0001e20000100a00 */
[----:B------:R-:W-:-:S02]  /*516e0*/  VIADD R23, R23, 0x1 ;  /* 0x0000000117177836 */ /* 0x000fc40000000000 */
[----:B0-----:R-:W-:Y:S02]  /*516f0*/  IMAD.MOV.U32 R11, RZ, RZ, R0 ;  /* 0x000000ffff0b7224 */ /* 0x001fe400078e0000 */
[----:B---3--:R-:W-:Y:S02]  /*51700*/  IMAD.MOV.U32 R10, RZ, RZ, R4 ;  /* 0x000000ffff0a7224 */ /* 0x008fe400078e0004 */
[----:B------:R-:W3:Y:S04]  /*51710*/  LDL.LU R4, [R1+0x2be0] ;  /* 0x002be00001047983 */ /* 0x000ee80000300800 */
[----:B------:R-:W3:Y:S04]  /*51720*/  LDL.LU R0, [R1+0x2bd8] ;  /* 0x002bd80001007983 */ /* 0x000ee80000300800 */
[----:B------:R0:W-:Y:S04]  /*51730*/  STL.64 [R1+0x3e0], R10 ;  /* 0x0003e00a01007387 */ /* 0x0001e80000100a00 */
[----:B------:R-:W-:Y:S04]  /*51740*/  STL [R1+0x11d8], R23 ;  /* 0x0011d81701007387 */ /* 0x000fe80000100800 */
[----:B------:R-:W-:Y:S01]  /*51750*/  STL [R1+0x32ec], R23 ;  /* 0x0032ec1701007387 */ /* 0x000fe20000100800 */
[----:B0-----:R-:W-:-:S02]  /*51760*/  IMAD.MOV.U32 R10, RZ, RZ, R9 ;  /* 0x000000ffff0a7224 */ /* 0x001fc400078e0009 */
[----:B------:R-:W-:-:S05]  /*51770*/  IMAD.MOV.U32 R11, RZ, RZ, R5 ;  /* 0x000000ffff0b7224 */ /* 0x000fca00078e0005 */
[----:B------:R0:W-:Y:S02]  /*51780*/  STL.64 [R1+0x3d8], R10 ;  /* 0x0003d80a01007387 */ /* 0x0001e40000100a00 */
[----:B0-----:R-:W-:Y:S02]  /*51790*/  IMAD.MOV.U32 R10, RZ, RZ, R12 ;  /* 0x000000ffff0a7224 */ /* 0x001fe400078e000c */
[----:B--2---:R-:W-:-:S05]  /*517a0*/  IMAD.MOV.U32 R11, RZ, RZ, R6 ;  /* 0x000000ffff0b7224 */ /* 0x004fca00078e0006 */
[----:B------:R0:W-:Y:S04]  /*517b0*/  STL.64 [R1+0x3d0], R10 ;  /* 0x0003d00a01007387 */ /* 0x0001e80000100a00 */
[----:B0-----:R-:W2:Y:S01]  /*517c0*/  LDL.LU.64 R10, [R1+0x3500] ;  /* 0x00350000010a7983 */ /* 0x001ea20000300a00 */
[----:B----4-:R-:W-:Y:S02]  /*517d0*/  IADD3 R3, P0, PT, R3, UR12, RZ ;  /* 0x0000000c03037c10 */ /* 0x010fe4000ff1e0ff */
[----:B------:R-:W-:Y:S02]  /*517e0*/  IADD3 R2, P1, PT, R2, UR12, RZ ;  /* 0x0000000c02027c10 */ /* 0x000fe4000ff3e0ff */
[----:B------:R-:W-:Y:S02]  /*517f0*/  IADD3 R16, P2, PT, R16, UR12, RZ ;  /* 0x0000000c10107c10 */ /* 0x000fe4000ff5e0ff */
[----:B------:R-:W-:-:S02]  /*51800*/  IADD3 R17, P3, PT, R17, UR12, RZ ;  /* 0x0000000c11117c10 */ /* 0x000fc4000ff7e0ff */
[----:B------:R-:W-:Y:S02]  /*51810*/  IADD3 R18, P4, PT, R18, UR12, RZ ;  /* 0x0000000c12127c10 */ /* 0x000fe4000ff9e0ff */
[----:B------:R-:W-:Y:S02]  /*51820*/  IADD3.X R15, PT, PT, R15, UR5, RZ, P0, !PT ;  /* 0x000000050f0f7c10 */ /* 0x000fe400087fe4ff */
[----:B------:R-:W-:Y:S02]  /*51830*/  IADD3 R14, P0, PT, R14, UR12, RZ ;  /* 0x0000000c0e0e7c10 */ /* 0x000fe4000ff1e0ff */
[----:B------:R-:W-:Y:S02]  /*51840*/  IADD3.X R13, PT, PT, R13, UR5, RZ, P1, !PT ;  /* 0x000000050d0d7c10 */ /* 0x000fe40008ffe4ff */
[----:B------:R-:W-:Y:S02]  /*51850*/  IADD3 R22, P1, PT, R22, UR12, RZ ;  /* 0x0000000c16167c10 */ /* 0x000fe4000ff3e0ff */
[----:B------:R-:W-:-:S02]  /*51860*/  IADD3.X R25, PT, PT, R25, UR5, RZ, P2, !PT ;  /* 0x0000000519197c10 */ /* 0x000fc400097fe4ff */
[----:B------:R-:W-:Y:S02]  /*51870*/  IADD3 R24, P2, PT, R24, UR12, RZ ;  /* 0x0000000c18187c10 */ /* 0x000fe4000ff5e0ff */
[----:B---3--:R-:W-:Y:S02]  /*51880*/  IADD3 R4, P5, PT, R4, UR12, RZ ;  /* 0x0000000c04047c10 */ /* 0x008fe4000ffbe0ff */
[----:B------:R-:W-:Y:S02]  /*51890*/  IADD3 R0, P6, PT, R0, UR12, RZ ;  /* 0x0000000c00007c10 */ /* 0x000fe4000ffde0ff */
[----:B------:R-:W-:Y:S02]  /*518a0*/  IADD3.X R19, PT, PT, R19, UR5, RZ, P5, !PT ;  /* 0x0000000513137c10 */ /* 0x000fe4000affe4ff */
[----:B------:R-:W-:Y:S02]  /*518b0*/  IADD3 R26, P5, PT, R26, UR12, RZ ;  /* 0x0000000c1a1a7c10 */ /* 0x000fe4000ffbe0ff */
[----:B------:R-:W-:-:S02]  /*518c0*/  IADD3.X R27, PT, PT, R27, UR5, RZ, P6, !PT ;  /* 0x000000051b1b7c10 */ /* 0x000fc4000b7fe4ff */
[----:B------:R-:W-:Y:S01]  /*518d0*/  IADD3 R20, P6, PT, R20, UR12, RZ ;  /* 0x0000000c14147c10 */ /* 0x000fe2000ffde0ff */
[----:B--2---:R-:W-:-:S05]  /*518e0*/  IMAD.MOV.U32 R6, RZ, RZ, R11 ;  /* 0x000000ffff067224 */ /* 0x004fca00078e000b */
[----:B------:R0:W-:Y:S02]  /*518f0*/  STL.64 [R1+0x3c8], R6 ;  /* 0x0003c80601007387 */ /* 0x0001e40000100a00 */
[----:B0-----:R-:W-:Y:S02]  /*51900*/  IMAD.MOV.U32 R6, RZ, RZ, R10 ;  /* 0x000000ffff067224 */ /* 0x001fe400078e000a */
[----:B------:R-:W-:-:S05]  /*51910*/  IMAD.MOV.U32 R7, RZ, RZ, R8 ;  /* 0x000000ffff077224 */ /* 0x000fca00078e0008 */
[----:B------:R-:W-:Y:S04]  /*51920*/  STL.64 [R1+0x3c0], R6 ;  /* 0x0003c00601007387 */ /* 0x000fe80000100a00 */
        /* <DEDUP_REMOVED lines=18> */
[----:B------:R-:W-:-:S02]  /*51a50*/  IADD3.X R21, PT, PT, R21, UR5, RZ, P3, !PT ;  /* 0x0000000515157c10 */ /* 0x000fc40009ffe4ff */
[----:B------:R-:W-:-:S03]  /*51a60*/  IADD3 R29, P3, PT, R29, UR12, RZ ;  /* 0x0000000c1d1d7c10 */ /* 0x000fc6000ff7e0ff */
[----:B------:R-:W-:Y:S04]  /*51a70*/  STL [R1+0x2bb4], R21 ;  /* 0x002bb41501007387 */ /* 0x000fe80000100800 */
[----:B--2---:R0:W-:Y:S04]  /*51a80*/  STL [R1+0x34f8], R10 ;  /* 0x0034f80a01007387 */ /* 0x0041e80000100800 */
[----:B------:R-:W-:Y:S04]  /*51a90*/  STL [R1+0x2b80], R29 ;  /* 0x002b801d01007387 */ /* 0x000fe80000100800 */
[----:B0-----:R-:W2:Y:S01]  /*51aa0*/  LDL.LU R10, [R1+0x2ba4] ;  /* 0x002ba400010a7983 */ /* 0x001ea20000300800 */
[----:B------:R-:W-:-:S05]  /*51ab0*/  IADD3.X R28, PT, PT, R28, UR5, RZ, P4, !PT ;  /* 0x000000051c1c7c10 */ /* 0x000fca000a7fe4ff */
[----:B------:R-:W-:Y:S04]  /*51ac0*/  STL [R1+0x2bac], R28 ;  /* 0x002bac1c01007387 */ /* 0x000fe80000100800 */
        /* <DEDUP_REMOVED lines=30> */
[----:B--2---:R-:W-:-:S05]  /*51cb0*/  IADD3 R10, P4, PT, R10, UR12, RZ ;  /* 0x0000000c0a0a7c10 */ /* 0x004fca000ff9e0ff */
[----:B------:R0:W-:Y:S04]  /*51cc0*/  STL [R1+0x2b78], R10 ;  /* 0x002b780a01007387 */ /* 0x0001e80000100800 */
[----:B0-----:R-:W2:Y:S02]  /*51cd0*/  LDL.LU R10, [R1+0x34fc] ;  /* 0x0034fc00010a7983 */ /* 0x001ea40000300800 */
[----:B--2---:R-:W-:-:S05]  /*51ce0*/  IADD3.X R10, PT, PT, R10, UR5, RZ, P5, !PT ;  /* 0x000000050a0a7c10 */ /* 0x004fca000affe4ff */
[----:B------:R0:W-:Y:S04]  /*51cf0*/  STL [R1+0x2ba4], R10 ;  /* 0x002ba40a01007387 */ /* 0x0001e80000100800 */
[----:B0-----:R-:W2:Y:S01]  /*51d00*/  LDL.LU R10, [R1+0x34f8] ;  /* 0x0034f800010a7983 */ /* 0x001ea20000300800 */
[----:B---3--:R-:W-:Y:S02]  /*51d10*/  IADD3.X R8, PT, PT, R8, UR5, RZ, P6, !PT ;  /* 0x0000000508087c10 */ /* 0x008fe4000b7fe4ff */
[----:B----4-:R-:W-:Y:S02]  /*51d20*/  IADD3 R11, P6, PT, R11, UR12, RZ ;  /* 0x0000000c0b0b7c10 */ /* 0x010fe4000ffde0ff */
[----:B------:R-:W-:Y:S02]  /*51d30*/  IADD3.X R7, PT, PT, R7, UR5, RZ, P0, !PT ;  /* 0x0000000507077c10 */ /* 0x000fe400087fe4ff */
[----:B------:R-:W-:-:S02]  /*51d40*/  IADD3 R12, P0, PT, R12, UR12, RZ ;  /* 0x0000000c0c0c7c10 */ /* 0x000fc4000ff1e0ff */
[----:B------:R-:W-:Y:S02]  /*51d50*/  IADD3.X R6, PT, PT, R6, UR5, RZ, P1, !PT ;  /* 0x0000000506067c10 */ /* 0x000fe40008ffe4ff */
[----:B------:R-:W-:Y:S02]  /*51d60*/  IADD3 R9, P1, PT, R9, UR12, RZ ;  /* 0x0000000c09097c10 */ /* 0x000fe4000ff3e0ff */
[----:B------:R-:W-:Y:S02]  /*51d70*/  IADD3.X R5, PT, PT, R5, UR5, RZ, P2, !PT ;  /* 0x0000000505057c10 */ /* 0x000fe400097fe4ff */
[----:B------:R-:W-:Y:S02]  /*51d80*/  IADD3 R23, P2, PT, R23, UR12, RZ ;  /* 0x0000000c17177c10 */ /* 0x000fe4000ff5e0ff */
        /* <DEDUP_REMOVED lines=15> */
[----:B--2---:R-:W-:-:S05]  /*51e80*/  IADD3 R10, P5, PT, R10, UR12, RZ ;  /* 0x0000000c0a0a7c10 */ /* 0x004fca000ffbe0ff */
        /* <DEDUP_REMOVED lines=9> */
[----:B------:R-:W-:-:S03]  /*51f20*/  IADD3.X R16, PT, PT, R16, UR5, RZ, P5, !PT ;  /* 0x0000000510107c10 */ /* 0x000fc6000affe4ff */
[----:B------:R-:W-:Y:S01]  /*51f30*/  STL [R1+0x2b7c], R4 ;  /* 0x002b7c0401007387 */ /* 0x000fe20000100800 */
[----:B------:R-:W-:-:S03]  /*51f40*/  IADD3 R17, P5, PT, R17, UR12, RZ ;  /* 0x0000000c11117c10 */ /* 0x000fc6000ffbe0ff */
        /* <DEDUP_REMOVED lines=16> */
[----:B0-----:R-:W2:Y:S01]  /*52050*/  LDL.LU R10, [R1+0x2b24] ;  /* 0x002b2400010a7983 */ /* 0x001ea20000300800 */
[----:B------:R-:W-:-:S02]  /*52060*/  IADD3 R21, P4, PT, R21, UR12, RZ ;  /* 0x0000000c15157c10 */ /* 0x000fc4000ff9e0ff */
[----:B------:R-:W-:-:S03]  /*52070*/  IADD3.X R29, PT, PT, R29, UR5, RZ, P5, !PT ;  /* 0x000000051d1d7c10 */ /* 0x000fc6000affe4ff */
[----:B------:R-:W-:Y:S04]  /*52080*/  STL [R1+0x2b08], R21 ;  /* 0x002b081501007387 */ /* 0x000fe80000100800 */
[----:B--2---:R0:W-:Y:S04]  /*52090*/  STL [R1+0x34f0], R10 ;  /* 0x0034f00a01007387 */ /* 0x0041e80000100800 */
[----:B------:R-:W-:Y:S04]  /*520a0*/  STL [R1+0x2b34], R29 ;  /* 0x002b341d01007387 */ /* 0x000fe80000100800 */
[----:B0-----:R-:W2:Y:S01]  /*520b0*/  LDL.LU R10, [R1+0x2af8] ;  /* 0x002af800010a7983 */ /* 0x001ea20000300800 */
[----:B------:R-:W-:-:S05]  /*520c0*/  IADD3 R28, P5, PT, R28, UR12, RZ ;  /* 0x0000000c1c1c7c10 */ /* 0x000fca000ffbe0ff */
        /* <DEDUP_REMOVED lines=31> */
[----:B--2---:R-:W-:-:S05]  /*522c0*/  IADD3.X R10, PT, PT, R10, UR5, RZ, P6, !PT ;  /* 0x000000050a0a7c10 */ /* 0x004fca000b7fe4ff */
[----:B------:R0:W-:Y:S04]  /*522d0*/  STL [R1+0x2b2c], R10 ;  /* 0x002b2c0a01007387 */ /* 0x0001e80000100800 */
[----:B0-----:R-:W2:Y:S02]  /*522e0*/  LDL.LU R10, [R1+0x34f4] ;  /* 0x0034f400010a7983 */ /* 0x001ea40000300800 */
[----:B--2---:R-:W-:-:S05]  /*522f0*/  IADD3 R10, P6, PT, R10, UR12, RZ ;  /* 0x0000000c0a0a7c10 */ /* 0x004fca000ffde0ff */
[----:B------:R0:W-:Y:S04]  /*52300*/  STL [R1+0x2af8], R10 ;  /* 0x002af80a01007387 */ /* 0x0001e80000100800 */
[----:B0-----:R-:W2:Y:S01]  /*52310*/  LDL.LU R10, [R1+0x34f0] ;  /* 0x0034f000010a7983 */ /* 0x001ea20000300800 */
[----:B----4-:R-:W-:Y:S02]  /*52320*/  IADD3.X R11, PT, PT, R11, UR5, RZ, P1, !PT ;  /* 0x000000050b0b7c10 */ /* 0x010fe40008ffe4ff */
[----:B---3--:R-:W-:Y:S02]  /*52330*/  IADD3 R7, P1, PT, R7, UR12, RZ ;  /* 0x0000000c07077c10 */ /* 0x008fe4000ff3e0ff */
        /* <DEDUP_REMOVED lines=20> */
[----:B--2---:R-:W-:Y:S02]  /*52480*/  IADD3.X R10, PT, PT, R10, UR5, RZ, P0, !PT ;  /* 0x000000050a0a7c10 */ /* 0x004fe400087fe4ff */
[----:B------:R-:W-:-:S03]  /*52490*/  IADD3 R8, P0, PT, R8, UR12, RZ ;  /* 0x0000000c08087c10 */ /* 0x000fc6000ff1e0ff */
        /* <DEDUP_REMOVED lines=6095> */
[----:B------:R-:W-:Y:S01]  /*6a190*/  IADD3.X R4, PT, PT, R4, UR5, RZ, P1, !PT ;  /* 0x0000000504047c10 */ /* 0x000fe20008ffe4ff */
[----:B------:R-:W-:Y:S01]  /*6a1a0*/  USHF.L.U32 UR4, UR13, 0x7, URZ ;  /* 0x000000070d047899 */ /* 0x000fe200080006ff */
[----:B------:R-:W-:-:S02]  /*6a1b0*/  IADD3 R0, P1, PT, R0, UR12, RZ ;  /* 0x0000000c00007c10 */ /* 0x000fc4000ff3e0ff */
[----:B------:R-:W-:Y:S02]  /*6a1c0*/  IADD3.X R3, PT, PT, R3, UR5, RZ, P2, !PT ;  /* 0x0000000503037c10 */ /* 0x000fe400097fe4ff */
[----:B------:R-:W-:Y:S01]  /*6a1d0*/  IADD3 R2, P2, PT, R2, UR12, RZ ;  /* 0x0000000c02027c10 */ /* 0x000fe2000ff5e0ff */
[----:B------:R-:W-:Y:S01]  /*6a1e0*/  USHF.L.U32 UR14, UR4, 0x1, URZ ;  /* 0x00000001040e7899 */ /* 0x000fe200080006ff */
        /* <DEDUP_REMOVED lines=20> */
[----:B------:R0:W-:Y:S01]  /*6a330*/  STL [R1+0x3188], R23 ;  /* 0x0031881701007387 */ /* 0x0001e20000100800 */
        /* <DEDUP_REMOVED lines=60> */
[----:B0-----:R-:W2:Y:S01]  /*6a700*/  LDL.LU R23, [R1+0x32f4] ;  /* 0x0032f40001177983 */ /* 0x001ea20000300800 */
[----:B------:R-:W-:Y:S01]  /*6a710*/  USHF.R.S32.HI UR6, URZ, 0x1f, UR4 ;  /* 0x0000001fff067899 */ /* 0x000fe20008011404 */
[----:B--2---:R-:W-:-:S05]  /*6a720*/  IADD3.X R23, PT, PT, R23, UR5, RZ, P5, !PT ;  /* 0x0000000517177c10 */ /* 0x004fca000affe4ff */
[----:B------:R0:W-:Y:S04]  /*6a730*/  STL [R1+0x11dc], R23 ;  /* 0x0011dc1701007387 */ /* 0x0001e80000100800 */
[----:B0-----:R-:W2:Y:S01]  /*6a740*/  LDL.LU R23, [R1+0x32f0] ;  /* 0x0032f00001177983 */ /* 0x001ea20000300800 */
[----:B------:R-:W-:Y:S01]  /*6a750*/  USHF.L.U64.HI UR6, UR4, 0x1, UR6 ;  /* 0x0000000104067899 */ /* 0x000fe20008010206 */
[----:B---3--:R-:W-:-:S05]  /*6a760*/  IADD3 R10, P4, PT, R10, UR14, RZ ;  /* 0x0000000e0a0a7c10 */ /* 0x008fca000ff9e0ff */
[----:B----4-:R-:W-:Y:S02]  /*6a770*/  IADD3.X R8, PT, PT, R8, UR6, RZ, P6, !PT ;  /* 0x0000000608087c10 */ /* 0x010fe4000b7fe4ff */
        /* <DEDUP_REMOVED lines=21> */
[----:B--2---:R-:W-:-:S04]  /*6a8d0*/  IADD3 R23, P5, PT, R23, UR14, RZ ;  /* 0x0000000e17177c10 */ /* 0x004fc8000ffbe0ff */
[----:B------:R-:W-:Y:S01]  /*6a8e0*/  IADD3.X R7, PT, PT, R7, UR6, RZ, P5, !PT ;  /* 0x0000000607077c10 */ /* 0x000fe2000affe4ff */
[----:B------:R0:W-:Y:S01]  /*6a8f0*/  STL [R1+0x31ac], R23 ;  /* 0x0031ac1701007387 */ /* 0x0001e20000100800 */
[----:B------:R-:W-:-:S03]  /*6a900*/  IADD3 R12, P5, PT, R12, UR14, RZ ;  /* 0x0000000e0c0c7c10 */ /* 0x000fc6000ffbe0ff */
[----:B0-----:R-:W2:Y:S04]  /*6a910*/  LDL.LU R23, [R1+0x32ec] ;  /* 0x0032ec0001177983 */ /* 0x001ea80000300800 */
        /* <DEDUP_REMOVED lines=20> */
[----:B------:R-:W-:Y:S04]  /*6aa60*/  STL [R1+0x3244], R14 ;  /* 0x0032440e01007387 */ /* 0x000fe80000100800 */
[----:B------:R-:W-:Y:S04]  /*6aa70*/  STL [R1+0x31e8], R13 ;  /* 0x0031e80d01007387 */ /* 0x000fe80000100800 */
[----:B------:R-:W-:Y:S04]  /*6aa80*/  STL [R1+0x320c], R22 ;  /* 0x00320c1601007387 */ /* 0x000fe80000100800 */
[----:B------:R-:W-:Y:S04]  /*6aa90*/  STL [R1+0x31f0], R25 ;  /* 0x0031f01901007387 */ /* 0x000fe80000100800 */
[----:B------:R-:W-:Y:S04]  /*6aaa0*/  STL [R1+0x3254], R24 ;  /* 0x0032541801007387 */ /* 0x000fe80000100800 */
[----:B0-----:R-:W3:Y:S01]  /*6aab0*/  LDL.LU R20, [R1+0x322c] ;  /* 0x00322c0001147983 */ /* 0x001ee20000300800 */
[----:B------:R-:W-:-:S02]  /*6aac0*/  IADD3.X R21, PT, PT, R21, UR6, RZ, P5, !PT ;  /* 0x0000000615157c10 */ /* 0x000fc4000affe4ff */
[----:B------:R-:W-:-:S03]  /*6aad0*/  IADD3 R29, P5, PT, R29, UR14, RZ ;  /* 0x0000000e1d1d7c10 */ /* 0x000fc6000ffbe0ff */
[----:B------:R-:W-:Y:S04]  /*6aae0*/  STL [R1+0x31f8], R21 ;  /* 0x0031f81501007387 */ /* 0x000fe80000100800 */
[----:B---3--:R0:W-:Y:S04]  /*6aaf0*/  STL [R1+0x32e4], R20 ;  /* 0x0032e41401007387 */ /* 0x0081e80000100800 */
[----:B------:R-:W-:Y:S04]  /*6ab00*/  STL [R1+0x321c], R29 ;  /* 0x00321c1d01007387 */ /* 0x000fe80000100800 */
[----:B0-----:R-:W3:Y:S01]  /*6ab10*/  LDL.LU R20, [R1+0x3208] ;  /* 0x0032080001147983 */ /* 0x001ee20000300800 */
[----:B------:R-:W-:-:S05]  /*6ab20*/  IADD3.X R28, PT, PT, R28, UR6, RZ, P4, !PT ;  /* 0x000000061c1c7c10 */ /* 0x000fca000a7fe4ff */
[----:B------:R-:W-:Y:S04]  /*6ab30*/  STL [R1+0x3200], R28 ;  /* 0x0032001c01007387 */ /* 0x000fe80000100800 */
[----:B---3--:R0:W-:Y:S04]  /*6ab40*/  STL [R1+0x32e8], R20 ;  /* 0x0032e81401007387 */ /* 0x0081e80000100800 */
[----:B0-----:R-:W3:Y:S04]  /*6ab50*/  LDL.LU R20, [R1+0x3264] ;  /* 0x0032640001147983 */ /* 0x001ee80000300800 */
        /* <DEDUP_REMOVED lines=24> */
[----:B------:R-:W4:Y:S01]  /*6ace0*/  LDL.LU R27, [R1+0x3270] ;  /* 0x00327000011b7983 */ /* 0x000f220000300800 */
[----:B--2---:R-:W-:-:S03]  /*6acf0*/  IMAD.MOV.U32 R8, RZ, RZ, R23 ;  /* 0x000000ffff087224 */ /* 0x004fc600078e0017 */
[----:B------:R-:W2:Y:S04]  /*6ad00*/  LDL.LU R22, [R1+0x3280] ;  /* 0x0032800001167983 */ /* 0x000ea80000300800 */
[----:B------:R-:W2:Y:S01]  /*6ad10*/  LDL.LU R23, [R1+0x3290] ;  /* 0x0032900001177983 */ /* 0x000ea20000300800 */
[----:B---3--:R-:W-:-:S05]  /*6ad20*/  IADD3 R20, P4, PT, R20, UR14, RZ ;  /* 0x0000000e14147c10 */ /* 0x008fca000ff9e0ff */
[----:B------:R0:W-:Y:S04]  /*6ad30*/  STL [R1+0x3264], R20 ;  /* 0x0032641401007387 */ /* 0x0001e80000100800 */
[----:B0-----:R-:W3:Y:S02]  /*6ad40*/  LDL.LU R20, [R1+0x32e8] ;  /* 0x0032e80001147983 */ /* 0x001ee40000300800 */
[----:B---3--:R-:W-:-:S05]  /*6ad50*/  IADD3.X R20, PT, PT, R20, UR6, RZ, P6, !PT ;  /* 0x0000000614147c10 */ /* 0x008fca000b7fe4ff */
[----:B------:R0:W-:Y:S04]  /*6ad60*/  STL [R1+0x3208], R20 ;  /* 0x0032081401007387 */ /* 0x0001e80000100800 */
[----:B0-----:R-:W3:Y:S01]  /*6ad70*/  LDL.LU R20, [R1+0x32e4] ;  /* 0x0032e40001147983 */ /* 0x001ee20000300800 */
[----:B----4-:R-:W-:Y:S02]  /*6ad80*/  IADD3.X R15, PT, PT, R15, UR6, RZ, P5, !PT ;  /* 0x000000060f0f7c10 */ /* 0x010fe4000affe4ff */
[----:B------:R-:W-:Y:S02]  /*6ad90*/  IADD3 R14, P5, PT, R14, UR14, RZ ;  /* 0x0000000e0e0e7c10 */ /* 0x000fe4000ffbe0ff */
[----:B------:R-:W-:Y:S02]  /*6ada0*/  IADD3.X R13, PT, PT, R13, UR6, RZ, P0, !PT ;  /* 0x000000060d0d7c10 */ /* 0x000fe400087fe4ff */
[----:B------:R-:W-:-:S02]  /*6adb0*/  IADD3 R24, P0, PT, R24, UR14, RZ ;  /* 0x0000000e18187c10 */ /* 0x000fc4000ff1e0ff */
[----:B------:R-:W-:Y:S02]  /*6adc0*/  IADD3.X R29, PT, PT, R29, UR6, RZ, P1, !PT ;  /* 0x000000061d1d7c10 */ /* 0x000fe40008ffe4ff */
[----:B------:R-:W-:Y:S02]  /*6add0*/  IADD3 R28, P1, PT, R28, UR14, RZ ;  /* 0x0000000e1c1c7c10 */ /* 0x000fe4000ff3e0ff */
[----:B------:R-:W-:Y:S02]  /*6ade0*/  IADD3.X R11, PT, PT, R11, UR6, RZ, P2, !PT ;  /* 0x000000060b0b7c10 */ /* 0x000fe400097fe4ff */
[----:B------:R-:W-:Y:S02]  /*6adf0*/  IADD3.X R10, PT, PT, R10, UR6, RZ, P0, !PT ;  /* 0x000000060a0a7c10 */ /* 0x000fe400087fe4ff */
[----:B---3--:R-:W-:-:S05]  /*6ae00*/  IADD3 R20, P6, PT, R20, UR14, RZ ;  /* 0x0000000e14147c10 */ /* 0x008fca000ffde0ff */
[----:B------:R0:W-:Y:S04]  /*6ae10*/  STL [R1+0x322c], R20 ;  /* 0x00322c1401007387 */ /* 0x0001e80000100800 */
[----:B0-----:R-:W3:Y:S04]  /*6ae20*/  LDL.LU R20, [R1+0x32e0] ;  /* 0x0032e00001147983 */ /* 0x001ee80000300800 */
[----:B------:R0:W-:Y:S04]  /*6ae30*/  STL [R1+0x3210], R15 ;  /* 0x0032100f01007387 */ /* 0x0001e80000100800 */
[----:B0-----:R-:W4:Y:S04]  /*6ae40*/  LDL.LU R15, [R1+0x32dc] ;  /* 0x0032dc00010f7983 */ /* 0x001f280000300800 */
[----:B------:R0:W-:Y:S04]  /*6ae50*/  STL [R1+0x3274], R14 ;  /* 0x0032740e01007387 */ /* 0x0001e80000100800 */
[----:B0-----:R-:W4:Y:S04]  /*6ae60*/  LDL.LU R14, [R1+0x32d8] ;  /* 0x0032d800010e7983 */ /* 0x001f280000300800 */
[----:B------:R0:W-:Y:S04]  /*6ae70*/  STL [R1+0x3218], R13 ;  /* 0x0032180d01007387 */ /* 0x0001e80000100800 */
[----:B0-----:R-:W4:Y:S01]  /*6ae80*/  LDL.LU R13, [R1+0x32d4] ;  /* 0x0032d400010d7983 */ /* 0x001f220000300800 */
[----:B------:R-:W-:-:S02]  /*6ae90*/  IADD3.X R25, PT, PT, R25, UR6, RZ, P6, !PT ;  /* 0x0000000619197c10 */ /* 0x000fc4000b7fe4ff */
[----:B------:R-:W-:Y:S01]  /*6aea0*/  IADD3 R21, P6, PT, R21, UR14, RZ ;  /* 0x0000000e15157c10 */ /* 0x000fe2000ffde0ff */
[----:B------:R0:W-:Y:S01]  /*6aeb0*/  STL [R1+0x323c], R24 ;  /* 0x00323c1801007387 */ /* 0x0001e20000100800 */
[----:B------:R-:W-:Y:S02]  /*6aec0*/  IADD3 R7, P2, PT, R7, UR14, RZ ;  /* 0x0000000e07077c10 */ /* 0x000fe4000ff5e0ff */
[----:B------:R-:W-:Y:S01]  /*6aed0*/  IADD3.X R12, PT, PT, R12, UR6, RZ, P3, !PT ;  /* 0x000000060c0c7c10 */ /* 0x000fe20009ffe4ff */
[----:B0-----:R1:W5:Y:S04]  /*6aee0*/  LDL.LU R24, [R1+0x32d0] ;  /* 0x0032d00001187983 */ /* 0x0013680000300800 */
[----:B------:R0:W-:Y:S01]  /*6aef0*/  STL [R1+0x3220], R25 ;  /* 0x0032201901007387 */ /* 0x0001e20000100800 */
[----:B------:R-:W-:-:S02]  /*6af00*/  IADD3 R6, P3, PT, R6, UR14, RZ ;  /* 0x0000000e06067c10 */ /* 0x000fc4000ff7e0ff */
[----:B------:R-:W-:Y:S01]  /*6af10*/  IADD3.X R9, PT, PT, R9, UR6, RZ, P4, !PT ;  /* 0x0000000609097c10 */ /* 0x000fe2000a7fe4ff */
[----:B0-----:R1:W5:Y:S04]  /*6af20*/  LDL.LU R25, [R1+0x32cc] ;  /* 0x0032cc0001197983 */ /* 0x0013680000300800 */
        /* <DEDUP_REMOVED lines=9> */
[----:B------:R-:W-:Y:S02]  /*6afc0*/  IADD3.X R2, PT, PT, R2, UR6, RZ, P2, !PT ;  /* 0x0000000602027c10 */ /* 0x000fe400097fe4ff */
[----:B------:R-:W-:Y:S01]  /*6afd0*/  IADD3 R16, P2, PT, R16, UR14, RZ ;  /* 0x0000000e10107c10 */ /* 0x000fe2000ff5e0ff */
[----:B0-----:R1:W5:Y:S04]  /*6afe0*/  LDL.LU R28, [R1+0x32c0] ;  /* 0x0032c000011c7983 */ /* 0x0013680000300800 */
[----:B------:R-:W-:Y:S04]  /*6aff0*/  STL [R1+0x3230], R10 ;  /* 0x0032300a01007387 */ /* 0x000fe80000100800 */
[----:B------:R-:W-:Y:S04]  /*6b000*/  STL [R1+0x3238], R11 ;  /* 0x0032380b01007387 */ /* 0x000fe80000100800 */
[----:B------:R-:W-:Y:S04]  /*6b010*/  STL [R1+0x324c], R7 ;  /* 0x00324c0701007387 */ /* 0x000fe80000100800 */
[----:B------:R-:W-:Y:S04]  /*6b020*/  STL [R1+0x3248], R12 ;  /* 0x0032480c01007387 */ /* 0x000fe80000100800 */
[----:B------:R-:W-:Y:S04]  /*6b030*/  STL [R1+0x325c], R6 ;  /* 0x00325c0601007387 */ /* 0x000fe80000100800 */
[----:B------:R-:W-:Y:S04]  /*6b040*/  STL [R1+0x3258], R9 ;  /* 0x0032580901007387 */ /* 0x000fe80000100800 */
[----:B------:R-:W-:Y:S01]  /*6b050*/  STL [R1+0x326c], R5 ;  /* 0x00326c0501007387 */ /* 0x000fe20000100800 */
[----:B------:R-:W-:-:S03]  /*6b060*/  UIADD3 UR7, UPT, UPT, UR15, 0x7f, URZ ;  /* 0x0000007f0f077890 */ /* 0x000fc6000fffe0ff */
[----:B------:R-:W-:Y:S01]  /*6b070*/  STL [R1+0x3268], R4 ;  /* 0x0032680401007387 */ /* 0x000fe20000100800 */
[----:B------:R-:W-:-:S03]  /*6b080*/  IADD3 R17, P6, PT, R17, UR14, RZ ;  /* 0x0000000e11117c10 */ /* 0x000fc6000ffde0ff */
[----:B------:R-:W-:Y:S01]  /*6b090*/  STL [R1+0x327c], R0 ;  /* 0x00327c0001007387 */ /* 0x000fe20000100800 */
[----:B------:R-:W-:-:S03]  /*6b0a0*/  IADD3.X R18, PT, PT, R18, UR6, RZ, P1, !PT ;  /* 0x0000000612127c10 */ /* 0x000fc60008ffe4ff */
[----:B------:R3:W-:Y:S01]  /*6b0b0*/  STL [R1+0x3278], R3 ;  /* 0x0032780301007387 */ /* 0x0007e20000100800 */
[----:B------:R-:W-:-:S03]  /*6b0c0*/  IADD3.X R19, PT, PT, R19, UR6, RZ, P3, !PT ;  /* 0x0000000613137c10 */ /* 0x000fc60009ffe4ff */
[----:B------:R0:W-:Y:S01]  /*6b0d0*/  STL [R1+0x3240], R2 ;  /* 0x0032400201007387 */ /* 0x0001e20000100800 */
[----:B------:R-:W-:Y:S01]  /*6b0e0*/  IADD3.X R26, PT, PT, R26, UR6, RZ, P4, !PT ;  /* 0x000000061a1a7c10 */ /* 0x000fe2000a7fe4ff */
[----:B------:R-:W-:Y:S02]  /*6b0f0*/  USHF.R.S32.HI UR8, URZ, 0x1f, UR7 ;  /* 0x0000001fff087899 */ /* 0x000fe40008011407 */
[----:B------:R1:W-:Y:S01]  /*6b100*/  STL [R1+0x328c], R16 ;  /* 0x00328c1001007387 */ /* 0x0003e20000100800 */
[----:B------:R-:W-:-:S03]  /*6b110*/  IADD3.X R27, PT, PT, R27, UR6, RZ, P5, !PT ;  /* 0x000000061b1b7c10 */ /* 0x000fc6000affe4ff */
[----:B------:R1:W-:Y:S01]  /*6b120*/  STL [R1+0x3298], R17 ;  /* 0x0032981101007387 */ /* 0x0003e20000100800 */
[----:B--2---:R-:W-:-:S03]  /*6b130*/  IADD3.X R22, PT, PT, R22, UR6, RZ, P2, !PT ;  /* 0x0000000616167c10 */ /* 0x004fc600097fe4ff */
[----:B------:R1:W-:Y:S04]  /*6b140*/  STL [R1+0x3288], R18 ;  /* 0x0032881201007387 */ /* 0x0003e80000100800 */
[----:B------:R1:W-:Y:S01]  /*6b150*/  STL [R1+0x3250], R19 ;  /* 0x0032501301007387 */ /* 0x0003e20000100800 */
[----:B------:R-:W-:Y:S01]  /*6b160*/  IADD3.X R23, PT, PT, R23, UR6, RZ, P6, !PT ;  /* 0x0000000617177c10 */ /* 0x000fe2000b7fe4ff */
[----:B------:R-:W-:Y:S02]  /*6b170*/  ULEA.HI UR8, UR8, UR7, URZ, 0x7 ;  /* 0x0000000708087291 */ /* 0x000fe4000f8f38ff */
[----:B------:R1:W-:Y:S04]  /*6b180*/  STL [R1+0x3260], R26 ;  /* 0x0032601a01007387 */ /* 0x0003e80000100800 */
[----:B------:R1:W-:Y:S04]  /*6b190*/  STL [R1+0x3270], R27 ;  /* 0x0032701b01007387 */ /* 0x0003e80000100800 */
[----:B------:R1:W-:Y:S01]  /*6b1a0*/  STL [R1+0x3280], R22 ;  /* 0x0032801601007387 */ /* 0x0003e20000100800 */
[----:B------:R-:W-:-:S06]  /*6b1b0*/  USHF.R.S32.HI UR8, URZ, 0x7, UR8 ;  /* 0x00000007ff087899 */ /* 0x000fcc0008011408 */
[----:B------:R-:W-:Y:S01]  /*6b1c0*/  ISETP.NE.U32.AND P0, PT, R8, UR8, PT ;  /* 0x0000000808007c0c */ /* 0x000fe2000bf05070 */
[----:B---3--:R-:W-:Y:S02]  /*6b1d0*/  IMAD.MOV.U32 R3, RZ, RZ, R20 ;  /* 0x000000ffff037224 */ /* 0x008fe400078e0014 */
[----:B----4-:R-:W-:Y:S02]  /*6b1e0*/  IMAD.MOV.U32 R5, RZ, RZ, R15 ;  /* 0x000000ffff057224 */ /* 0x010fe400078e000f */
[----:B0-----:R-:W-:-:S05]  /*6b1f0*/  IMAD.MOV.U32 R2, RZ, RZ, R14 ;  /* 0x000000ffff027224 */ /* 0x001fca00078e000e */
[----:B------:R1:W-:Y:S04]  /*6b200*/  STL.64 [R1+0x3b0], R2 ;  /* 0x0003b00201007387 */ /* 0x0003e80000100a00 */
[----:B------:R1:W-:Y:S01]  /*6b210*/  STL [R1+0x3290], R23 ;  /* 0x0032901701007387 */ /* 0x0003e20000100800 */
[----:B------:R-:W-:-:S05]  /*6b220*/  IMAD.MOV.U32 R4, RZ, RZ, R13 ;  /* 0x000000ffff047224 */ /* 0x000fca00078e000d */
[----:B------:R1:W-:Y:S01]  /*6b230*/  STL.64 [R1+0x3b8], R4 ;  /* 0x0003b80401007387 */ /* 0x0003e20000100a00 */
[----:B------:R-:W-:Y:S05]  /*6b240*/  @P0 BRA `(.L_x_1) ;  /* 0xfffffa5000980947 */ /* 0x000fea000383ffff */
[----:B------:R-:W2:Y:S04]  /*6b250*/  LDL.LU R9, [R1+0x24c] ;  /* 0x00024c0001097983 */ /* 0x000ea80000300800 */
[----:B-1----:R-:W2:Y:S04]  /*6b260*/  LDL.LU R27, [R1+0x52c] ;  /* 0x00052c00011b7983 */ /* 0x002ea80000300800 */
[----:B------:R-:W3:Y:S04]  /*6b270*/  LDL.LU R5, [R1+0x244] ;  /* 0x0002440001057983 */ /* 0x000ee80000300800 */
[----:B------:R-:W3:Y:S04]  /*6b280*/  LDL.LU R26, [R1+0x524] ;  /* 0x00052400011a7983 */ /* 0x000ee80000300800 */
[----:B------:R-:W4:Y:S04]  /*6b290*/  LDL.LU R16, [R1+0x6cc] ;  /* 0x0006cc0001107983 */ /* 0x000f280000300800 */
[----:B------:R-:W2:Y:S04]  /*6b2a0*/  LDL.LU R17, [R1+0x6c4] ;  /* 0x0006c40001117983 */ /* 0x000ea80000300800 */
[----:B------:R-:W2:Y:S04]  /*6b2b0*/  LDL.LU R18, [R1+0x58c] ;  /* 0x00058c0001127983 */ /* 0x000ea80000300800 */
[----:B------:R-:W2:Y:S04]  /*6b2c0*/  LDL.LU R23, [R1+0x59c] ;  /* 0x00059c0001177983 */ /* 0x000ea80000300800 */
[----:B------:R-:W2:Y:S04]  /*6b2d0*/  LDL.LU R19, [R1+0x584] ;  /* 0x0005840001137983 */ /* 0x000ea80000300800 */
[----:B------:R-:W2:Y:S04]  /*6b2e0*/  LDL.LU R22, [R1+0x594] ;  /* 0x0005940001167983 */ /* 0x000ea80000300800 */
[----:B------:R-:W2:Y:S04]  /*6b2f0*/  LDL.LU R6, [R1+0x50c] ;  /* 0x00050c0001067983 */ /* 0x000ea80000300800 */
[----:B------:R-:W2:Y:S04]  /*6b300*/  LDL.LU R4, [R1+0x510] ;  /* 0x0005100001047983 */ /* 0x000ea80000300800 */
[----:B--2---:R-:W-:Y:S04]  /*6b310*/  STL [R1+0x33ac], R4 ;  /* 0x0033ac0401007387 */ /* 0x004fe80000100800 */
[----:B------:R-:W2:Y:S04]  /*6b320*/  LDL.LU R0, [R1+0x5c8] ;  /* 0x0005c80001007983 */ /* 0x000ea80000300800 */
[----:B--2---:R-:W-:Y:S04]  /*6b330*/  STL [R1+0x33b0], R0 ;  /* 0x0033b00001007387 */ /* 0x004fe80000100800 */
[----:B------:R-:W2:Y:S04]  /*6b340*/  LDL.LU R3, [R1+0x570] ;  /* 0x0005700001037983 */ /* 0x000ea80000300800 */
[----:B--2---:R-:W-:Y:S04]  /*6b350*/  STL [R1+0x33b4], R3 ;  /* 0x0033b40301007387 */ /* 0x004fe80000100800 */
[----:B------:R-:W2:Y:S04]  /*6b360*/  LDL.LU R2, [R1+0x5c0] ;  /* 0x0005c00001027983 */ /* 0x000ea80000300800 */
[----:B--2---:R-:W-:Y:S04]  /*6b370*/  STL [R1+0x33b8], R2 ;  /* 0x0033b80201007387 */ /* 0x004fe80000100800 */
[----:B-----5:R0:W-:Y:S04]  /*6b380*/  STL [R1+0x32c4], R28 ;  /* 0x0032c41c01007387 */ /* 0x0201e80000100800 */
[----:B0-----:R-:W2:Y:S01]  /*6b390*/  LDL.LU R28, [R1+0x578] ;  /* 0x00057800011c7983 */ /* 0x001ea20000300800 */
[----:B------:R-:W-:-:S03]  /*6b3a0*/  F2FP.BF16.F32.PACK_AB R27, R9, R27 ;  /* 0x0000001b091b723e */ /* 0x000fc600000010ff */
[----:B--2---:R-:W-:Y:S04]  /*6b3b0*/  STL [R1+0x33bc], R28 ;  /* 0x0033bc1c01007387 */ /* 0x004fe80000100800 */
[----:B------:R0:W-:Y:S04]  /*6b3c0*/  STL [R1+0x32c0], R29 ;  /* 0x0032c01d01007387 */ /* 0x0001e80000100800 */
[----:B0-----:R-:W2:Y:S04]  /*6b3d0*/  LDL.LU R29, [R1+0x5b0] ;  /* 0x0005b000011d7983 */ /* 0x001ea80000300800 */
[----:B--2---:R-:W-:Y:S04]  /*6b3e0*/  STL [R1+0x33c0], R29 ;  /* 0x0033c01d01007387 */ /* 0x004fe80000100800 */
[----:B------:R0:W-:Y:S04]  /*6b3f0*/  STL [R1+0x32c8], R27 ;  /* 0x0032c81b01007387 */ /* 0x0001e80000100800 */
[----:B0-----:R-:W2:Y:S01]  /*6b400*/  LDL.LU R27, [R1+0x5a0] ;  /* 0x0005a000011b7983 */ /* 0x001ea20000300800 */
[----:B---3--:R-:W-:-:S03]  /*6b410*/  F2FP.BF16.F32.PACK_AB R26, R5, R26 ;  /* 0x0000001a051a723e */ /* 0x008fc600000010ff */
[----:B--2---:R-:W-:Y:S04]  /*6b420*/  STL [R1+0x33c4], R27 ;  /* 0x0033c41b01007387 */ /* 0x004fe80000100800 */
[----:B------:R-:W2:Y:S04]  /*6b430*/  LDL.LU R9, [R1+0x504] ;  /* 0x0005040001097983 */ /* 0x000ea80000300800 */
[----:B------:R-:W2:Y:S04]  /*6b440*/  LDL.LU R5, [R1+0x514] ;  /* 0x0005140001057983 */ /* 0x000ea80000300800 */
[----:B------:R0:W-:Y:S04]  /*6b450*/  STL [R1+0x32cc], R26 ;  /* 0x0032cc1a01007387 */ /* 0x0001e80000100800 */
[----:B0-----:R-:W3:Y:S01]  /*6b460*/  LDL.LU R26, [R1+0x5b8] ;  /* 0x0005b800011a7983 */ /* 0x001ee20000300800 */
[----:B----4-:R-:W-:-:S03]  /*6b470*/  F2FP.BF16.F32.PACK_AB R25, R16, R25 ;  /* 0x000000191019723e */ /* 0x010fc600000010ff */
[----:B---3--:R-:W-:Y:S04]  /*6b480*/  STL [R1+0x33c8], R26 ;  /* 0x0033c81a01007387 */ /* 0x008fe80000100800 */
[----:B------:R0:W-:Y:S04]  /*6b490*/  STL [R1+0x32d0], R25 ;  /* 0x0032d01901007387 */ /* 0x0001e80000100800 */
[----:B0-----:R-:W3:Y:S01]  /*6b4a0*/  LDL.LU R25, [R1+0x5a8] ;  /* 0x0005a80001197983 */ /* 0x001ee20000300800 */
[----:B------:R-:W-:-:S03]  /*6b4b0*/  F2FP.BF16.F32.PACK_AB R24, R17, R24 ;  /* 0x000000181118723e */ /* 0x000fc600000010ff */
[----:B---3--:R-:W-:Y:S04]  /*6b4c0*/  STL [R1+0x33cc], R25 ;  /* 0x0033cc1901007387 */ /* 0x008fe80000100800 */
[----:B------:R0:W-:Y:S04]  /*6b4d0*/  STL [R1+0x32d4], R24 ;  /* 0x0032d41801007387 */ /* 0x0001e80000100800 */
[----:B0-----:R-:W3:Y:S01]  /*6b4e0*/  LDL.LU R24, [R1+0x540] ;  /* 0x0005400001187983 */ /* 0x001ee20000300800 */
[----:B------:R-:W-:Y:S02]  /*6b4f0*/  F2FP.BF16.F32.PACK_AB R23, R18, R23 ;  /* 0x000000171217723e */ /* 0x000fe400000010ff */
[----:B------:R-:W-:-:S02]  /*6b500*/  F2FP.BF16.F32.PACK_AB R22, R19, R22 ;  /* 0x000000161316723e */ /* 0x000fc400000010ff */
[----:B------:R-:W-:Y:S01]  /*6b510*/  F2FP.BF16.F32.PACK_AB R21, R6, R21 ;  /* 0x000000150615723e */ /* 0x000fe200000010ff */
[----:B---3--:R-:W-:Y:S04]  /*6b520*/  STL [R1+0x33d0], R24 ;  /* 0x0033d01801007387 */ /* 0x008fe80000100800 */
[----:B------:R0:W-:Y:S04]  /*6b530*/  STL [R1+0x32d8], R23 ;  /* 0x0032d81701007387 */ /* 0x0001e80000100800 */
[----:B0-----:R-:W3:Y:S04]  /*6b540*/  LDL.LU R23, [R1+0x530] ;  /* 0x0005300001177983 */ /* 0x001ee80000300800 */
[----:B------:R-:W4:Y:S04]  /*6b550*/  LDL.LU R24, [R1+0x55c] ;  /* 0x00055c0001187983 */ /* 0x000f280000300800 */
        /* <DEDUP_REMOVED lines=9> */
[----:B------:R0:W-:Y:S04]  /*6b5f0*/  STL [R1+0x32dc], R22 ;  /* 0x0032dc1601007387 */ /* 0x0001e80000100800 */
[----:B0-----:R-:W3:Y:S04]  /*6b600*/  LDL.LU R22, [R1+0x548] ;  /* 0x0005480001167983 */ /* 0x001ee80000300800 */
[----:B------:R0:W-:Y:S04]  /*6b610*/  STL [R1+0x32e0], R21 ;  /* 0x0032e01501007387 */ /* 0x0001e80000100800 */
[----:B0-----:R-:W3:Y:S01]  /*6b620*/  LDL.LU R21, [R1+0x538] ;  /* 0x0005380001157983 */ /* 0x001ee20000300800 */
[----:B--2---:R-:W-:-:S03]  /*6b630*/  F2FP.BF16.F32.PACK_AB R20, R9, R5 ;  /* 0x000000050914723e */ /* 0x004fc600000010ff */
        /* <DEDUP_REMOVED lines=15> */
[----:B------:R0:W-:Y:S04]  /*6b730*/  STL [R1+0x32e4], R20 ;  /* 0x0032e41401007387 */ /* 0x0001e80000100800 */
[----:B0-----:R-:W2:Y:S01]  /*6b740*/  LDL.LU R20, [R1+0x560] ;  /* 0x0005600001147983 */ /* 0x001ea20000300800 */
[----:B----4-:R-:W-:-:S03]  /*6b750*/  F2FP.BF16.F32.PACK_AB R19, R24, R19 ;  /* 0x000000131813723e */ /* 0x010fc600000010ff */
[----:B------:R-:W4:Y:S04]  /*6b760*/  LDL.LU R24, [R1+0x33d0] ;  /* 0x0033d00001187983 */ /* 0x000f280000300800 */
[----:B------:R0:W-:Y:S01]  /*6b770*/  STL [R1+0x32e8], R19 ;  /* 0x0032e81301007387 */ /* 0x0001e20000100800 */
[----:B---3--:R-:W-:-:S03]  /*6b780*/  F2FP.BF16.F32.PACK_AB R18, R25, R18 ;  /* 0x000000121912723e */ /* 0x008fc600000010ff */
[----:B0-----:R-:W3:Y:S01]  /*6b790*/  LDL.LU R19, [R1+0x550] ;  /* 0x0005500001137983 */ /* 0x001ee20000300800 */
[----:B------:R-:W-:-:S03]  /*6b7a0*/  F2FP.BF16.F32.PACK_AB R17, R26, R17 ;  /* 0x000000111a11723e */ /* 0x000fc600000010ff */
[----:B------:R-:W3:Y:S04]  /*6b7b0*/  LDL.LU R25, [R1+0x33cc] ;  /* 0x0033cc0001197983 */ /* 0x000ee80000300800 */
[----:B------:R0:W-:Y:S01]  /*6b7c0*/  STL [R1+0x32ec], R18 ;  /* 0x0032ec1201007387 */ /* 0x0001e20000100800 */
[----:B------:R-:W-:-:S03]  /*6b7d0*/  F2FP.BF16.F32.PACK_AB R16, R27, R16 ;  /* 0x000000101b10723e */ /* 0x000fc600000010ff */
[----:B0-----:R-:W3:Y:S01]  /*6b7e0*/  LDL.LU R18, [R1+0x568] ;  /* 0x0005680001127983 */ /* 0x001ee20000300800 */
[----:B------:R-:W-:-:S03]  /*6b7f0*/  F2FP.BF16.F32.PACK_AB R15, R29, R15 ;  /* 0x0000000f1d0f723e */ /* 0x000fc600000010ff */
[----:B------:R-:W3:Y:S04]  /*6b800*/  LDL.LU R26, [R1+0x33c8] ;  /* 0x0033c800011a7983 */ /* 0x000ee80000300800 */
[----:B------:R0:W-:Y:S04]  /*6b810*/  STL [R1+0x32f0], R17 ;  /* 0x0032f01101007387 */ /* 0x0001e80000100800 */
[----:B0-----:R-:W3:Y:S04]  /*6b820*/  LDL.LU R17, [R1+0x558] ;  /* 0x0005580001117983 */ /* 0x001ee80000300800 */
[----:B------:R-:W3:Y:S04]  /*6b830*/  LDL.LU R27, [R1+0x33c4] ;  /* 0x0033c400011b7983 */ /* 0x000ee80000300800 */
[----:B------:R0:W-:Y:S01]  /*6b840*/  STL [R1+0x32f4], R16 ;  /* 0x0032f41001007387 */ /* 0x0001e20000100800 */
[----:B--2---:R-:W-:-:S03]  /*6b850*/  F2FP.BF16.F32.PACK_AB R14, R28, R14 ;  /* 0x0000000e1c0e723e */ /* 0x004fc600000010ff */
[----:B0-----:R-:W2:Y:S04]  /*6b860*/  LDL.LU R16, [R1+0x500] ;  /* 0x0005000001107983 */ /* 0x001ea80000300800 */
[----:B------:R-:W2:Y:S01]  /*6b870*/  LDL.LU R29, [R1+0x33c0] ;  /* 0x0033c000011d7983 */ /* 0x000ea20000300800 */
[----:B------:R-:W-:-:S03]  /*6b880*/  F2FP.BF16.F32.PACK_AB R13, R2, R13 ;  /* 0x0000000d020d723e */ /* 0x000fc600000010ff */
[----:B------:R0:W-:Y:S01]  /*6b890*/  STL [R1+0x32f8], R15 ;  /* 0x0032f80f01007387 */ /* 0x0001e20000100800 */
[----:B------:R-:W-:-:S03]  /*6b8a0*/  F2FP.BF16.F32.PACK_AB R12, R3, R12 ;  /* 0x0000000c030c723e */ /* 0x000fc600000010ff */
[----:B0-----:R-:W2:Y:S04]  /*6b8b0*/  LDL.LU R15, [R1+0x508] ;  /* 0x00050800010f7983 */ /* 0x001ea80000300800 */
[----:B------:R-:W3:Y:S04]  /*6b8c0*/  LDL.LU R28, [R1+0x33bc] ;  /* 0x0033bc00011c7983 */ /* 0x000ee80000300800 */
[----:B------:R0:W-:Y:S01]  /*6b8d0*/  STL [R1+0x32fc], R14 ;  /* 0x0032fc0e01007387 */ /* 0x0001e20000100800 */
[----:B------:R-:W-:-:S03]  /*6b8e0*/  F2FP.BF16.F32.PACK_AB R11, R0, R11 ;  /* 0x0000000b000b723e */ /* 0x000fc600000010ff */
[----:B0-----:R-:W3:Y:S04]  /*6b8f0*/  LDL.LU R14, [R1+0x580] ;  /* 0x00058000010e7983 */ /* 0x001ee80000300800 */
[----:B------:R-:W4:Y:S04]  /*6b900*/  LDL.LU R2, [R1+0x33b8] ;  /* 0x0033b80001027983 */ /* 0x000f280000300800 */
[----:B------:R0:W-:Y:S04]  /*6b910*/  STL [R1+0x3300], R13 ;  /* 0x0033000d01007387 */ /* 0x0001e80000100800 */
[----:B0-----:R-:W4:Y:S04]  /*6b920*/  LDL.LU R13, [R1+0x588] ;  /* 0x00058800010d7983 */ /* 0x001f280000300800 */
[----:B------:R-:W4:Y:S04]  /*6b930*/  LDL.LU R3, [R1+0x33b4] ;  /* 0x0033b40001037983 */ /* 0x000f280000300800 */
[----:B------:R0:W-:Y:S01]  /*6b940*/  STL [R1+0x3304], R12 ;  /* 0x0033040c01007387 */ /* 0x0001e20000100800 */
[----:B------:R-:W-:-:S03]  /*6b950*/  F2FP.BF16.F32.PACK_AB R10, R4, R10 ;  /* 0x0000000a040a723e */ /* 0x000fc600000010ff */
[----:B0-----:R-:W4:Y:S04]  /*6b960*/  LDL.LU R12, [R1+0x6c0] ;  /* 0x0006c000010c7983 */ /* 0x001f280000300800 */
[----:B------:R-:W4:Y:S04]  /*6b970*/  LDL.LU R0, [R1+0x33b0] ;  /* 0x0033b00001007983 */ /* 0x000f280000300800 */
[----:B------:R0:W-:Y:S04]  /*6b980*/  STL [R1+0x3308], R11 ;  /* 0x0033080b01007387 */ /* 0x0001e80000100800 */
[----:B0-----:R-:W4:Y:S04]  /*6b990*/  LDL.LU R11, [R1+0x6c8] ;  /* 0x0006c800010b7983 */ /* 0x001f280000300800 */
[----:B------:R-:W4:Y:S04]  /*6b9a0*/  LDL.LU R4, [R1+0x33ac] ;  /* 0x0033ac0001047983 */ /* 0x000f280000300800 */
[----:B------:R-:W-:Y:S01]  /*6b9b0*/  STL [R1+0x330c], R10 ;  /* 0x00330c0a01007387 */ /* 0x000fe20000100800 */
[----:B--2---:R-:W-:-:S02]  /*6b9c0*/  F2FP.BF16.F32.PACK_AB R5, R15, R5 ;  /* 0x000000050f05723e */ /* 0x004fc400000010ff */
[----:B---3--:R-:W-:Y:S02]  /*6b9d0*/  F2FP.BF16.F32.PACK_AB R6, R14, R6 ;  /* 0x000000060e06723e */ /* 0x008fe400000010ff */
[----:B----4-:R-:W-:Y:S02]  /*6b9e0*/  F2FP.BF16.F32.PACK_AB R7, R13, R7 ;  /* 0x000000070d07723e */ /* 0x010fe400000010ff */
[----:B------:R-:W-:Y:S02]  /*6b9f0*/  F2FP.BF16.F32.PACK_AB R8, R12, R8 ;  /* 0x000000080c08723e */ /* 0x000fe400000010ff */
[----:B------:R-:W-:Y:S02]  /*6ba00*/  F2FP.BF16.F32.PACK_AB R9, R11, R9 ;  /* 0x000000090b09723e */ /* 0x000fe400000010ff */
[----:B------:R-:W-:-:S03]  /*6ba10*/  F2FP.BF16.F32.PACK_AB R4, R16, R4 ;  /* 0x000000041004723e */ /* 0x000fc600000010ff */
[----:B------:R-:W-:Y:S04]  /*6ba20*/  STL [R1+0x3310], R9 ;  /* 0x0033100901007387 */ /* 0x000fe80000100800 */
[----:B------:R-:W-:Y:S04]  /*6ba30*/  STL [R1+0x3314], R8 ;  /* 0x0033140801007387 */ /* 0x000fe80000100800 */
[----:B------:R-:W-:Y:S04]  /*6ba40*/  STL [R1+0x3318], R7 ;  /* 0x0033180701007387 */ /* 0x000fe80000100800 */
[----:B------:R0:W-:Y:S04]  /*6ba50*/  STL [R1+0x331c], R6 ;  /* 0x00331c0601007387 */ /* 0x0001e80000100800 */
[----:B------:R1:W-:Y:S04]  /*6ba60*/  STL [R1+0x3320], R5 ;  /* 0x0033200501007387 */ /* 0x0003e80000100800 */
[----:B------:R2:W-:Y:S01]  /*6ba70*/  STL [R1+0x3324], R4 ;  /* 0x0033240401007387 */ /* 0x0005e20000100800 */
[----:B0-----:R-:W-:-:S02]  /*6ba80*/  F2FP.BF16.F32.PACK_AB R6, R19, R20 ;  /* 0x000000141306723e */ /* 0x001fc400000010ff */
[----:B-1----:R-:W-:Y:S02]  /*6ba90*/  F2FP.BF16.F32.PACK_AB R5, R17, R18 ;  /* 0x000000121105723e */ /* 0x002fe400000010ff */
[----:B--2---:R-:W-:-:S03]  /*6baa0*/  F2FP.BF16.F32.PACK_AB R4, R21, R22 ;  /* 0x000000161504723e */ /* 0x004fc600000010ff */
[----:B------:R0:W-:Y:S04]  /*6bab0*/  STL [R1+0xc], R5 ;  /* 0x00000c0501007387 */ /* 0x0001e80000100800 */
[----:B------:R1:W-:Y:S04]  /*6bac0*/  STL [R1+0x8], R6 ;  /* 0x0000080601007387 */ /* 0x0003e80000100800 */
[----:B------:R2:W-:Y:S01]  /*6bad0*/  STL [R1+0x4], R4 ;  /* 0x0000040401007387 */ /* 0x0005e20000100800 */
[----:B0-----:R-:W-:Y:S02]  /*6bae0*/  F2FP.BF16.F32.PACK_AB R5, R23, R24 ;  /* 0x000000181705723e */ /* 0x001fe400000010ff */
[----:B-1----:R-:W-:-:S03]  /*6baf0*/  F2FP.BF16.F32.PACK_AB R6, R25, R26 ;  /* 0x0000001a1906723e */ /* 0x002fc600000010ff */
[----:B------:R0:W-:Y:S01]  /*6bb00*/  STL [R1], R5 ;  /* 0x0000000501007387 */ /* 0x0001e20000100800 */
[----:B--2---:R-:W-:-:S03]  /*6bb10*/  F2FP.BF16.F32.PACK_AB R4, R27, R29 ;  /* 0x0000001d1b04723e */ /* 0x004fc600000010ff */
[----:B------:R-:W-:Y:S04]  /*6bb20*/  STL [R1+0x1c], R6 ;  /* 0x00001c0601007387 */ /* 0x000fe80000100800 */
[----:B------:R1:W-:Y:S01]  /*6bb30*/  STL [R1+0x18], R4 ;  /* 0x0000180401007387 */ /* 0x0003e20000100800 */
[----:B0-----:R-:W-:Y:S02]  /*6bb40*/  F2FP.BF16.F32.PACK_AB R5, R28, R0 ;  /* 0x000000001c05723e */ /* 0x001fe400000010ff */
[----:B------:R-:W-:Y:S01]  /*6bb50*/  F2FP.BF16.F32.PACK_AB R0, R3, R2 ;  /* 0x000000020300723e */ /* 0x000fe200000010ff */
[----:B-1----:R-:W2:Y:S04]  /*6bb60*/  LDL.LU R4, [R1+0x638] ;  /* 0x0006380001047983 */ /* 0x002ea80000300800 */
[----:B------:R-:W-:Y:S04]  /*6bb70*/  STL [R1+0x14], R5 ;  /* 0x0000140501007387 */ /* 0x000fe80000100800 */
[----:B--2---:R0:W-:Y:S04]  /*6bb80*/  STL [R1+0x332c], R4 ;  /* 0x00332c0401007387 */ /* 0x0041e80000100800 */
[----:B------:R-:W-:Y:S04]  /*6bb90*/  STL [R1+0x10], R0 ;  /* 0x0000100001007387 */ /* 0x000fe80000100800 */
[----:B0-----:R-:W2:Y:S04]  /*6bba0*/  LDL.LU R4, [R1+0x6b4] ;  /* 0x0006b40001047983 */ /* 0x001ea80000300800 */
[----:B--2---:R0:W-:Y:S04]  /*6bbb0*/  STL [R1+0x3334], R4 ;  /* 0x0033340401007387 */ /* 0x0041e80000100800 */
        /* <DEDUP_REMOVED lines=29> */
[----:B------:R-:W3:Y:S04]  /*6bd90*/  LDL.LU R5, [R1+0x5e0] ;  /* 0x0005e00001057983 */ /* 0x000ee80000300800 */
[----:B---3--:R0:W-:Y:S04]  /*6bda0*/  STL [R1+0x3328], R5 ;  /* 0x0033280501007387 */ /* 0x0081e80000100800 */
[----:B0-----:R-:W3:Y:S04]  /*6bdb0*/  LDL.LU R5, [R1+0x5e8] ;  /* 0x0005e80001057983 */ /* 0x001ee80000300800 */
        /* <DEDUP_REMOVED lines=31> */
[----:B0-----:R-:W2:Y:S04]  /*6bfb0*/  LDL.LU R5, [R1+0x5ec] ;  /* 0x0005ec0001057983 */ /* 0x001ea80000300800 */
[----:B------:R-:W3:Y:S04]  /*6bfc0*/  LDL.LU R6, [R1+0x630] ;  /* 0x0006300001067983 */ /* 0x000ee80000300800 */
        /* <DEDUP_REMOVED lines=26> */
[----:B--2---:R-:W-:-:S03]  /*6c170*/  F2FP.BF16.F32.PACK_AB R4, R5, R4 ;  /* 0x000000040504723e */ /* 0x004fc600000010ff */
[----:B------:R-:W2:Y:S04]  /*6c180*/  LDL.LU R5, [R1+0x33a8] ;  /* 0x0033a80001057983 */ /* 0x000ea80000300800 */
[----:B------:R0:W-:Y:S04]  /*6c190*/  STL [R1+0x2c], R4 ;  /* 0x00002c0401007387 */ /* 0x0001e80000100800 */
[----:B0-----:R-:W2:Y:S02]  /*6c1a0*/  LDL.LU R4, [R1+0x33a4] ;  /* 0x0033a40001047983 */ /* 0x001ea40000300800 */
[----:B--2---:R-:W-:-:S02]  /*6c1b0*/  F2FP.BF16.F32.PACK_AB R4, R5, R4 ;  /* 0x000000040504723e */ /* 0x004fc400000010ff */
        /* <DEDUP_REMOVED lines=60> */
[----:B------:R-:W2:Y:S01]  /*6c580*/  LDL.LU R5, [R1+0x3328] ;  /* 0x0033280001057983 */ /* 0x000ea20000300800 */
[----:B----4-:R-:W-:-:S03]  /*6c590*/  F2FP.BF16.F32.PACK_AB R8, R7, R8 ;  /* 0x000000080708723e */ /* 0x010fc600000010ff */
[----:B------:R0:W-:Y:S01]  /*6c5a0*/  STL [R1+0x6c], R4 ;  /* 0x00006c0401007387 */ /* 0x0001e20000100800 */
[----:B---3--:R-:W-:Y:S02]  /*6c5b0*/  F2FP.BF16.F32.PACK_AB R10, R9, R10 ;  /* 0x0000000a090a723e */ /* 0x008fe400000010ff */
[----:B------:R-:W-:Y:S01]  /*6c5c0*/  F2FP.BF16.F32.PACK_AB R12, R11, R12 ;  /* 0x0000000c0b0c723e */ /* 0x000fe200000010ff */
[----:B0-----:R0:W5:Y:S01]  /*6c5d0*/  LDL.LU R4, [R1+0x3324] ;  /* 0x0033240001047983 */ /* 0x0011620000300800 */
[----:B------:R-:W-:Y:S02]  /*6c5e0*/  F2FP.BF16.F32.PACK_AB R14, R13, R14 ;  /* 0x0000000e0d0e723e */ /* 0x000fe400000010ff */
[----:B------:R-:W-:Y:S02]  /*6c5f0*/  F2FP.BF16.F32.PACK_AB R16, R15, R16 ;  /* 0x000000100f10723e */ /* 0x000fe400000010ff */
[----:B------:R-:W-:Y:S02]  /*6c600*/  F2FP.BF16.F32.PACK_AB R18, R17, R18 ;  /* 0x000000121112723e */ /* 0x000fe400000010ff */
[----:B------:R-:W-:-:S02]  /*6c610*/  F2FP.BF16.F32.PACK_AB R20, R19, R20 ;  /* 0x000000141314723e */ /* 0x000fc400000010ff */
[----:B------:R-:W-:Y:S02]  /*6c620*/  F2FP.BF16.F32.PACK_AB R22, R21, R22 ;  /* 0x000000161516723e */ /* 0x000fe400000010ff */
[----:B------:R-:W-:Y:S02]  /*6c630*/  F2FP.BF16.F32.PACK_AB R24, R23, R24 ;  /* 0x000000181718723e */ /* 0x000fe400000010ff */
[----:B------:R-:W-:Y:S02]  /*6c640*/  F2FP.BF16.F32.PACK_AB R26, R25, R26 ;  /* 0x0000001a191a723e */ /* 0x000fe400000010ff */
[----:B------:R-:W-:Y:S02]  /*6c650*/  F2FP.BF16.F32.PACK_AB R28, R27, R28 ;  /* 0x0000001c1b1c723e */ /* 0x000fe400000010ff */
[----:B------:R-:W-:Y:S02]  /*6c660*/  F2FP.BF16.F32.PACK_AB R0, R29, R0 ;  /* 0x000000001d00723e */ /* 0x000fe400000010ff */
[----:B--2---:R-:W-:-:S02]  /*6c670*/  F2FP.BF16.F32.PACK_AB R6, R5, R6 ;  /* 0x000000060506723e */ /* 0x004fc400000010ff */
[----:B------:R0:W5:Y:S04]  /*6c680*/  LDL.LU R5, [R1+0x3320] ;  /* 0x0033200001057983 */ /* 0x0001680000300800 */
[----:B------:R1:W-:Y:S04]  /*6c690*/  STL [R1+0x68], R6 ;  /* 0x0000680601007387 */ /* 0x0003e80000100800 */
[----:B-1----:R0:W5:Y:S04]  /*6c6a0*/  LDL.LU R6, [R1+0x331c] ;  /* 0x00331c0001067983 */ /* 0x0021680000300800 */
        /* <DEDUP_REMOVED lines=32> */
[----:B-1----:R-:W2:Y:S04]  /*6c8b0*/  LDL.LU R28, [R1+0x32c4] ;  /* 0x0032c400011c7983 */ /* 0x002ea80000300800 */
[----:B------:R-:W2:Y:S01]  /*6c8c0*/  LDL.LU R29, [R1+0x32c0] ;  /* 0x0032c000011d7983 */ /* 0x000ea20000300800 */
[----:B------:R-:W-:-:S03]  /*6c8d0*/  F2FP.BF16.F32.PACK_AB R2, R3, R2 ;  /* 0x000000020302723e */ /* 0x000fc600000010ff */
[----:B------:R2:W-:Y:S02]  /*6c8e0*/  STL [R1+0x98], R0 ;  /* 0x0000980001007387 */ /* 0x0005e40000100800 */
[----:B--2---:R-:W-:-:S05]  /*6c8f0*/  F2FP.BF16.F32.PACK_AB R0, R29, R28 ;  /* 0x0000001c1d00723e */ /* 0x004fca00000010ff */
[----:B------:R0:W-:Y:S04]  /*6c900*/  STL [R1+0x90], R0 ;  /* 0x0000900001007387 */ /* 0x0001e80000100800 */
[----:B------:R0:W-:Y:S02]  /*6c910*/  STL [R1+0x94], R2 ;  /* 0x0000940201007387 */ /* 0x0001e40000100800 */
.L_x_0:
[----:B-----5:R-:W-:Y:S01]  /*6c920*/  STL.64 [R1+0x33d0], R6 ;  /* 0x0033d00601007387 */ /* 0x020fe20000100a00 */
[----:B------:R-:W1:Y:S01]  /*6c930*/  S2R R3, SR_TID.X ;  /* 0x0000000000037919 */ /* 0x000e620000002100 */
[----:B------:R-:W2:Y:S01]  /*6c940*/  S2UR UR5, SR_CgaCtaId ;  /* 0x00000000000579c3 */ /* 0x000ea20000008800 */
[----:B------:R-:W-:Y:S01]  /*6c950*/  UMOV UR4, 0x400 ;  /* 0x0000040000047882 */ /* 0x000fe20000000000 */
[----:B------:R-:W4:Y:S01]  /*6c960*/  LDCU.128 UR12, c[0x0][0x390] ;  /* 0x00007200ff0c77ac */ /* 0x000f220008000c00 */
[----:B------:R0:W-:Y:S01]  /*6c970*/  STL.64 [R1+0x33c8], R4 ;  /* 0x0033c80401007387 */ /* 0x0001e20000100a00 */
[----:B------:R-:W3:Y:S01]  /*6c980*/  LDCU UR6, c[0x0][0x398] ;  /* 0x00007300ff0677ac */ /* 0x000ee20008000800 */
[----:B------:R-:W1:Y:S01]  /*6c990*/  LDCU UR7, c[0x0][0x398] ;  /* 0x00007300ff0777ac */ /* 0x000e620008000800 */
[----:B------:R-:W1:Y:S01]  /*6c9a0*/  LDCU UR8, c[0x0][0x398] ;  /* 0x00007300ff0877ac */ /* 0x000e620008000800 */
[----:B0-----:R-:W3:Y:S01]  /*6c9b0*/  LDL.LU R4, [R1+0x80] ;  /* 0x0000800001047983 */ /* 0x001ee20000300800 */
[----:B------:R-:W0:Y:S03]  /*6c9c0*/  LDCU UR9, c[0x0][0x398] ;  /* 0x00007300ff0977ac */ /* 0x000e260008000800 */
[----:B------:R-:W3:Y:S01]  /*6c9d0*/  LDL.LU R5, [R1+0x84] ;  /* 0x0000840001057983 */ /* 0x000ee20000300800 */
[----:B------:R-:W0:Y:S03]  /*6c9e0*/  LDCU UR16, c[0x0][0x398] ;  /* 0x00007300ff1077ac */ /* 0x000e260008000800 */
[----:B------:R-:W3:Y:S01]  /*6c9f0*/  LDL.LU R6, [R1+0x88] ;  /* 0x0000880001067983 */ /* 0x000ee20000300800 */
[----:B------:R-:W0:Y:S03]  /*6ca00*/  LDCU UR17, c[0x0][0x398] ;  /* 0x00007300ff1177ac */ /* 0x000e260008000800 */
[----:B------:R-:W3:Y:S01]  /*6ca10*/  LDL.LU R7, [R1+0x8c] ;  /* 0x00008c0001077983 */ /* 0x000ee20000300800 */
[----:B------:R-:W0:Y:S03]  /*6ca20*/  LDCU UR18, c[0x0][0x398] ;  /* 0x00007300ff1277ac */ /* 0x000e260008000800 */
[----:B------:R-:W-:Y:S01]  /*6ca30*/  STL.64 [R1+0x33c0], R10 ;  /* 0x0033c00a01007387 */ /* 0x000fe20000100a00 */
[----:B------:R-:W0:Y:S03]  /*6ca40*/  LDCU UR19, c[0x0][0x398] ;  /* 0x00007300ff1377ac */ /* 0x000e260008000800 */
[----:B------:R1:W-:Y:S01]  /*6ca50*/  STL.64 [R1+0x33b8], R8 ;  /* 0x0033b80801007387 */ /* 0x0003e20000100a00 */
[----:B------:R-:W0:Y:S01]  /*6ca60*/  LDCU UR20, c[0x0][0x398] ;  /* 0x00007300ff1477ac */ /* 0x000e220008000800 */
[----:B------:R-:W0:Y:S01]  /*6ca70*/  LDCU UR21, c[0x0][0x398] ;  /* 0x00007300ff1577ac */ /* 0x000e220008000800 */
[----:B------:R-:W0:Y:S01]  /*6ca80*/  LDCU UR22, c[0x0][0x398] ;  /* 0x00007300ff1677ac */ /* 0x000e220008000800 */
[----:B-1----:R-:W3:Y:S01]  /*6ca90*/  LDL.LU R8, [R1+0x90] ;  /* 0x0000900001087983 */ /* 0x002ee20000300800 */
[----:B------:R-:W1:Y:S03]  /*6caa0*/  LDCU UR23, c[0x0][0x398] ;  /* 0x00007300ff1777ac */ /* 0x000e660008000800 */
[----:B------:R-:W3:Y:S01]  /*6cab0*/  LDL.LU R9, [R1+0x94] ;  /* 0x0000940001097983 */ /* 0x000ee20000300800 */
[----:B------:R-:W0:Y:S03]  /*6cac0*/  LDCU UR24, c[0x0][0x398] ;  /* 0x00007300ff1877ac */ /* 0x000e260008000800 */
[----:B------:R-:W3:Y:S01]  /*6cad0*/  LDL.LU R10, [R1+0x98] ;  /* 0x00009800010a7983 */ /* 0x000ee20000300800 */
[----:B------:R-:W0:Y:S03]  /*6cae0*/  LDCU UR25, c[0x0][0x398] ;  /* 0x00007300ff1977ac */ /* 0x000e260008000800 */
[----:B------:R-:W3:Y:S01]  /*6caf0*/  LDL.LU R11, [R1+0x9c] ;  /* 0x00009c00010b7983 */ /* 0x000ee20000300800 */
[----:B------:R-:W0:Y:S03]  /*6cb00*/  LDCU UR26, c[0x0][0x398] ;  /* 0x00007300ff1a77ac */ /* 0x000e260008000800 */
[----:B------:R1:W-:Y:S01]  /*6cb10*/  STL.64 [R1+0x33b0], R14 ;  /* 0x0033b00e01007387 */ /* 0x0003e20000100a00 */
[----:B------:R-:W0:Y:S01]  /*6cb20*/  LDCU UR27, c[0x0][0x398] ;  /* 0x00007300ff1b77ac */ /* 0x000e220008000800 */
[----:B------:R-:W0:Y:S01]  /*6cb30*/  LDCU UR28, c[0x0][0x398] ;  /* 0x00007300ff1c77ac */ /* 0x000e220008000800 */
[----:B------:R-:W0:Y:S01]  /*6cb40*/  LDCU UR29, c[0x0][0x398] ;  /* 0x00007300ff1d77ac */ /* 0x000e220008000800 */
[----:B-1----:R-:W4:Y:S01]  /*6cb50*/  LDL R15, [R1+0x329c] ;  /* 0x00329c00010f7983 */ /* 0x002f220000100800 */
[C---:B------:R-:W-:Y:S01]  /*6cb60*/  IMAD.SHL.U32 R0, R3.reuse, 0x10, RZ ;  /* 0x0000001003007824 */ /* 0x040fe200078e00ff */
[C---:B------:R-:W-:Y:S01]  /*6cb70*/  LOP3.LUT R29, R3.reuse, 0x3f, RZ, 0xc0, !PT ;  /* 0x0000003f031d7812 */ /* 0x040fe200078ec0ff */
[C---:B------:R-:W-:Y:S01]  /*6cb80*/  IMAD.SHL.U32 R2, R3.reuse, 0x20, RZ ;  /* 0x0000002003027824 */ /* 0x040fe200078e00ff */
[----:B--2---:R-:W-:Y:S01]  /*6cb90*/  ULEA UR4, UR5, UR4, 0x18 ;  /* 0x0000000405047291 */ /* 0x004fe2000f8ec0ff */
[----:B------:R-:W-:Y:S01]  /*6cba0*/  IMAD.SHL.U32 R28, R3, 0x8, RZ ;  /* 0x00000008031c7824 */ /* 0x000fe200078e00ff */
[----:B------:R-:W-:Y:S01]  /*6cbb0*/  LOP3.LUT R0, R0, 0xf0, RZ, 0xc0, !PT ;  /* 0x000000f000007812 */ /* 0x000fe200078ec0ff */
[----:B------:R-:W-:Y:S01]  /*6cbc0*/  STL.64 [R1+0x33a8], R12 ;  /* 0x0033a80c01007387 */ /* 0x000fe20000100a00 */
[----:B------:R-:W-:Y:S01]  /*6cbd0*/  LOP3.LUT R2, R2, 0x200, RZ, 0xc0, !PT ;  /* 0x0000020002027812 */ /* 0x000fe200078ec0ff */
[----:B------:R-:W1:Y:S01]  /*6cbe0*/  LDCU UR5, c[0x0][0x398] ;  /* 0x00007300ff0577ac */ /* 0x000e620008000800 */
[----:B------:R-:W-:Y:S01]  /*6cbf0*/  LOP3.LUT R28, R28, 0x100, RZ, 0xc0, !PT ;  /* 0x000001001c1c7812 */ /* 0x000fe200078ec0ff */
[----:B------:R-:W-:Y:S01]  /*6cc00*/  STL.64 [R1+0x33a0], R18 ;  /* 0x0033a01201007387 */ /* 0x000fe20000100a00 */
[----:B------:R-:W-:-:S03]  /*6cc10*/  IADD3 R2, PT, PT, R2, UR4, R0 ;  /* 0x0000000402027c10 */ /* 0x000fc6000fffe000 */
[----:B------:R-:W-:Y:S02]  /*6cc20*/  STL.64 [R1+0x3398], R16 ;  /* 0x0033981001007387 */ /* 0x000fe40000100a00 */
[----:B------:R-:W-:Y:S01]  /*6cc30*/  IMAD.IADD R2, R28, 0x1, R2 ;  /* 0x000000011c027824 */ /* 0x000fe200078e0202 */
[----:B------:R-:W-:Y:S06]  /*6cc40*/  BAR.SYNC.DEFER_BLOCKING 0x0 ;  /* 0x0000000000007b1d */ /* 0x000fec0000010000 */
[----:B------:R-:W-:Y:S04]  /*6cc50*/  STL.64 [R1+0x3390], R22 ;  /* 0x0033901601007387 */ /* 0x000fe80000100a00 */
[----:B------:R-:W-:Y:S04]  /*6cc60*/  STL.64 [R1+0x3388], R20 ;  /* 0x0033881401007387 */ /* 0x000fe80000100a00 */
[----:B------:R-:W-:Y:S04]  /*6cc70*/  STL.64 [R1+0x3380], R26 ;  /* 0x0033801a01007387 */ /* 0x000fe80000100a00 */
[----:B------:R-:W-:Y:S04]  /*6cc80*/  STL.64 [R1+0x3378], R24 ;  /* 0x0033781801007387 */ /* 0x000fe80000100a00 */
[----:B---3--:R-:W-:Y:S01]  /*6cc90*/  STSM.16.M88.4 [R2], R8 ;  /* 0x0000000802007844 */ /* 0x008fe20000000200 */
[----:B----4-:R-:W-:-:S02]  /*6cca0*/  VIADD R0, R15, 0x1 ;  /* 0x000000010f007836 */ /* 0x010fc40000000000 */
[----:B------:R-:W-:Y:S01]  /*6ccb0*/  VIADD R3, R15, 0x2 ;  /* 0x000000020f037836 */ /* 0x000fe20000000000 */
[----:B------:R-:W-:Y:S02]  /*6ccc0*/  BAR.SYNC.DEFER_BLOCKING 0x0 ;  /* 0x0000000000007b1d */ /* 0x000fe40000010000 */
[----:B------:R-:W-:Y:S02]  /*6ccd0*/  ISETP.GE.AND P4, PT, R0, UR15, PT ;  /* 0x0000000f00007c0c */ /* 0x000fe4000bf86270 */
[----:B------:R-:W-:Y:S02]  /*6cce0*/  LEA R0, R29, UR4, 0x4 ;  /* 0x000000041d007c11 */ /* 0x000fe4000f8e20ff */
[----:B------:R-:W-:Y:S02]  /*6ccf0*/  ISETP.GE.AND P2, PT, R3, UR15, PT ;  /* 0x0000000f03007c0c */ /* 0x000fe4000bf46270 */
[----:B------:R-:W2:Y:S01]  /*6cd00*/  LDC R29, c[0x0][0x3b4] ;  /* 0x0000ed00ff1d7b82 */ /* 0x000ea20000000800 */
[----:B------:R-:W3:Y:S01]  /*6cd10*/  LDCU UR4, c[0x0][0x3b8] ;  /* 0x00007700ff0477ac */ /* 0x000ee20008000800 */
[----:B------:R-:W4:Y:S06]  /*6cd20*/  LDS.128 R8, [R0] ;  /* 0x0000000000087984 */ /* 0x000f2c0000000c00 */
[----:B------:R-:W-:Y:S06]  /*6cd30*/  BAR.SYNC.DEFER_BLOCKING 0x0 ;  /* 0x0000000000007b1d */ /* 0x000fec0000010000 */
[----:B------:R0:W-:Y:S02]  /*6cd40*/  STSM.16.M88.4 [R2], R4 ;  /* 0x0000000402007844 */ /* 0x0001e40000000200 */
[----:B------:R-:W-:Y:S06]  /*6cd50*/  BAR.SYNC.DEFER_BLOCKING 0x0 ;  /* 0x0000000000007b1d */ /* 0x000fec0000010000 */
[----:B----4-:R-:W-:Y:S04]  /*6cd60*/  STL.64 [R1+0x90], R8 ;  /* 0x0000900801007387 */ /* 0x010fe80000100a00 */
[----:B------:R-:W-:Y:S04]  /*6cd70*/  STL.64 [R1+0x98], R10 ;  /* 0x0000980a01007387 */ /* 0x000fe80000100a00 */
[----:B0-----:R-:W4:Y:S04]  /*6cd80*/  LDL.LU R4, [R1+0x50] ;  /* 0x0000500001047983 */ /* 0x001f280000300800 */
[----:B------:R-:W4:Y:S04]  /*6cd90*/  LDL.LU R5, [R1+0x54] ;  /* 0x0000540001057983 */ /* 0x000f280000300800 */
[----:B------:R-:W2:Y:S04]  /*6cda0*/  LDL.LU R6, [R1+0x58] ;  /* 0x0000580001067983 */ /* 0x000ea80000300800 */
[----:B------:R-:W2:Y:S04]  /*6cdb0*/  LDL.LU R7, [R1+0x5c] ;  /* 0x00005c0001077983 */ /* 0x000ea80000300800 */
[----:B------:R-:W0:Y:S01]  /*6cdc0*/  LDS.128 R16, [R0] ;  /* 0x0000000000107984 */ /* 0x000e220000000c00 */
[----:B------:R-:W-:Y:S06]  /*6cdd0*/  BAR.SYNC.DEFER_BLOCKING 0x0 ;  /* 0x0000000000007b1d */ /* 0x000fec0000010000 */
[----:B--2---:R-:W-:Y:S04]  /*6cde0*/  STL.64 [R1+0x33e0], R6 ;  /* 0x0033e00601007387 */ /* 0x004fe80000100a00 */
[----:B----4-:R2:W-:Y:S04]  /*6cdf0*/  STL.64 [R1+0x33d8], R4 ;  /* 0x0033d80401007387 */ /* 0x0105e80000100a00 */
[----:B--2---:R-:W2:Y:S04]  /*6ce00*/  LDL.LU R4, [R1+0x60] ;  /* 0x0000600001047983 */ /* 0x004ea80000300800 */
[----:B------:R-:W2:Y:S04]  /*6ce10*/  LDL.LU R5, [R1+0x64] ;  /* 0x0000640001057983 */ /* 0x000ea80000300800 */
[----:B------:R-:W4:Y:S04]  /*6ce20*/  LDL.LU R6, [R1+0x68] ;  /* 0x0000680001067983 */ /* 0x000f280000300800 */
[----:B------:R-:W4:Y:S04]  /*6ce30*/  LDL.LU R7, [R1+0x6c] ;  /* 0x00006c0001077983 */ /* 0x000f280000300800 */
[----:B----4-:R-:W-:Y:S04]  /*6ce40*/  STL.64 [R1+0x33f0], R6 ;  /* 0x0033f00601007387 */ /* 0x010fe80000100a00 */
[----:B--2---:R2:W-:Y:S04]  /*6ce50*/  STL.64 [R1+0x33e8], R4 ;  /* 0x0033e80401007387 */ /* 0x0045e80000100a00 */
[----:B--2---:R-:W2:Y:S04]  /*6ce60*/  LDL.LU R4, [R1+0x70] ;  /* 0x0000700001047983 */ /* 0x004ea80000300800 */
[----:B------:R-:W2:Y:S04]  /*6ce70*/  LDL.LU R5, [R1+0x74] ;  /* 0x0000740001057983 */ /* 0x000ea80000300800 */
[----:B------:R-:W2:Y:S04]  /*6ce80*/  LDL.LU R6, [R1+0x78] ;  /* 0x0000780001067983 */ /* 0x000ea80000300800 */
[----:B------:R-:W2:Y:S04]  /*6ce90*/  LDL.LU R7, [R1+0x7c] ;  /* 0x00007c0001077983 */ /* 0x000ea80000300800 */
[----:B------:R-:W4:Y:S04]  /*6cea0*/  LDL.LU R8, [R1+0x40] ;  /* 0x0000400001087983 */ /* 0x000f280000300800 */
[----:B------:R-:W4:Y:S04]  /*6ceb0*/  LDL.LU R9, [R1+0x44] ;  /* 0x0000440001097983 */ /* 0x000f280000300800 */
[----:B------:R-:W4:Y:S04]  /*6cec0*/  LDL.LU R10, [R1+0x48] ;  /* 0x00004800010a7983 */ /* 0x000f280000300800 */
[----:B------:R-:W4:Y:S04]  /*6ced0*/  LDL.LU R11, [R1+0x4c] ;  /* 0x00004c00010b7983 */ /* 0x000f280000300800 */
[----:B------:R-:W3:Y:S04]  /*6cee0*/  LDL.LU R12, [R1+0x30] ;  /* 0x00003000010c7983 */ /* 0x000ee80000300800 */
[----:B0-----:R0:W-:Y:S04]  /*6cef0*/  STL.64 [R1+0x80], R16 ;  /* 0x0000801001007387 */ /* 0x0011e80000100a00 */
[----:B------:R0:W-:Y:S04]  /*6cf00*/  STL.64 [R1+0x88], R18 ;  /* 0x0000881201007387 */ /* 0x0001e80000100a00 */
[----:B------:R-:W3:Y:S04]  /*6cf10*/  LDL.LU R13, [R1+0x34] ;  /* 0x00003400010d7983 */ /* 0x000ee80000300800 */
[----:B------:R-:W3:Y:S04]  /*6cf20*/  LDL.LU R14, [R1+0x38] ;  /* 0x00003800010e7983 */ /* 0x000ee80000300800 */
[----:B------:R-:W3:Y:S04]  /*6cf30*/  LDL.LU R15, [R1+0x3c] ;  /* 0x00003c00010f7983 */ /* 0x000ee80000300800 */
        /* <DEDUP_REMOVED lines=8> */
[----:B------:R-:W3:Y:S04]  /*6cfc0*/  LDL.LU R24, [R1] ;  /* 0x0000000001187983 */ /* 0x000ee80000300800 */
[----:B------:R-:W3:Y:S04]  /*6cfd0*/  LDL.LU R25, [R1+0x4] ;  /* 0x0000040001197983 */ /* 0x000ee80000300800 */
[----:B------:R-:W3:Y:S04]  /*6cfe0*/  LDL.LU R26, [R1+0x8] ;  /* 0x00000800011a7983 */ /* 0x000ee80000300800 */
[----:B------:R-:W3:Y:S04]  /*6cff0*/  LDL.LU R27, [R1+0xc] ;  /* 0x00000c00011b7983 */ /* 0x000ee80000300800 */
[----:B--2---:R-:W-:Y:S01]  /*6d000*/  STSM.16.M88.4 [R2], R4 ;  /* 0x0000000402007844 */ /* 0x004fe20000000200 */
[----:B------:R-:W-:Y:S06]  /*6d010*/  BAR.SYNC.DEFER_BLOCKING 0x0 ;  /* 0x0000000000007b1d */ /* 0x000fec0000010000 */
[----:B------:R-:W0:Y:S04]  /*6d020*/  LDS.128 R4, [R0] ;  /* 0x0000000000047984 */ /* 0x000e280000000c00 */
[----:B0-----:R-:W-:Y:S04]  /*6d030*/  STL.64 [R1+0x70], R4 ;  /* 0x0000700401007387 */ /* 0x001fe80000100a00 */
[----:B------:R0:W-:Y:S04]  /*6d040*/  STL.64 [R1+0x78], R6 ;  /* 0x0000780601007387 */ /* 0x0001e80000100a00 */
[----:B0-----:R-:W2:Y:S04]  /*6d050*/  LDL.LU.64 R6, [R1+0x33f0] ;  /* 0x0033f00001067983 */ /* 0x001ea80000300a00 */
[----:B------:R-:W2:Y:S01]  /*6d060*/  LDL.LU.64 R4, [R1+0x33e8] ;  /* 0x0033e80001047983 */ /* 0x000ea20000300a00 */
[----:B------:R-:W-:Y:S06]  /*6d070*/  BAR.SYNC.DEFER_BLOCKING 0x0 ;  /* 0x0000000000007b1d */ /* 0x000fec0000010000 */
[----:B--2---:R-:W-:Y:S02]  /*6d080*/  STSM.16.M88.4 [R2], R4 ;  /* 0x0000000402007844 */ /* 0x004fe40000000200 */
        /* <DEDUP_REMOVED lines=9> */
[----:B------:R-:W0:Y:S02]  /*6d120*/  LDS.128 R4, [R0] ;  /* 0x0000000000047984 */ /* 0x000e240000000c00 */
[----:B------:R-:W-:Y:S06]  /*6d130*/  BAR.SYNC.DEFER_BLOCKING 0x0 ;  /* 0x0000000000007b1d */ /* 0x000fec0000010000 */
[----:B----4-:R-:W-:Y:S02]  /*6d140*/  STSM.16.M88.4 [R2], R8 ;  /* 0x0000000802007844 */ /* 0x010fe40000000200 */
[----:B------:R-:W-:Y:S06]  /*6d150*/  BAR.SYNC.DEFER_BLOCKING 0x0 ;  /* 0x0000000000007b1d */ /* 0x000fec0000010000 */
[----:B0-----:R-:W-:Y:S04]  /*6d160*/  STL.64 [R1+0x50], R4 ;  /* 0x0000500401007387 */ /* 0x001fe80000100a00 */
[----:B------:R0:W-:Y:S04]  /*6d170*/  STL.64 [R1+0x58], R6 ;  /* 0x0000580601007387 */ /* 0x0001e80000100a00 */
[----:B0-----:R-:W2:Y:S04]  /*6d180*/  LDL.LU.64 R6, [R1+0x33d0] ;  /* 0x0033d00001067983 */ /* 0x001ea80000300a00 */
[----:B------:R-:W2:Y:S04]  /*6d190*/  LDL.LU.64 R4, [R1+0x33c8] ;  /* 0x0033c80001047983 */ /* 0x000ea80000300a00 */
[----:B------:R-:W0:Y:S01]  /*6d1a0*/  LDS.128 R8, [R0] ;  /* 0x0000000000087984 */ /* 0x000e220000000c00 */
[----:B------:R-:W-:Y:S06]  /*6d1b0*/  BAR.SYNC.DEFER_BLOCKING 0x0 ;  /* 0x0000000000007b1d */ /* 0x000fec0000010000 */
[----:B---3--:R-:W-:Y:S02]  /*6d1c0*/  STSM.16.M88.4 [R2], R12 ;  /* 0x0000000c02007844 */ /* 0x008fe40000000200 */
[----:B------:R-:W-:Y:S06]  /*6d1d0*/  BAR.SYNC.DEFER_BLOCKING 0x0 ;  /* 0x0000000000007b1d */ /* 0x000fec0000010000 */
[----:B0-----:R-:W-:Y:S04]  /*6d1e0*/  STL.64 [R1+0x40], R8 ;  /* 0x0000400801007387 */ /* 0x001fe80000100a00 */
[----:B------:R0:W-:Y:S04]  /*6d1f0*/  STL.64 [R1+0x48], R10 ;  /* 0x0000480a01007387 */ /* 0x0001e80000100a00 */
[----:B0-----:R-:W3:Y:S04]  /*6d200*/  LDL.LU.64 R10, [R1+0x33c0] ;  /* 0x0033c000010a7983 */ /* 0x001ee80000300a00 */
[----:B------:R-:W3:Y:S04]  /*6d210*/  LDL.LU.64 R8, [R1+0x33b8] ;  /* 0x0033b80001087983 */ /* 0x000ee80000300a00 */
[----:B------:R-:W0:Y:S01]  /*6d220*/  LDS.128 R12, [R0] ;  /* 0x00000000000c7984 */ /* 0x000e220000000c00 */
[----:B------:R-:W-:Y:S06]  /*6d230*/  BAR.SYNC.DEFER_BLOCKING 0x0 ;  /* 0x0000000000007b1d */ /* 0x000fec0000010000 */
[----:B------:R-:W-:Y:S02]  /*6d240*/  STSM.16.M88.4 [R2], R16 ;  /* 0x0000001002007844 */ /* 0x000fe40000000200 */
[----:B------:R-:W-:Y:S06]  /*6d250*/  BAR.SYNC.DEFER_BLOCKING 0x0 ;  /* 0x0000000000007b1d */ /* 0x000fec0000010000 */
[----:B0-----:R-:W-:Y:S04]  /*6d260*/  STL.64 [R1+0x30], R12 ;  /* 0x0000300c01007387 */ /* 0x001fe80000100a00 */
[----:B------:R0:W-:Y:S04]  /*6d270*/  STL.64 [R1+0x38], R14 ;  /* 0x0000380e01007387 */ /* 0x0001e80000100a00 */
[----:B0-----:R-:W4:Y:S04]  /*6d280*/  LDL.LU.64 R14, [R1+0x33b0] ;  /* 0x0033b000010e7983 */ /* 0x001f280000300a00 */
[----:B------:R-:W4:Y:S04]  /*6d290*/  LDL.LU.64 R12, [R1+0x33a8] ;  /* 0x0033a800010c7983 */ /* 0x000f280000300a00 */
[----:B------:R-:W0:Y:S01]  /*6d2a0*/  LDS.128 R16, [R0] ;  /* 0x0000000000107984 */ /* 0x000e220000000c00 */
[----:B------:R-:W-:Y:S06]  /*6d2b0*/  BAR.SYNC.DEFER_BLOCKING 0x0 ;  /* 0x0000000000007b1d */ /* 0x000fec0000010000 */
[----:B0-----:R-:W-:Y:S04]  /*6d2c0*/  STL.64 [R1+0x20], R16 ;  /* 0x0000201001007387 */ /* 0x001fe80000100a00 */
[----:B------:R0:W-:Y:S04]  /*6d2d0*/  STL.64 [R1+0x28], R18 ;  /* 0x0000281201007387 */ /* 0x0001e80000100a00 */
[----:B0-----:R-:W4:Y:S04]  /*6d2e0*/  LDL.LU.64 R18, [R1+0x33a0] ;  /* 0x0033a00001127983 */ /* 0x001f280000300a00 */
[----:B------:R-:W4:Y:S04]  /*6d2f0*/  LDL.LU.64 R16, [R1+0x3398] ;  /* 0x0033980001107983 */ /* 0x000f280000300a00 */
[----:B------:R-:W-:Y:S01]  /*6d300*/  STSM.16.M88.4 [R2], R20 ;  /* 0x0000001402007844 */ /* 0x000fe20000000200 */
[----:B------:R-:W-:Y:S06]  /*6d310*/  BAR.SYNC.DEFER_BLOCKING 0x0 ;  /* 0x0000000000007b1d */ /* 0x000fec0000010000 */
[----:B------:R-:W4:Y:S04]  /*6d320*/  LDL R3, [R1+0x32a0] ;  /* 0x0032a00001037983 */ /* 0x000f280000100800 */
[----:B------:R-:W0:Y:S01]  /*6d330*/  LDS.128 R20, [R0] ;  /* 0x0000000000147984 */ /* 0x000e220000000c00 */
[----:B------:R-:W-:Y:S06]  /*6d340*/  BAR.SYNC.DEFER_BLOCKING 0x0 ;  /* 0x0000000000007b1d */ /* 0x000fec0000010000 */
[----:B------:R-:W-:Y:S02]  /*6d350*/  STSM.16.M88.4 [R2], R24 ;  /* 0x0000001802007844 */ /* 0x000fe40000000200 */
[----:B------:R-:W-:Y:S06]  /*6d360*/  BAR.SYNC.DEFER_BLOCKING 0x0 ;  /* 0x0000000000007b1d */ /* 0x000fec0000010000 */
[----:B0-----:R-:W-:Y:S04]  /*6d370*/  STL.64 [R1+0xc0], R20 ;  /* 0x0000c01401007387 */ /* 0x001fe80000100a00 */
[----:B------:R0:W-:Y:S04]  /*6d380*/  STL.64 [R1+0xc8], R22 ;  /* 0x0000c81601007387 */ /* 0x0001e80000100a00 */
[----:B------:R-:W1:Y:S01]  /*6d390*/  LDS.128 R24, [R0] ;  /* 0x0000000000187984 */ /* 0x000e620000000c00 */
[----:B------:R-:W-:Y:S06]  /*6d3a0*/  BAR.SYNC.DEFER_BLOCKING 0x0 ;  /* 0x0000000000007b1d */ /* 0x000fec0000010000 */
[----:B0-----:R-:W4:Y:S04]  /*6d3b0*/  LDL.LU.64 R22, [R1+0x3390] ;  /* 0x0033900001167983 */ /* 0x001f280000300a00 */
[----:B------:R-:W4:Y:S04]  /*6d3c0*/  LDL.LU.64 R20, [R1+0x3388] ;  /* 0x0033880001147983 */ /* 0x000f280000300a00 */
[----:B--2---:R-:W-:Y:S01]  /*6d3d0*/  STSM.16.M88.4 [R2], R4 ;  /* 0x0000000402007844 */ /* 0x004fe20000000200 */
[----:B------:R-:W-:Y:S06]  /*6d3e0*/  BAR.SYNC.DEFER_BLOCKING 0x0 ;  /* 0x0000000000007b1d */ /* 0x000fec0000010000 */
[----:B-1----:R-:W-:Y:S04]  /*6d3f0*/  STL.64 [R1+0xd0], R24 ;  /* 0x0000d01801007387 */ /* 0x002fe80000100a00 */
[----:B------:R-:W-:Y:S04]  /*6d400*/  STL.64 [R1+0xd8], R26 ;  /* 0x0000d81a01007387 */ /* 0x000fe80000100a00 */
[----:B------:R-:W0:Y:S01]  /*6d410*/  LDS.128 R4, [R0] ;  /* 0x0000000000047984 */ /* 0x000e220000000c00 */
[----:B------:R-:W-:Y:S06]  /*6d420*/  BAR.SYNC.DEFER_BLOCKING 0x0 ;  /* 0x0000000000007b1d */ /* 0x000fec0000010000 */
[----:B---3--:R-:W-:Y:S04]  /*6d430*/  STSM.16.M88.4 [R2], R8 ;  /* 0x0000000802007844 */ /* 0x008fe80000000200 */
[----:B0-----:R-:W-:Y:S04]  /*6d440*/  STL.64 [R1+0xe0], R4 ;  /* 0x0000e00401007387 */ /* 0x001fe80000100a00 */
[----:B------:R-:W-:Y:S01]  /*6d450*/  STL.64 [R1+0xe8], R6 ;  /* 0x0000e80601007387 */ /* 0x000fe20000100a00 */
[----:B------:R-:W-:Y:S06]  /*6d460*/  BAR.SYNC.DEFER_BLOCKING 0x0 ;  /* 0x0000000000007b1d */ /* 0x000fec0000010000 */
[----:B------:R-:W0:Y:S02]  /*6d470*/  LDS.128 R4, [R0] ;  /* 0x0000000000047984 */ /* 0x000e240000000c00 */
[----:B------:R-:W-:Y:S06]  /*6d480*/  BAR.SYNC.DEFER_BLOCKING 0x0 ;  /* 0x0000000000007b1d */ /* 0x000fec0000010000 */
[----:B----4-:R1:W-:Y:S02]  /*6d490*/  STSM.16.M88.4 [R2], R12 ;  /* 0x0000000c02007844 */ /* 0x0103e40000000200 */
[----:B------:R-:W-:Y:S06]  /*6d4a0*/  BAR.SYNC.DEFER_BLOCKING 0x0 ;  /* 0x0000000000007b1d */ /* 0x000fec0000010000 */
[----:B0-----:R-:W-:Y:S04]  /*6d4b0*/  STL.64 [R1+0xf0], R4 ;  /* 0x0000f00401007387 */ /* 0x001fe80000100a00 */
[----:B------:R-:W-:Y:S04]  /*6d4c0*/  STL.64 [R1+0xf8], R6 ;  /* 0x0000f80601007387 */ /* 0x000fe80000100a00 */
[----:B-1----:R-:W2:Y:S04]  /*6d4d0*/  LDL.LU R14, [R1+0x90] ;  /* 0x00009000010e7983 */ /* 0x002ea80000300800 */
[----:B------:R-:W3:Y:S04]  /*6d4e0*/  LDL R15, [R1+0x329c] ;  /* 0x00329c00010f7983 */ /* 0x000ee80000100800 */
[----:B------:R-:W0:Y:S01]  /*6d4f0*/  LDS.128 R24, [R0] ;  /* 0x0000000000187984 */ /* 0x000e220000000c00 */
[----:B------:R-:W-:Y:S06]  /*6d500*/  BAR.SYNC.DEFER_BLOCKING 0x0 ;  /* 0x0000000000007b1d */ /* 0x000fec0000010000 */
[----:B------:R-:W-:Y:S04]  /*6d510*/  STSM.16.M88.4 [R2], R16 ;  /* 0x0000001002007844 */ /* 0x000fe80000000200 */
[----:B0-----:R-:W-:Y:S04]  /*6d520*/  STL.64 [R1+0xb0], R24 ;  /* 0x0000b01801007387 */ /* 0x001fe80000100a00 */
[----:B------:R-:W-:Y:S01]  /*6d530*/  STL.64 [R1+0xb8], R26 ;  /* 0x0000b81a01007387 */ /* 0x000fe20000100a00 */
[----:B------:R-:W-:Y:S01]  /*6d540*/  IMAD R8, R3, R29, RZ ;  /* 0x0000001d03087224 */ /* 0x000fe200078e02ff */
[----:B------:R-:W-:Y:S06]  /*6d550*/  BAR.SYNC.DEFER_BLOCKING 0x0 ;  /* 0x0000000000007b1d */ /* 0x000fec0000010000 */
[----:B------:R-:W0:Y:S02]  /*6d560*/  LDS.128 R24, [R0] ;  /* 0x0000000000187984 */ /* 0x000e240000000c00 */
[----:B------:R-:W-:Y:S06]  /*6d570*/  BAR.SYNC.DEFER_BLOCKING 0x0 ;  /* 0x0000000000007b1d */ /* 0x000fec0000010000 */
[----:B0-----:R-:W-:Y:S04]  /*6d580*/  STL.64 [R1+0xa0], R24 ;  /* 0x0000a01801007387 */ /* 0x001fe80000100a00 */
[----:B------:R0:W-:Y:S04]  /*6d590*/  STL.64 [R1+0xa8], R26 ;  /* 0x0000a81a01007387 */ /* 0x0001e80000100a00 */
[----:B0-----:R-:W4:Y:S04]  /*6d5a0*/  LDL.LU.64 R26, [R1+0x3380] ;  /* 0x00338000011a7983 */ /* 0x001f280000300a00 */
[----:B------:R-:W4:Y:S04]  /*6d5b0*/  LDL.LU.64 R24, [R1+0x3378] ;  /* 0x0033780001187983 */ /* 0x000f280000300a00 */
[----:B------:R-:W2:Y:S04]  /*6d5c0*/  LDL R12, [R1+0x32a4] ;  /* 0x0032a400010c7983 */ /* 0x000ea80000100800 */
[----:B------:R-:W2:Y:S04]  /*6d5d0*/  LDL R11, [R1+0x32a8] ;  /* 0x0032a800010b7983 */ /* 0x000ea80000100800 */
[----:B------:R-:W2:Y:S04]  /*6d5e0*/  LDL R10, [R1+0x32ac] ;  /* 0x0032ac00010a7983 */ /* 0x000ea80000100800 */
[----:B------:R-:W-:Y:S01]  /*6d5f0*/  STSM.16.M88.4 [R2], R20 ;  /* 0x0000001402007844 */ /* 0x000fe20000000200 */
[----:B------:R-:W-:Y:S01]  /*6d600*/  BAR.SYNC.DEFER_BLOCKING 0x0 ;  /* 0x0000000000007b1d */ /* 0x000fe20000010000 */
[----:B------:R-:W-:-:S05]  /*6d610*/  LEA R4, P1, R8, UR12, 0x1 ;  /* 0x0000000c08047c11 */ /* 0x000fca000f8208ff */
[----:B------:R-:W0:Y:S02]  /*6d620*/  LDS.128 R20, [R0] ;  /* 0x0000000000147984 */ /* 0x000e240000000c00 */
[----:B------:R-:W-:Y:S01]  /*6d630*/  BAR.SYNC.DEFER_BLOCKING 0x0 ;  /* 0x0000000000007b1d */ /* 0x000fe20000010000 */
[----:B------:R-:W-:Y:S02]  /*6d640*/  LEA.HI.X.SX32 R5, R8, UR13, 0x1, P1 ;  /* 0x0000000d08057c11 */ /* 0x000fe400088f0eff */
[----:B------:R-:W-:-:S03]  /*6d650*/  ISETP.GE.AND P0, PT, R3, UR14, PT ;  /* 0x0000000e03007c0c */ /* 0x000fc6000bf06270 */
[----:B------:R-:W-:Y:S04]  /*6d660*/  STL [R1+0x3370], R5 ;  /* 0x0033700501007387 */ /* 0x000fe80000100800 */
[----:B------:R-:W2:Y:S04]  /*6d670*/  LDL.LU R19, [R1+0x80] ;  /* 0x0000800001137983 */ /* 0x000ea80000300800 */
[----:B------:R1:W-:Y:S04]  /*6d680*/  STL [R1+0x3310], R0 ;  /* 0x0033100001007387 */ /* 0x0003e80000100800 */
[----:B0-----:R-:W-:Y:S04]  /*6d690*/  STL.64 [R1+0x10], R20 ;  /* 0x0000101401007387 */ /* 0x001fe80000100a00 */
[----:B------:R0:W-:Y:S04]  /*6d6a0*/  STL.64 [R1+0x18], R22 ;  /* 0x0000181601007387 */ /* 0x0001e80000100a00 */
[----:B------:R-:W2:Y:S04]  /*6d6b0*/  LDL R17, [R1+0x32b4] ;  /* 0x0032b40001117983 */ /* 0x000ea80000100800 */
[----:B-1----:R-:W2:Y:S04]  /*6d6c0*/  LDL R0, [R1+0x32bc] ;  /* 0x0032bc0001007983 */ /* 0x002ea80000100800 */
[----:B0-----:R-:W2:Y:S04]  /*6d6d0*/  LDL R23, [R1+0x32a0] ;  /* 0x0032a00001177983 */ /* 0x001ea80000100800 */
[----:B------:R-:W2:Y:S01]  /*6d6e0*/  LDL R22, [R1+0x32b8] ;  /* 0x0032b80001167983 */ /* 0x000ea20000100800 */
[C---:B---3--:R-:W-:Y:S01]  /*6d6f0*/  ISETP.LT.AND P0, PT, R15.reuse, UR15, !P0 ;  /* 0x0000000f0f007c0c */ /* 0x048fe2000c701270 */
[----:B------:R-:W-:-:S04]  /*6d700*/  IMAD R28, R15, UR4, RZ ;  /* 0x000000040f1c7c24 */ /* 0x000fc8000f8e02ff */
[----:B------:R-:W-:Y:S01]  /*6d710*/  IMAD.WIDE R6, R28, 0x2, R4 ;  /* 0x000000021c067825 */ /* 0x000fe200078e0204 */
[----:B----4-:R0:W-:Y:S01]  /*6d720*/  STSM.16.M88.4 [R2], R24 ;  /* 0x0000001802007844 */ /* 0x0101e20000000200 */
[----:B------:R-:W-:Y:S02]  /*6d730*/  BAR.SYNC.DEFER_BLOCKING 0x0 ;  /* 0x0000000000007b1d */ /* 0x000fe40000010000 */
[----:B--2---:R-:W-:-:S04]  /*6d740*/  IMAD R3, R12, R29, RZ ;  /* 0x0000001d0c037224 */ /* 0x004fc800078e02ff */
[----:B0-----:R-:W2:Y:S01]  /*6d750*/  LDL R24, [R1+0x32b0] ;  /* 0x0032b00001187983 */ /* 0x001ea20000100800 */
[----:B------:R-:W-:-:S03]  /*6d760*/  LEA R2, P3, R3, UR12, 0x1 ;  /* 0x0000000c03027c11 */ /* 0x000fc6000f8608ff */
[----:B------:R-:W3:Y:S01]  /*6d770*/  LDL.LU R5, [R1+0x70] ;  /* 0x0000700001057983 */ /* 0x000ee20000300800 */
[----:B------:R-:W-:-:S03]  /*6d780*/  LEA.HI.X.SX32 R3, R3, UR13, 0x1, P3 ;  /* 0x0000000d03037c11 */ /* 0x000fc600098f0eff */
[----:B------:R0:W-:Y:S01]  /*6d790*/  @P0 STG.E.U16 desc[UR10][R6.64], R14 ;  /* 0x0000000e06000986 */ /* 0x0001e2000c10150a */
[----:B------:R-:W-:Y:S01]  /*6d7a0*/  ISETP.GE.AND P0, PT, R15, UR15, PT ;  /* 0x0000000f0f007c0c */ /* 0x000fe2000bf06270 */
[----:B0-----:R-:W-:-:S05]  /*6d7b0*/  IMAD R7, R29, 0x80, R8 ;  /* 0x000000801d077824 */ /* 0x001fca00078e0208 */
[----:B------:R-:W-:Y:S01]  /*6d7c0*/  LEA R6, P6, R7, UR12, 0x1 ;  /* 0x0000000c07067c11 */ /* 0x000fe2000f8c08ff */
[----:B------:R-:W-:Y:S01]  /*6d7d0*/  IMAD R8, R29, 0x40, R7 ;  /* 0x000000401d087824 */ /* 0x000fe200078e0207 */
[----:B------:R-:W-:Y:S02]  /*6d7e0*/  ISETP.LT.AND P3, PT, R11, UR14, !P0 ;  /* 0x0000000e0b007c0c */ /* 0x000fe4000c761270 */
[----:B------:R-:W-:Y:S01]  /*6d7f0*/  LEA.HI.X.SX32 R7, R7, UR13, 0x1, P6 ;  /* 0x0000000d07077c11 */ /* 0x000fe2000b0f0eff */
[----:B------:R0:W-:Y:S01]  /*6d800*/  STL [R1+0x336c], R3 ;  /* 0x00336c0301007387 */ /* 0x0001e20000100800 */
[----:B------:R-:W-:Y:S01]  /*6d810*/  ISETP.LT.AND P6, PT, R10, UR14, !P0 ;  /* 0x0000000e0a007c0c */ /* 0x000fe2000c7c1270 */
[----:B------:R-:W-:Y:S02]  /*6d820*/  IMAD.WIDE R10, R28, 0x2, R2 ;  /* 0x000000021c0a7825 */ /* 0x000fe400078e0202 */
[----:B0-----:R-:W4:Y:S01]  /*6d830*/  LDL.LU R3, [R1+0x60] ;  /* 0x0000600001037983 */ /* 0x001f220000300800 */
[----:B------:R-:W-:-:S04]  /*6d840*/  ISETP.GE.AND P1, PT, R12, UR14, PT ;  /* 0x0000000e0c007c0c */ /* 0x000fc8000bf26270 */
[----:B------:R-:W-:Y:S02]  /*6d850*/  ISETP.LT.AND P1, PT, R15, UR15, !P1 ;  /* 0x0000000f0f007c0c */ /* 0x000fe4000cf21270 */
[----:B------:R-:W-:Y:S02]  /*6d860*/  LEA R20, P5, R8, UR12, 0x1 ;  /* 0x0000000c08147c11 */ /* 0x000fe4000f8a08ff */
[----:B------:R-:W-:Y:S02]  /*6d870*/  PRMT R16, R14, 0x7632, R16 ;  /* 0x000076320e107816 */ /* 0x000fe40000000010 */
[----:B------:R-:W-:Y:S01]  /*6d880*/  LEA.HI.X.SX32 R21, R8, UR13, 0x1, P5 ;  /* 0x0000000d08157c11 */ /* 0x000fe2000a8f0eff */
[----:B------:R-:W-:Y:S01]  /*6d890*/  IMAD R8, R29, 0x40, R8 ;  /* 0x000000401d087824 */ /* 0x000fe200078e0208 */
[----:B------:R-:W-:Y:S01]  /*6d8a0*/  PRMT R9, R19, 0x7632, R9 ;  /* 0x0000763213097816 */ /* 0x000fe20000000009 */
[----:B------:R-:W-:-:S04]  /*6d8b0*/  IMAD.WIDE R14, R28, 0x2, R6 ;  /* 0x000000021c0e7825 */ /* 0x000fc800078e0206 */
[----:B------:R-:W-:Y:S01]  /*6d8c0*/  IMAD.WIDE R12, R28, 0x2, R20 ;  /* 0x000000021c0c7825 */ /* 0x000fe200078e0214 */
[----:B------:R0:W-:Y:S01]  /*6d8d0*/  @P1 STG.E.U16 desc[UR10][R10.64], R16 ;  /* 0x000000100a001986 */ /* 0x0001e2000c10150a */
[----:B------:R-:W-:-:S03]  /*6d8e0*/  LEA R18, P1, R8, UR12, 0x1 ;  /* 0x0000000c08127c11 */ /* 0x000fc6000f8208ff */
[----:B------:R1:W-:Y:S04]  /*6d8f0*/  @P3 STG.E.U16 desc[UR10][R14.64], R19 ;  /* 0x000000130e003986 */ /* 0x0003e8000c10150a */
[----:B------:R1:W-:Y:S01]  /*6d900*/  @P6 STG.E.U16 desc[UR10][R12.64], R9 ;  /* 0x000000090c006986 */ /* 0x0003e2000c10150a */
[----:B0-----:R-:W-:Y:S01]  /*6d910*/  IMAD R11, R29, 0x40, R8 ;  /* 0x000000401d0b7824 */ /* 0x001fe200078e0208 */
[----:B-1----:R-:W-:-:S03]  /*6d920*/  LEA.HI.X.SX32 R19, R8, UR13, 0x1, P1 ;  /* 0x0000000d08137c11 */ /* 0x002fc600088f0eff */
[----:B------:R-:W-:Y:S01]  /*6d930*/  IMAD R9, R29, 0x40, R11 ;  /* 0x000000401d097824 */ /* 0x000fe200078e020b */
[----:B------:R-:W-:-:S03]  /*6d940*/  LEA R10, P1, R11, UR12, 0x1 ;  /* 0x0000000c0b0a7c11 */ /* 0x000fc6000f8208ff */
[----:B------:R-:W-:Y:S01]  /*6d950*/  IMAD R12, R29, 0x40, R9 ;  /* 0x000000401d0c7824 */ /* 0x000fe200078e0209 */
[----:B------:R-:W-:Y:S02]  /*6d960*/  LEA R8, P6, R9, UR12, 0x1 ;  /* 0x0000000c09087c11 */ /* 0x000fe4000f8c08ff */
[----:B------:R-:W-:Y:S02]  /*6d970*/  LEA.HI.X.SX32 R11, R11, UR13, 0x1, P1 ;  /* 0x0000000d0b0b7c11 */ /* 0x000fe400088f0eff */
[----:B------:R-:W-:Y:S01]  /*6d980*/  LEA R16, P1, R12, UR12, 0x1 ;  /* 0x0000000c0c107c11 */ /* 0x000fe2000f8208ff */
[----:B------:R0:W-:Y:S01]  /*6d990*/  STL [R1+0x3340], R29 ;  /* 0x0033401d01007387 */ /* 0x0001e20000100800 */
[----:B------:R-:W-:Y:S02]  /*6d9a0*/  ISETP.LT.AND P5, PT, R17, UR14, !P0 ;  /* 0x0000000e11007c0c */ /* 0x000fe4000c7a1270 */
[----:B------:R-:W-:Y:S01]  /*6d9b0*/  LEA.HI.X.SX32 R9, R9, UR13, 0x1, P6 ;  /* 0x0000000d09097c11 */ /* 0x000fe2000b0f0eff */
[----:B------:R-:W-:Y:S01]  /*6d9c0*/  IMAD.WIDE R14, R28, 0x2, R10 ;  /* 0x000000021c0e7825 */ /* 0x000fe200078e020a */
[----:B------:R-:W-:Y:S01]  /*6d9d0*/  ISETP.LT.AND P6, PT, R0, UR14, !P0 ;  /* 0x0000000e00007c0c */ /* 0x000fe2000c7c1270 */
[----:B------:R-:W1:Y:S01]  /*6d9e0*/  LDCU UR12, c[0x0][0x398] ;  /* 0x00007300ff0c77ac */ /* 0x000e620008000800 */
[----:B------:R-:W-:Y:S01]  /*6d9f0*/  LEA.HI.X.SX32 R17, R12, UR13, 0x1, P1 ;  /* 0x0000000d0c117c11 */ /* 0x000fe200088f0eff */
[C---:B------:R-:W-:Y:S01]  /*6da00*/  IMAD.WIDE R12, R28.reuse, 0x2, R18 ;  /* 0x000000021c0c7825 */ /* 0x040fe200078e0212 */
[----:B------:R-:W-:Y:S01]  /*6da10*/  ISETP.LT.AND P1, PT, R23, UR14, !P4 ;  /* 0x0000000e17007c0c */ /* 0x000fe2000e721270 */
[----:B0-----:R-:W4:Y:S01]  /*6da20*/  LDL R29, [R1+0x32a4] ;  /* 0x0032a400011d7983 */ /* 0x001f220000100800 */
[----:B------:R-:W0:Y:S01]  /*6da30*/  LDCU UR13, c[0x0][0x398] ;  /* 0x00007300ff0d77ac */ /* 0x000e220008000800 */
[----:B------:R-:W-:Y:S01]  /*6da40*/  VIADD R26, R28, UR4 ;  /* 0x000000041c1a7c36 */ /* 0x000fe20008000000 */
[----:B--2---:R-:W-:-:S02]  /*6da50*/  ISETP.LT.AND P3, PT, R24, UR14, !P0 ;  /* 0x0000000e18007c0c */ /* 0x004fc4000c761270 */
[----:B------:R-:W-:Y:S02]  /*6da60*/  ISETP.LT.AND P0, PT, R22, UR14, !P0 ;  /* 0x0000000e16007c0c */ /* 0x000fe4000c701270 */
[----:B---3--:R-:W-:Y:S01]  /*6da70*/  PRMT R27, R5, 0x7632, R27 ;  /* 0x00007632051b7816 */ /* 0x008fe2000000001b */
[----:B------:R-:W-:-:S08]  /*6da80*/  IMAD.WIDE R22, R28, 0x2, R8 ;  /* 0x000000021c167825 */ /* 0x000fd000078e0208 */
[----:B------:R2:W-:Y:S01]  /*6da90*/  @P3 STG.E.U16 desc[UR10][R12.64], R5 ;  /* 0x000000050c003986 */ /* 0x0005e2000c10150a */
[----:B------:R-:W-:-:S03]  /*6daa0*/  IMAD.WIDE R24, R28, 0x2, R16 ;  /* 0x000000021c187825 */ /* 0x000fc600078e0210 */
[----:B------:R3:W-:Y:S04]  /*6dab0*/  @P5 STG.E.U16 desc[UR10][R14.64], R27 ;  /* 0x0000001b0e005986 */ /* 0x0007e8000c10150a */
[----:B--2---:R-:W2:Y:S04]  /*6dac0*/  LDL.LU R5, [R1+0x3370] ;  /* 0x0033700001057983 */ /* 0x004ea80000300800 */
[----:B---3--:R-:W3:Y:S04]  /*6dad0*/  LDL.LU R14, [R1+0x50] ;  /* 0x00005000010e7983 */ /* 0x008ee80000300800 */
[----:B------:R-:W3:Y:S01]  /*6dae0*/  LDL R15, [R1+0x329c] ;  /* 0x00329c00010f7983 */ /* 0x000ee20000100800 */
[----:B----4-:R-:W-:-:S03]  /*6daf0*/  PRMT R28, R3, 0x7632, R28 ;  /* 0x00007632031c7816 */ /* 0x010fc6000000001c */
[----:B------:R4:W-:Y:S04]  /*6db00*/  @P6 STG.E.U16 desc[UR10][R22.64], R3 ;  /* 0x0000000316006986 */ /* 0x0009e8000c10150a */
[----:B----4-:R-:W4:Y:S04]  /*6db10*/  LDL.LU R3, [R1+0x336c] ;  /* 0x00336c0001037983 */ /* 0x010f280000300800 */
[----:B------:R-:W4:Y:S04]  /*6db20*/  LDL R22, [R1+0x32ac] ;  /* 0x0032ac0001167983 */ /* 0x000f280000100800 */
[----:B------:R-:W4:Y:S04]  /*6db30*/  LDL R23, [R1+0x32b0] ;  /* 0x0032b00001177983 */ /* 0x000f280000100800 */
[----:B------:R0:W-:Y:S04]  /*6db40*/  @P0 STG.E.U16 desc[UR10][R24.64], R28 ;  /* 0x0000001c18000986 */ /* 0x0001e8000c10150a */
[----:B0-----:R-:W4:Y:S04]  /*6db50*/  LDL R25, [R1+0x32a8] ;  /* 0x0032a80001197983 */ /* 0x001f280000100800 */
[----:B------:R-:W-:Y:S01]  /*6db60*/  STL [R1+0x3368], R2 ;  /* 0x0033680201007387 */ /* 0x000fe20000100800 */
[----:B--2---:R-:W-:-:S05]  /*6db70*/  IMAD.WIDE R12, R26, 0x2, R4 ;  /* 0x000000021a0c7825 */ /* 0x004fca00078e0204 */
[----:B---3--:R4:W-:Y:S02]  /*6db80*/  @P1 STG.E.U16 desc[UR10][R12.64], R14 ;  /* 0x0000000e0c001986 */ /* 0x0089e4000c10150a */
[----:B----4-:R-:W-:Y:S02]  /*6db90*/  IMAD.WIDE R12, R26, 0x2, R2 ;  /* 0x000000021a0c7825 */ /* 0x010fe400078e0202 */
[----:B------:R-:W2:Y:S01]  /*6dba0*/  LDL R2, [R1+0x32a8] ;  /* 0x0032a80001027983 */ /* 0x000ea20000100800 */
[----:B------:R-:W-:-:S03]  /*6dbb0*/  ISETP.LT.AND P6, PT, R22, UR14, !P4 ;  /* 0x0000000e16007c0c */ /* 0x000fc6000e7c1270 */
[----:B------:R0:W-:Y:S01]  /*6dbc0*/  STL [R1+0x3364], R3 ;  /* 0x0033640301007387 */ /* 0x0001e20000100800 */
[----:B------:R-:W-:Y:S01]  /*6dbd0*/  ISETP.LT.AND P0, PT, R23, UR14, !P4 ;  /* 0x0000000e17007c0c */ /* 0x000fe2000e701270 */
[----:B------:R-:W-:Y:S02]  /*6dbe0*/  IMAD.WIDE R22, R26, 0x2, R20 ;  /* 0x000000021a167825 */ /* 0x000fe400078e0214 */
[----:B0-----:R-:W3:Y:S04]  /*6dbf0*/  LDL.LU R3, [R1+0x20] ;  /* 0x0000200001037983 */ /* 0x001ee80000300800 */
[----:B------:R0:W-:Y:S04]  /*6dc00*/  STL [R1+0x3360], R20 ;  /* 0x0033601401007387 */ /* 0x0001e80000100800 */
[----:B0-----:R-:W4:Y:S01]  /*6dc10*/  LDL.LU R20, [R1+0x40] ;  /* 0x0000400001147983 */ /* 0x001f220000300800 */
[----:B------:R-:W-:-:S02]  /*6dc20*/  ISETP.LT.AND P3, PT, R29, UR14, !P4 ;  /* 0x0000000e1d007c0c */ /* 0x000fc4000e761270 */
[----:B------:R-:W-:Y:S01]  /*6dc30*/  ISETP.LT.AND P5, PT, R25, UR14, !P4 ;  /* 0x0000000e19007c0c */ /* 0x000fe2000e7a1270 */
[----:B------:R0:W-:Y:S01]  /*6dc40*/  STL [R1+0x335c], R21 ;  /* 0x00335c1501007387 */ /* 0x0001e20000100800 */
[----:B------:R-:W-:Y:S01]  /*6dc50*/  PRMT R28, R14, 0x7632, R28 ;  /* 0x000076320e1c7816 */ /* 0x000fe2000000001c */
[----:B------:R-:W-:Y:S02]  /*6dc60*/  VIADD R24, R15, 0x3 ;  /* 0x000000030f187836 */ /* 0x000fe40000000000 */
[----:B------:R-:W-:Y:S01]  /*6dc70*/  IMAD.WIDE R14, R26, 0x2, R6 ;  /* 0x000000021a0e7825 */ /* 0x000fe200078e0206 */
[----:B0-----:R-:W2:Y:S05]  /*6dc80*/  LDL R21, [R1+0x32b4] ;  /* 0x0032b40001157983 */ /* 0x001eaa0000100800 */
[----:B------:R0:W-:Y:S04]  /*6dc90*/  @P3 STG.E.U16 desc[UR10][R12.64], R28 ;  /* 0x0000001c0c003986 */ /* 0x0001e8000c10150a */
[----:B0-----:R-:W3:Y:S04]  /*6dca0*/  LDL.LU R12, [R1+0x30] ;  /* 0x00003000010c7983 */ /* 0x001ee80000300800 */
[----:B----4-:R0:W-:Y:S04]  /*6dcb0*/  @P5 STG.E.U16 desc[UR10][R14.64], R20 ;  /* 0x000000140e005986 */ /* 0x0101e8000c10150a */
[----:B0-----:R-:W4:Y:S04]  /*6dcc0*/  LDL R14, [R1+0x32b8] ;  /* 0x0032b800010e7983 */ /* 0x001f280000100800 */
[----:B------:R-:W4:Y:S01]  /*6dcd0*/  LDL R15, [R1+0x32a0] ;  /* 0x0032a000010f7983 */ /* 0x000f220000100800 */
[----:B--2---:R-:W-:-:S02]  /*6dce0*/  ISETP.LT.AND P3, PT, R21, UR14, !P4 ;  /* 0x0000000e15007c0c */ /* 0x004fc4000e761270 */
[----:B------:R-:W-:Y:S02]  /*6dcf0*/  PRMT R27, R20, 0x7632, R27 ;  /* 0x00007632141b7816 */ /* 0x000fe4000000001b */
[----:B------:R-:W-:Y:S01]  /*6dd00*/  ISETP.GE.AND P1, PT, R24, UR15, PT ;  /* 0x0000000f18007c0c */ /* 0x000fe2000bf26270 */
[----:B------:R-:W-:Y:S01]  /*6dd10*/  IMAD.WIDE R24, R26, 0x2, R18 ;  /* 0x000000021a187825 */ /* 0x000fe200078e0212 */
[----:B------:R-:W-:Y:S01]  /*6dd20*/  ISETP.LT.AND P5, PT, R0, UR14, !P4 ;  /* 0x0000000e00007c0c */ /* 0x000fe2000e7a1270 */
[----:B------:R0:W-:Y:S04]  /*6dd30*/  @P6 STG.E.U16 desc[UR10][R22.64], R27 ;  /* 0x0000001b16006986 */ /* 0x0001e8000c10150a */
[----:B------:R-:W2:Y:S01]  /*6dd40*/  LDL R20, [R1+0x32b0] ;  /* 0x0032b00001147983 */ /* 0x000ea20000100800 */
[----:B---3--:R-:W-:-:S03]  /*6dd50*/  PRMT R28, R12, 0x7632, R28 ;  /* 0x000076320c1c7816 */ /* 0x008fc6000000001c */
[----:B------:R-:W-:Y:S01]  /*6dd60*/  @P0 STG.E.U16 desc[UR10][R24.64], R12 ;  /* 0x0000000c18000986 */ /* 0x000fe2000c10150a */
[----:B------:R-:W-:-:S03]  /*6dd70*/  ISETP.LT.AND P0, PT, R29, UR14, !P2 ;  /* 0x0000000e1d007c0c */ /* 0x000fc6000d701270 */
[----:B------:R3:W-:Y:S01]  /*6dd80*/  STL [R1+0x3354], R29 ;  /* 0x0033541d01007387 */ /* 0x0007e20000100800 */
[----:B0-----:R-:W-:-:S03]  /*6dd90*/  IMAD.WIDE R22, R26, 0x2, R8 ;  /* 0x000000021a167825 */ /* 0x001fc600078e0208 */
[----:B---3--:R-:W3:Y:S04]  /*6dda0*/  LDL.LU R29, [R1+0x74] ;  /* 0x00007400011d7983 */ /* 0x008ee80000300800 */
[----:B------:R0:W-:Y:S04]  /*6ddb0*/  STL [R1+0x3358], R9 ;  /* 0x0033580901007387 */ /* 0x0001e80000100800 */
[----:B0-----:R-:W2:Y:S01]  /*6ddc0*/  LDL R9, [R1+0x32b8] ;  /* 0x0032b80001097983 */ /* 0x001ea20000100800 */
[----:B----4-:R-:W-:Y:S02]  /*6ddd0*/  ISETP.LT.AND P4, PT, R14, UR14, !P4 ;  /* 0x0000000e0e007c0c */ /* 0x010fe4000e781270 */
[----:B------:R-:W-:Y:S01]  /*6dde0*/  ISETP.LT.AND P6, PT, R15, UR14, !P2 ;  /* 0x0000000e0f007c0c */ /* 0x000fe2000d7c1270 */
[----:B------:R-:W-:-:S05]  /*6ddf0*/  IMAD.WIDE R14, R26, 0x2, R10 ;  /* 0x000000021a0e7825 */ /* 0x000fca00078e020a */
[----:B------:R0:W-:Y:S04]  /*6de00*/  @P3 STG.E.U16 desc[UR10][R14.64], R28 ;  /* 0x0000001c0e003986 */ /* 0x0001e8000c10150a */
[----:B0-----:R-:W4:Y:S01]  /*6de10*/  LDL.LU R14, [R1+0x94] ;  /* 0x00009400010e7983 */ /* 0x001f220000300800 */
[C---:B------:R-:W-:Y:S01]  /*6de20*/  VIADD R12, R26.reuse, UR4 ;  /* 0x000000041a0c7c36 */ /* 0x040fe20008000000 */
[----:B------:R-:W-:Y:S01]  /*6de30*/  PRMT R13, R3, 0x7632, R13 ;  /* 0x00007632030d7816 */ /* 0x000fe2000000000d */
[----:B------:R-:W-:Y:S01]  /*6de40*/  IMAD.WIDE R24, R26, 0x2, R16 ;  /* 0x000000021a187825 */ /* 0x000fe200078e0210 */
[----:B------:R-:W3:Y:S01]  /*6de50*/  LDL R15, [R1+0x329c] ;  /* 0x00329c00010f7983 */ /* 0x000ee20000100800 */
[----:B------:R-:W-:Y:S02]  /*6de60*/  ISETP.LT.AND P3, PT, R2, UR14, !P2 ;  /* 0x0000000e02007c0c */ /* 0x000fe4000d761270 */
[----:B------:R-:W-:Y:S01]  /*6de70*/  IMAD.WIDE R26, R12, 0x2, R4 ;  /* 0x000000020c1a7825 */ /* 0x000fe200078e0204 */
[----:B------:R-:W3:Y:S04]  /*6de80*/  LDL.LU R2, [R1+0x3368] ;  /* 0x0033680001027983 */ /* 0x000ee80000300800 */
[----:B------:R0:W-:Y:S04]  /*6de90*/  @P5 STG.E.U16 desc[UR10][R22.64], R3 ;  /* 0x0000000316005986 */ /* 0x0001e8000c10150a */
[----:B------:R1:W-:Y:S04]  /*6dea0*/  @P4 STG.E.U16 desc[UR10][R24.64], R13 ;  /* 0x0000000d18004986 */ /* 0x0003e8000c10150a */
[----:B0-----:R-:W3:Y:S04]  /*6deb0*/  LDL.LU R3, [R1+0x3364] ;  /* 0x0033640001037983 */ /* 0x001ee80000300800 */
[----:B-1----:R-:W3:Y:S01]  /*6dec0*/  LDL.LU R25, [R1+0x84] ;  /* 0x0000840001197983 */ /* 0x002ee20000300800 */
[----:B--2---:R-:W-:-:S02]  /*6ded0*/  ISETP.LT.AND P4, PT, R20, UR14, !P2 ;  /* 0x0000000e14007c0c */ /* 0x004fc4000d781270 */
[----:B------:R-:W-:Y:S01]  /*6dee0*/  ISETP.LT.AND P5, PT, R21, UR14, !P2 ;  /* 0x0000000e15007c0c */ /* 0x000fe2000d7a1270 */
[----:B----4-:R0:W-:Y:S04]  /*6def0*/  @P6 STG.E.U16 desc[UR10][R26.64], R14 ;  /* 0x0000000e1a006986 */ /* 0x0101e8000c10150a */
[----:B0-----:R-:W2:Y:S04]  /*6df00*/  LDL R27, [R1+0x32ac] ;  /* 0x0032ac00011b7983 */ /* 0x001ea80000100800 */
[----:B------:R-:W4:Y:S04]  /*6df10*/  LDL.LU R20, [R1+0x3360] ;  /* 0x0033600001147983 */ /* 0x000f280000300800 */
[----:B------:R-:W4:Y:S01]  /*6df20*/  LDL.LU R21, [R1+0x335c] ;  /* 0x00335c0001157983 */ /* 0x000f220000300800 */
[----:B------:R-:W-:Y:S01]  /*6df30*/  PRMT R24, R14, 0x7632, R24 ;  /* 0x000076320e187816 */ /* 0x000fe20000000018 */
[----:B---3--:R-:W-:-:S02]  /*6df40*/  VIADD R13, R15, 0x4 ;  /* 0x000000040f0d7836 */ /* 0x008fc40000000000 */
[----:B------:R-:W-:-:S04]  /*6df50*/  IMAD.WIDE R14, R12, 0x2, R2 ;  /* 0x000000020c0e7825 */ /* 0x000fc800078e0202 */
[----:B------:R-:W-:Y:S01]  /*6df60*/  IMAD.WIDE R22, R12, 0x2, R6 ;  /* 0x000000020c167825 */ /* 0x000fe200078e0206 */
[----:B------:R-:W-:Y:S01]  /*6df70*/  @P0 STG.E.U16 desc[UR10][R14.64], R24 ;  /* 0x000000180e000986 */ /* 0x000fe2000c10150a */
[----:B------:R-:W-:-:S03]  /*6df80*/  PRMT R26, R25, 0x7632, R26 ;  /* 0x00007632191a7816 */ /* 0x000fc6000000001a */
[----:B------:R0:W-:Y:S04]  /*6df90*/  @P3 STG.E.U16 desc[UR10][R22.64], R25 ;  /* 0x0000001916003986 */ /* 0x0001e8000c10150a */
[----:B------:R1:W-:Y:S01]  /*6dfa0*/  STL [R1+0x3350], R18 ;  /* 0x0033501201007387 */ /* 0x0003e20000100800 */
[----:B------:R-:W-:Y:S02]  /*6dfb0*/  ISETP.LT.AND P3, PT, R0, UR14, !P2 ;  /* 0x0000000e00007c0c */ /* 0x000fe4000d761270 */
[----:B------:R-:W-:Y:S01]  /*6dfc0*/  ISETP.GE.AND P0, PT, R13, UR15, PT ;  /* 0x0000000f0d007c0c */ /* 0x000fe2000bf06270 */
[C---:B0-----:R-:W-:Y:S02]  /*6dfd0*/  IMAD.WIDE R22, R12.reuse, 0x2, R18 ;  /* 0x000000020c167825 */ /* 0x041fe400078e0212 */
[----:B-1----:R-:W3:Y:S04]  /*6dfe0*/  LDL.LU R18, [R1+0x54] ;  /* 0x0000540001127983 */ /* 0x002ee80000300800 */
[----:B------:R0:W-:Y:S01]  /*6dff0*/  STL [R1+0x334c], R19 ;  /* 0x00334c1301007387 */ /* 0x0001e20000100800 */
[----:B------:R-:W-:Y:S01]  /*6e000*/  PRMT R13, R29, 0x7632, R13 ;  /* 0x000076321d0d7816 */ /* 0x000fe2000000000d */
[----:B------:R-:W-:-:S02]  /*6e010*/  IMAD.WIDE R24, R12, 0x2, R10 ;  /* 0x000000020c187825 */ /* 0x000fc400078e020a */
[----:B0-----:R-:W3:Y:S01]  /*6e020*/  LDL.LU R19, [R1+0x44] ;  /* 0x0000440001137983 */ /* 0x001ee20000300800 */
[----:B--2---:R-:W-:Y:S01]  /*6e030*/  ISETP.LT.AND P6, PT, R27, UR14, !P2 ;  /* 0x0000000e1b007c0c */ /* 0x004fe2000d7c1270 */
[----:B----4-:R-:W-:Y:S01]  /*6e040*/  IMAD.WIDE R14, R12, 0x2, R20 ;  /* 0x000000020c0e7825 */ /* 0x010fe200078e0214 */
[----:B------:R-:W-:-:S11]  /*6e050*/  ISETP.LT.AND P2, PT, R9, UR14, !P2 ;  /* 0x0000000e09007c0c */ /* 0x000fd6000d741270 */
[----:B------:R0:W-:Y:S04]  /*6e060*/  @P6 STG.E.U16 desc[UR10][R14.64], R26 ;  /* 0x0000001a0e006986 */ /* 0x0001e8000c10150a */
[----:B------:R1:W-:Y:S04]  /*6e070*/  @P4 STG.E.U16 desc[UR10][R22.64], R29 ;  /* 0x0000001d16004986 */ /* 0x0003e8000c10150a */
[----:B0-----:R-:W2:Y:S04]  /*6e080*/  LDL R14, [R1+0x329c] ;  /* 0x00329c00010e7983 */ /* 0x001ea80000100800 */
[----:B------:R-:W4:Y:S04]  /*6e090*/  LDL R15, [R1+0x32a0] ;  /* 0x0032a000010f7983 */ /* 0x000f280000100800 */
[----:B------:R-:W4:Y:S04]  /*6e0a0*/  LDL.LU R26, [R1+0x64] ;  /* 0x00006400011a7983 */ /* 0x000f280000300800 */
[----:B------:R-:W4:Y:S04]  /*6e0b0*/  LDL.LU R9, [R1+0x3358] ;  /* 0x0033580001097983 */ /* 0x000f280000300800 */
[----:B-1----:R-:W4:Y:S04]  /*6e0c0*/  LDL.LU R29, [R1+0x3354] ;  /* 0x00335400011d7983 */ /* 0x002f280000300800 */
[----:B------:R0:W-:Y:S04]  /*6e0d0*/  @P5 STG.E.U16 desc[UR10][R24.64], R13 ;  /* 0x0000000d18005986 */ /* 0x0001e8000c10150a */
[----:B0-----:R-:W4:Y:S01]  /*6e0e0*/  LDL R25, [R1+0x32a8] ;  /* 0x0032a80001197983 */ /* 0x001f220000100800 */
[----:B------:R-:W-:Y:S01]  /*6e0f0*/  IMAD.WIDE R22, R12, 0x2, R16 ;  /* 0x000000020c167825 */ /* 0x000fe200078e0210 */
[----:B---3--:R-:W-:-:S03]  /*6e100*/  PRMT R28, R18, 0x7632, R28 ;  /* 0x00007632121c7816 */ /* 0x008fc6000000001c */
[----:B--2---:R-:W-:Y:S01]  /*6e110*/  VIADD R13, R14, 0x5 ;  /* 0x000000050e0d7836 */ /* 0x004fe20000000000 */
[----:B----4-:R-:W-:Y:S02]  /*6e120*/  ISETP.LT.AND P4, PT, R15, UR14, !P1 ;  /* 0x0000000e0f007c0c */ /* 0x010fe4000cf81270 */
[----:B------:R-:W-:Y:S01]  /*6e130*/  PRMT R24, R26, 0x7632, R24 ;  /* 0x000076321a187816 */ /* 0x000fe20000000018 */
[----:B------:R-:W-:Y:S01]  /*6e140*/  IMAD.WIDE R14, R12, 0x2, R8 ;  /* 0x000000020c0e7825 */ /* 0x000fe200078e0208 */
[----:B------:R-:W-:-:S03]  /*6e150*/  ISETP.LT.AND P6, PT, R29, UR14, !P1 ;  /* 0x0000000e1d007c0c */ /* 0x000fc6000cfc1270 */
[----:B------:R-:W-:Y:S01]  /*6e160*/  VIADD R12, R12, UR4 ;  /* 0x000000040c0c7c36 */ /* 0x000fe20008000000 */
[----:B------:R0:W-:Y:S04]  /*6e170*/  @P3 STG.E.U16 desc[UR10][R14.64], R26 ;  /* 0x0000001a0e003986 */ /* 0x0001e8000c10150a */
[----:B------:R1:W-:Y:S04]  /*6e180*/  @P2 STG.E.U16 desc[UR10][R22.64], R24 ;  /* 0x0000001816002986 */ /* 0x0003e8000c10150a */
[----:B------:R2:W-:Y:S01]  /*6e190*/  STL [R1+0x3344], R29 ;  /* 0x0033441d01007387 */ /* 0x0005e20000100800 */
[----:B0-----:R-:W-:Y:S01]  /*6e1a0*/  IMAD.WIDE R14, R12, 0x2, R4 ;  /* 0x000000020c0e7825 */ /* 0x001fe200078e0204 */
[----:B------:R-:W-:-:S03]  /*6e1b0*/  ISETP.LT.AND P5, PT, R25, UR14, !P1 ;  /* 0x0000000e19007c0c */ /* 0x000fc6000cfa1270 */
[C---:B-1----:R-:W-:Y:S01]  /*6e1c0*/  IMAD.WIDE R22, R12.reuse, 0x2, R2 ;  /* 0x000000020c167825 */ /* 0x042fe200078e0202 */
[----:B--2---:R-:W2:Y:S04]  /*6e1d0*/  LDL.LU R29, [R1+0x24] ;  /* 0x00002400011d7983 */ /* 0x004ea80000300800 */
[----:B------:R0:W-:Y:S04]  /*6e1e0*/  STL [R1+0x3348], R5 ;  /* 0x0033480501007387 */ /* 0x0001e80000100800 */
[----:B------:R1:W-:Y:S01]  /*6e1f0*/  @P4 STG.E.U16 desc[UR10][R14.64], R18 ;  /* 0x000000120e004986 */ /* 0x0003e2000c10150a */
[----:B------:R-:W-:-:S03]  /*6e200*/  IMAD.WIDE R24, R12, 0x2, R6 ;  /* 0x000000020c187825 */ /* 0x000fc600078e0206 */
[----:B------:R3:W-:Y:S04]  /*6e210*/  @P6 STG.E.U16 desc[UR10][R22.64], R28 ;  /* 0x0000001c16006986 */ /* 0x0007e8000c10150a */
[----:B0-----:R-:W4:Y:S04]  /*6e220*/  LDL.LU R5, [R1+0x34] ;  /* 0x0000340001057983 */ /* 0x001f280000300800 */
[----:B-1----:R-:W2:Y:S04]  /*6e230*/  LDL.LU R18, [R1+0x3350] ;  /* 0x0033500001127983 */ /* 0x002ea80000300800 */
[----:B---3--:R-:W3:Y:S04]  /*6e240*/  LDL R22, [R1+0x32b0] ;  /* 0x0032b00001167983 */ /* 0x008ee80000100800 */
[----:B------:R-:W2:Y:S01]  /*6e250*/  LDL R23, [R1+0x32b4] ;  /* 0x0032b40001177983 */ /* 0x000ea20000100800 */
[----:B------:R-:W-:-:S02]  /*6e260*/  ISETP.GE.AND P2, PT, R13, UR15, PT ;  /* 0x0000000f0d007c0c */ /* 0x000fc4000bf46270 */
[----:B------:R-:W-:Y:S01]  /*6e270*/  PRMT R13, R19, 0x7632, R13 ;  /* 0x00007632130d7816 */ /* 0x000fe2000000000d */
[----:B------:R-:W4:Y:S04]  /*6e280*/  LDL R14, [R1+0x32b8] ;  /* 0x0032b800010e7983 */ /* 0x000f280000100800 */
[----:B------:R-:W4:Y:S04]  /*6e290*/  LDL R15, [R1+0x32a0] ;  /* 0x0032a000010f7983 */ /* 0x000f280000100800 */
[----:B------:R0:W-:Y:S04]  /*6e2a0*/  @P5 STG.E.U16 desc[UR10][R24.64], R19 ;  /* 0x0000001318005986 */ /* 0x0001e8000c10150a */
[----:B0-----:R-:W4:Y:S01]  /*6e2b0*/  LDL.LU R19, [R1+0x334c] ;  /* 0x00334c0001137983 */ /* 0x001f220000300800 */
[----:B------:R-:W-:Y:S01]  /*6e2c0*/  ISETP.LT.AND P3, PT, R27, UR14, !P1 ;  /* 0x0000000e1b007c0c */ /* 0x000fe2000cf61270 */
[----:B------:R-:W-:-:S12]  /*6e2d0*/  IMAD.WIDE R26, R12, 0x2, R20 ;  /* 0x000000020c1a7825 */ /* 0x000fd800078e0214 */
[----:B------:R0:W-:Y:S01]  /*6e2e0*/  @P3 STG.E.U16 desc[UR10][R26.64], R13 ;  /* 0x0000000d1a003986 */ /* 0x0001e2000c10150a */
[----:B------:R-:W-:Y:S01]  /*6e2f0*/  ISETP.LT.AND P3, PT, R0, UR14, !P1 ;  /* 0x0000000e00007c0c */ /* 0x000fe2000cf61270 */
[----:B------:R-:W-:-:S04]  /*6e300*/  IMAD.WIDE R24, R12, 0x2, R8 ;  /* 0x000000020c187825 */ /* 0x000fc800078e0208 */
[C---:B0-----:R-:W-:Y:S02]  /*6e310*/  VIADD R13, R12.reuse, UR4 ;  /* 0x000000040c0d7c36 */ /* 0x041fe40008000000 */
[----:B------:R-:W-:Y:S01]  /*6e320*/  IMAD.WIDE R26, R12, 0x2, R16 ;  /* 0x000000020c1a7825 */ /* 0x000fe200078e0210 */
[----:B---3--:R-:W-:Y:S02]  /*6e330*/  ISETP.LT.AND P4, PT, R22, UR14, !P1 ;  /* 0x0000000e16007c0c */ /* 0x008fe4000cf81270 */
[----:B--2---:R-:W-:Y:S02]  /*6e340*/  ISETP.LT.AND P5, PT, R23, UR14, !P1 ;  /* 0x0000000e17007c0c */ /* 0x004fe4000cfa1270 */
[----:B----4-:R-:W-:Y:S02]  /*6e350*/  PRMT R28, R5, 0x7632, R28 ;  /* 0x00007632051c7816 */ /* 0x010fe4000000001c */
[----:B------:R-:W-:Y:S02]  /*6e360*/  ISETP.LT.AND P1, PT, R14, UR14, !P1 ;  /* 0x0000000e0e007c0c */ /* 0x000fe4000cf21270 */
[----:B------:R-:W-:Y:S01]  /*6e370*/  ISETP.LT.AND P6, PT, R15, UR14, !P0 ;  /* 0x0000000e0f007c0c */ /* 0x000fe2000c7c1270 */
[----:B------:R-:W-:-:S04]  /*6e380*/  IMAD.WIDE R14, R12, 0x2, R10 ;  /* 0x000000020c0e7825 */ /* 0x000fc800078e020a */
[----:B------:R-:W-:Y:S01]  /*6e390*/  IMAD.WIDE R22, R12, 0x2, R18 ;  /* 0x000000020c167825 */ /* 0x000fe200078e0212 */
[----:B------:R-:W-:-:S04]  /*6e3a0*/  PRMT R12, R29, 0x7632, R12 ;  /* 0x000076321d0c7816 */ /* 0x000fc8000000000c */
[----:B------:R0:W-:Y:S04]  /*6e3b0*/  @P4 STG.E.U16 desc[UR10][R22.64], R5 ;  /* 0x0000000516004986 */ /* 0x0001e8000c10150a */
[----:B------:R1:W-:Y:S04]  /*6e3c0*/  @P5 STG.E.U16 desc[UR10][R14.64], R28 ;  /* 0x0000001c0e005986 */ /* 0x0003e8000c10150a */
[----:B------:R2:W-:Y:S04]  /*6e3d0*/  @P3 STG.E.U16 desc[UR10][R24.64], R29 ;  /* 0x0000001d18003986 */ /* 0x0005e8000c10150a */
[----:B0-----:R-:W3:Y:S04]  /*6e3e0*/  LDL.LU R5, [R1+0x3348] ;  /* 0x0033480001057983 */ /* 0x001ee80000300800 */
[----:B-1----:R-:W4:Y:S04]  /*6e3f0*/  LDL R14, [R1+0x329c] ;  /* 0x00329c00010e7983 */ /* 0x002f280000100800 */
[----:B------:R-:W3:Y:S04]  /*6e400*/  LDL R15, [R1+0x32b4] ;  /* 0x0032b400010f7983 */ /* 0x000ee80000100800 */
[----:B--2---:R-:W2:Y:S04]  /*6e410*/  LDL.LU R29, [R1+0x3344] ;  /* 0x00334400011d7983 */ /* 0x004ea80000300800 */
[----:B------:R-:W3:Y:S04]  /*6e420*/  LDL R24, [R1+0x32b0] ;  /* 0x0032b00001187983 */ /* 0x000ee80000100800 */
[----:B------:R-:W4:Y:S04]  /*6e430*/  LDL.LU R25, [R1+0x98] ;  /* 0x0000980001197983 */ /* 0x000f280000300800 */
[----:B------:R0:W-:Y:S04]  /*6e440*/  @P1 STG.E.U16 desc[UR10][R26.64], R12 ;  /* 0x0000000c1a001986 */ /* 0x0001e8000c10150a */
[----:B0-----:R-:W4:Y:S04]  /*6e450*/  LDL R12, [R1+0x32a8] ;  /* 0x0032a800010c7983 */ /* 0x001f280000100800 */
[----:B------:R-:W4:Y:S04]  /*6e460*/  LDL R26, [R1+0x32ac] ;  /* 0x0032ac00011a7983 */ /* 0x000f280000100800 */
[----:B------:R-:W4:Y:S01]  /*6e470*/  LDL R27, [R1+0x88] ;  /* 0x00008800011b7983 */ /* 0x000f220000100800 */
[----:B--2---:R-:W-:-:S03]  /*6e480*/  ISETP.LT.AND P1, PT, R29, UR14, !P0 ;  /* 0x0000000e1d007c0c */ /* 0x004fc6000c721270 */
[----:B------:R-:W2:Y:S01]  /*6e490*/  LDL.LU R29, [R1+0x3340] ;  /* 0x00334000011d7983 */ /* 0x000ea20000300800 */
[----:B---3--:R-:W-:Y:S01]  /*6e4a0*/  IMAD.WIDE R22, R13, 0x2, R4 ;  /* 0x000000020d167825 */ /* 0x008fe200078e0204 */
[----:B------:R-:W-:Y:S02]  /*6e4b0*/  ISETP.LT.AND P4, PT, R15, UR14, !P0 ;  /* 0x0000000e0f007c0c */ /* 0x000fe4000c781270 */
[----:B------:R-:W-:Y:S04]  /*6e4c0*/  STL [R1+0x333c], R7 ;  /* 0x00333c0701007387 */ /* 0x000fe80000100800 */
[----:B----4-:R0:W-:Y:S01]  /*6e4d0*/  @P6 STG.E.U16 desc[UR10][R22.64], R25 ;  /* 0x0000001916006986 */ /* 0x0101e2000c10150a */
[----:B------:R-:W-:Y:S01]  /*6e4e0*/  ISETP.LT.AND P3, PT, R12, UR14, !P0 ;  /* 0x0000000e0c007c0c */ /* 0x000fe2000c761270 */
[----:B------:R-:W-:-:S02]  /*6e4f0*/  VIADD R12, R14, 0x6 ;  /* 0x000000060e0c7836 */ /* 0x000fc40000000000 */
[----:B------:R-:W-:Y:S01]  /*6e500*/  IMAD.WIDE R14, R13, 0x2, R2 ;  /* 0x000000020d0e7825 */ /* 0x000fe200078e0202 */
[----:B------:R-:W-:-:S03]  /*6e510*/  ISETP.LT.AND P5, PT, R26, UR14, !P0 ;  /* 0x0000000e1a007c0c */ /* 0x000fc6000c7a1270 */
[----:B0-----:R-:W-:Y:S01]  /*6e520*/  IMAD.WIDE R22, R13, 0x2, R6 ;  /* 0x000000020d167825 */ /* 0x001fe200078e0206 */
[----:B------:R-:W-:Y:S01]  /*6e530*/  PRMT R28, R27, 0x7632, R28 ;  /* 0x000076321b1c7816 */ /* 0x000fe2000000001c */
[----:B------:R-:W3:Y:S02]  /*6e540*/  LDL.LU R7, [R1+0x68] ;  /* 0x0000680001077983 */ /* 0x000ee40000300800 */
[----:B------:R-:W-:Y:S02]  /*6e550*/  IMAD.WIDE R26, R13, 0x2, R18 ;  /* 0x000000020d1a7825 */ /* 0x000fe400078e0212 */
[----:B------:R0:W-:Y:S04]  /*6e560*/  STL [R1+0x3338], R19 ;  /* 0x0033381301007387 */ /* 0x0001e80000100800 */
[----:B0-----:R-:W4:Y:S01]  /*6e570*/  LDL.LU R19, [R1+0x78] ;  /* 0x0000780001137983 */ /* 0x001f220000300800 */
[----:B--2---:R-:W-:-:S05]  /*6e580*/  PRMT R29, R25, 0x7632, R29 ;  /* 0x00007632191d7816 */ /* 0x004fca000000001d */
[----:B------:R0:W-:Y:S04]  /*6e590*/  @P1 STG.E.U16 desc[UR10][R14.64], R29 ;  /* 0x0000001d0e001986 */ /* 0x0001e8000c10150a */
[----:B0-----:R-:W2:Y:S01]  /*6e5a0*/  LDL.LU R15, [R1+0x88] ;  /* 0x00008800010f7983 */ /* 0x001ea20000300800 */
[----:B------:R-:W-:Y:S01]  /*6e5b0*/  ISETP.LT.AND P6, PT, R24, UR14, !P0 ;  /* 0x0000000e18007c0c */ /* 0x000fe2000c7c1270 */
[----:B------:R-:W-:Y:S01]  /*6e5c0*/  IMAD.WIDE R24, R13, 0x2, R20 ;  /* 0x000000020d187825 */ /* 0x000fe200078e0214 */
[----:B------:R-:W-:Y:S01]  /*6e5d0*/  ISETP.GE.AND P1, PT, R12, UR15, PT ;  /* 0x0000000f0c007c0c */ /* 0x000fe2000bf26270 */
[----:B------:R-:W3:Y:S04]  /*6e5e0*/  LDL R29, [R1+0x32a4] ;  /* 0x0032a400011d7983 */ /* 0x000ee80000100800 */
[----:B--2---:R0:W-:Y:S04]  /*6e5f0*/  @P3 STG.E.U16 desc[UR10][R22.64], R15 ;  /* 0x0000000f16003986 */ /* 0x0041e8000c10150a */
[----:B------:R1:W-:Y:S01]  /*6e600*/  @P5 STG.E.U16 desc[UR10][R24.64], R28 ;  /* 0x0000001c18005986 */ /* 0x0003e2000c10150a */
[----:B----4-:R-:W-:Y:S01]  /*6e610*/  PRMT R12, R19, 0x7632, R12 ;  /* 0x00007632130c7816 */ /* 0x010fe2000000000c */
[----:B0-----:R-:W-:-:S02]  /*6e620*/  IMAD.WIDE R14, R13, 0x2, R10 ;  /* 0x000000020d0e7825 */ /* 0x001fc400078e020a */
[----:B------:R-:W2:Y:S04]  /*6e630*/  LDL R22, [R1+0x32a0] ;  /* 0x0032a00001167983 */ /* 0x000ea80000100800 */
[----:B-1----:R-:W4:Y:S01]  /*6e640*/  LDL R25, [R1+0x32b8] ;  /* 0x0032b80001197983 */ /* 0x002f220000100800 */
[----:B------:R-:W-:-:S03]  /*6e650*/  ISETP.LT.AND P3, PT, R0, UR14, !P0 ;  /* 0x0000000e00007c0c */ /* 0x000fc6000c761270 */
[----:B------:R0:W-:Y:S04]  /*6e660*/  @P6 STG.E.U16 desc[UR10][R26.64], R19 ;  /* 0x000000131a006986 */ /* 0x0001e8000c10150a */
[----:B------:R1:W-:Y:S01]  /*6e670*/  @P4 STG.E.U16 desc[UR10][R14.64], R12 ;  /* 0x0000000c0e004986 */ /* 0x0003e2000c10150a */
[----:B---3--:R-:W-:-:S03]  /*6e680*/  PRMT R28, R7, 0x7632, R28 ;  /* 0x00007632071c7816 */ /* 0x008fc6000000001c */
[----:B------:R-:W3:Y:S01]  /*6e690*/  LDL R23, [R1+0x32a8] ;  /* 0x0032a80001177983 */ /* 0x000ee20000100800 */
[----:B0-----:R-:W-:-:S03]  /*6e6a0*/  VIADD R26, R13, UR4 ;  /* 0x000000040d1a7c36 */ /* 0x001fc60008000000 */
[----:B------:R-:W3:Y:S01]  /*6e6b0*/  LDL.LU R19, [R1+0x48] ;  /* 0x0000480001137983 */ /* 0x000ee20000300800 */
[----:B-1----:R-:W-:-:S03]  /*6e6c0*/  IMAD.WIDE R14, R13, 0x2, R8 ;  /* 0x000000020d0e7825 */ /* 0x002fc600078e0208 */
[----:B------:R0:W-:Y:S04]  /*6e6d0*/  STL [R1+0x3334], R3 ;  /* 0x0033340301007387 */ /* 0x0001e80000100800 */
[----:B------:R1:W-:Y:S01]  /*6e6e0*/  @P3 STG.E.U16 desc[UR10][R14.64], R7 ;  /* 0x000000070e003986 */ /* 0x0003e2000c10150a */
[----:B----4-:R-:W-:Y:S01]  /*6e6f0*/  ISETP.LT.AND P0, PT, R25, UR14, !P0 ;  /* 0x0000000e19007c0c */ /* 0x010fe2000c701270 */
[----:B------:R-:W-:Y:S02]  /*6e700*/  IMAD.WIDE R24, R26, 0x2, R2 ;  /* 0x000000021a187825 */ /* 0x000fe400078e0202 */
[----:B0-----:R-:W4:Y:S04]  /*6e710*/  LDL.LU R3, [R1+0x58] ;  /* 0x0000580001037983 */ /* 0x001f280000300800 */
[----:B-1----:R-:W4:Y:S04]  /*6e720*/  LDL.LU R7, [R1+0x333c] ;  /* 0x00333c0001077983 */ /* 0x002f280000300800 */
[----:B------:R-:W4:Y:S04]  /*6e730*/  LDL R14, [R1+0x32ac] ;  /* 0x0032ac00010e7983 */ /* 0x000f280000100800 */
[----:B------:R-:W4:Y:S01]  /*6e740*/  LDL R15, [R1+0x329c] ;  /* 0x00329c00010f7983 */ /* 0x000f220000100800 */
[----:B--2---:R-:W-:-:S02]  /*6e750*/  ISETP.LT.AND P6, PT, R22, UR14, !P2 ;  /* 0x0000000e16007c0c */ /* 0x004fc4000d7c1270 */
[----:B------:R-:W-:Y:S01]  /*6e760*/  ISETP.LT.AND P5, PT, R29, UR14, !P2 ;  /* 0x0000000e1d007c0c */ /* 0x000fe2000d7a1270 */
[----:B------:R-:W-:Y:S01]  /*6e770*/  IMAD.WIDE R12, R13, 0x2, R16 ;  /* 0x000000020d0c7825 */ /* 0x000fe200078e0210 */
[----:B---3--:R-:W-:-:S03]  /*6e780*/  ISETP.LT.AND P4, PT, R23, UR14, !P2 ;  /* 0x0000000e17007c0c */ /* 0x008fc6000d781270 */
[----:B------:R-:W-:Y:S01]  /*6e790*/  IMAD.WIDE R22, R26, 0x2, R4 ;  /* 0x000000021a167825 */ /* 0x000fe200078e0204 */
[----:B------:R-:W-:Y:S04]  /*6e7a0*/  @P0 STG.E.U16 desc[UR10][R12.64], R28 ;  /* 0x0000001c0c000986 */ /* 0x000fe8000c10150a */
[----:B------:R0:W-:Y:S04]  /*6e7b0*/  STL [R1+0x332c], R28 ;  /* 0x00332c1c01007387 */ /* 0x0001e80000100800 */
[----:B0-----:R-:W2:Y:S01]  /*6e7c0*/  LDL R28, [R1+0x32a0] ;  /* 0x0032a000011c7983 */ /* 0x001ea20000100800 */
[----:B----4-:R-:W-:-:S03]  /*6e7d0*/  PRMT R27, R3, 0x7632, R27 ;  /* 0x00007632031b7816 */ /* 0x010fc6000000001b */
[----:B------:R0:W-:Y:S01]  /*6e7e0*/  @P6 STG.E.U16 desc[UR10][R22.64], R3 ;  /* 0x0000000316006986 */ /* 0x0001e2000c10150a */
[----:B------:R-:W-:-:S03]  /*6e7f0*/  ISETP.LT.AND P3, PT, R14, UR14, !P2 ;  /* 0x0000000e0e007c0c */ /* 0x000fc6000d761270 */
[----:B------:R1:W-:Y:S01]  /*6e800*/  @P5 STG.E.U16 desc[UR10][R24.64], R27 ;  /* 0x0000001b18005986 */ /* 0x0003e2000c10150a */
[----:B------:R-:W-:-:S03]  /*6e810*/  IMAD.WIDE R12, R26, 0x2, R6 ;  /* 0x000000021a0c7825 */ /* 0x000fc600078e0206 */
[----:B0-----:R-:W3:Y:S01]  /*6e820*/  LDL.LU R3, [R1+0x9c] ;  /* 0x00009c0001037983 */ /* 0x001ee20000300800 */
[----:B------:R-:W-:-:S03]  /*6e830*/  VIADD R22, R15, 0x7 ;  /* 0x000000070f167836 */ /* 0x000fc60000000000 */
[----:B------:R0:W-:Y:S01]  /*6e840*/  STL [R1+0x3330], R27 ;  /* 0x0033301b01007387 */ /* 0x0001e20000100800 */
[----:B------:R-:W-:Y:S01]  /*6e850*/  IMAD.WIDE R14, R26, 0x2, R20 ;  /* 0x000000021a0e7825 */ /* 0x000fe200078e0214 */
[----:B------:R-:W-:Y:S02]  /*6e860*/  PRMT R23, R19, 0x7632, R23 ;  /* 0x0000763213177816 */ /* 0x000fe40000000017 */
[----:B-1----:R-:W4:Y:S04]  /*6e870*/  LDL R24, [R1+0x32b0] ;  /* 0x0032b00001187983 */ /* 0x002f280000100800 */
[----:B------:R-:W3:Y:S01]  /*6e880*/  LDL R25, [R1+0x32b4] ;  /* 0x0032b40001197983 */ /* 0x000ee20000100800 */
[----:B------:R-:W-:-:S03]  /*6e890*/  ISETP.GE.AND P0, PT, R22, UR15, PT ;  /* 0x0000000f16007c0c */ /* 0x000fc6000bf06270 */
[----:B0-----:R-:W3:Y:S04]  /*6e8a0*/  LDL R27, [R1+0x32ac] ;  /* 0x0032ac00011b7983 */ /* 0x001ee80000100800 */
[----:B------:R-:W3:Y:S04]  /*6e8b0*/  LDL.LU R22, [R1+0x38] ;  /* 0x0000380001167983 */ /* 0x000ee80000300800 */
[----:B------:R0:W-:Y:S04]  /*6e8c0*/  @P4 STG.E.U16 desc[UR10][R12.64], R19 ;  /* 0x000000130c004986 */ /* 0x0001e8000c10150a */
[----:B------:R1:W-:Y:S04]  /*6e8d0*/  @P3 STG.E.U16 desc[UR10][R14.64], R23 ;  /* 0x000000170e003986 */ /* 0x0003e8000c10150a */
[----:B0-----:R-:W3:Y:S04]  /*6e8e0*/  LDL.LU R19, [R1+0x3338] ;  /* 0x0033380001137983 */ /* 0x001ee80000300800 */
[----:B-1----:R-:W3:Y:S01]  /*6e8f0*/  LDL R15, [R1+0x32b8] ;  /* 0x0032b800010f7983 */ /* 0x002ee20000100800 */
[----:B------:R-:W-:-:S02]  /*6e900*/  ISETP.LT.AND P4, PT, R0, UR14, !P2 ;  /* 0x0000000e00007c0c */ /* 0x000fc4000d781270 */
[----:B--2---:R-:W-:Y:S02]  /*6e910*/  ISETP.LT.AND P3, PT, R28, UR14, !P1 ;  /* 0x0000000e1c007c0c */ /* 0x004fe4000cf61270 */
[----:B------:R-:W2:Y:S01]  /*6e920*/  LDL.LU R28, [R1+0x8c] ;  /* 0x00008c00011c7983 */ /* 0x000ea20000300800 */
[----:B----4-:R-:W-:Y:S02]  /*6e930*/  ISETP.LT.AND P6, PT, R24, UR14, !P2 ;  /* 0x0000000e18007c0c */ /* 0x010fe4000d7c1270 */
[----:B---3--:R-:W-:Y:S02]  /*6e940*/  ISETP.LT.AND P5, PT, R25, UR14, !P2 ;  /* 0x0000000e19007c0c */ /* 0x008fe4000d7a1270 */
[----:B------:R-:W-:Y:S01]  /*6e950*/  PRMT R23, R22, 0x7632, R23 ;  /* 0x0000763216177816 */ /* 0x000fe20000000017 */
[----:B------:R-:W-:Y:S01]  /*6e960*/  IMAD.WIDE R12, R26, 0x2, R18 ;  /* 0x000000021a0c7825 */ /* 0x000fe200078e0212 */
[----:B------:R-:W-:-:S03]  /*6e970*/  ISETP.LT.AND P2, PT, R15, UR14, !P2 ;  /* 0x0000000e0f007c0c */ /* 0x000fc6000d741270 */
[----:B------:R-:W-:-:S04]  /*6e980*/  IMAD.WIDE R14, R26, 0x2, R10 ;  /* 0x000000021a0e7825 */ /* 0x000fc800078e020a */
[----:B------:R0:W-:Y:S04]  /*6e990*/  @P6 STG.E.U16 desc[UR10][R12.64], R22 ;  /* 0x000000160c006986 */ /* 0x0001e8000c10150a */
[----:B------:R1:W-:Y:S01]  /*6e9a0*/  @P5 STG.E.U16 desc[UR10][R14.64], R23 ;  /* 0x000000170e005986 */ /* 0x0003e2000c10150a */
[----:B0-----:R-:W-:-:S04]  /*6e9b0*/  IMAD.WIDE R12, R26, 0x2, R8 ;  /* 0x000000021a0c7825 */ /* 0x001fc800078e0208 */
[C---:B------:R-:W-:Y:S02]  /*6e9c0*/  VIADD R22, R26.reuse, UR4 ;  /* 0x000000041a167c36 */ /* 0x040fe40008000000 */
[----:B-1----:R-:W-:Y:S02]  /*6e9d0*/  IMAD.WIDE R14, R26, 0x2, R16 ;  /* 0x000000021a0e7825 */ /* 0x002fe400078e0210 */
[----:B------:R-:W3:Y:S02]  /*6e9e0*/  LDL.LU R26, [R1+0x28] ;  /* 0x00002800011a7983 */ /* 0x000ee40000300800 */
[----:B---3--:R-:W-:Y:S02]  /*6e9f0*/  PRMT R23, R26, 0x7632, R23 ;  /* 0x000076321a177816 */ /* 0x008fe40000000017 */
[----:B------:R0:W-:Y:S04]  /*6ea00*/  @P4 STG.E.U16 desc[UR10][R12.64], R26 ;  /* 0x0000001a0c004986 */ /* 0x0001e8000c10150a */
[----:B------:R1:W-:Y:S01]  /*6ea10*/  @P2 STG.E.U16 desc[UR10][R14.64], R23 ;  /* 0x000000170e002986 */ /* 0x0003e2000c10150a */
[----:B0-----:R-:W-:-:S03]  /*6ea20*/  IMAD.WIDE R12, R22, 0x2, R4 ;  /* 0x00000002160c7825 */ /* 0x001fc600078e0204 */
[----:B------:R-:W3:Y:S01]  /*6ea30*/  LDL R26, [R1+0x32b8] ;  /* 0x0032b800011a7983 */ /* 0x000ee20000100800 */
[----:B-1----:R-:W-:-:S03]  /*6ea40*/  PRMT R15, R3, 0x7632, R15 ;  /* 0x00007632030f7816 */ /* 0x002fc6000000000f */
[----:B------:R-:W4:Y:S04]  /*6ea50*/  LDL R14, [R1+0x329c] ;  /* 0x00329c00010e7983 */ /* 0x000f280000100800 */
[----:B------:R0:W-:Y:S04]  /*6ea60*/  @P3 STG.E.U16 desc[UR10][R12.64], R3 ;  /* 0x000000030c003986 */ /* 0x0001e8000c10150a */
[----:B0-----:R-:W3:Y:S04]  /*6ea70*/  LDL.LU R3, [R1+0x3334] ;  /* 0x0033340001037983 */ /* 0x001ee80000300800 */
[----:B------:R-:W3:Y:S01]  /*6ea80*/  LDL R13, [R1+0x32a8] ;  /* 0x0032a800010d7983 */ /* 0x000ee20000100800 */
[----:B------:R-:W-:-:S02]  /*6ea90*/  ISETP.LT.AND P4, PT, R29, UR14, !P1 ;  /* 0x0000000e1d007c0c */ /* 0x000fc4000cf81270 */
[----:B------:R-:W-:Y:S02]  /*6eaa0*/  ISETP.LT.AND P5, PT, R27, UR14, !P1 ;  /* 0x0000000e1b007c0c */ /* 0x000fe4000cfa1270 */
[----:B------:R-:W3:Y:S01]  /*6eab0*/  LDL.LU R27, [R1+0x3330] ;  /* 0x00333000011b7983 */ /* 0x000ee20000300800 */
[----:B--2---:R-:W-:-:S03]  /*6eac0*/  PRMT R23, R28, 0x7632, R23 ;  /* 0x000076321c177816 */ /* 0x004fc60000000017 */
[----:B------:R-:W-:Y:S01]  /*6ead0*/  STL [R1+0x3328], R6 ;  /* 0x0033280601007387 */ /* 0x000fe20000100800 */
[----:B----4-:R-:W-:-:S05]  /*6eae0*/  VIADD R14, R14, 0x8 ;  /* 0x000000080e0e7836 */ /* 0x010fca0000000000 */
[----:B------:R-:W-:Y:S02]  /*6eaf0*/  ISETP.GE.AND P2, PT, R14, UR15, PT ;  /* 0x0000000f0e007c0c */ /* 0x000fe4000bf46270 */
[----:B---3--:R-:W-:Y:S01]  /*6eb00*/  ISETP.LT.AND P6, PT, R13, UR14, !P1 ;  /* 0x0000000e0d007c0c */ /* 0x008fe2000cfc1270 */
[----:B------:R-:W-:-:S05]  /*6eb10*/  IMAD.WIDE R12, R22, 0x2, R2 ;  /* 0x00000002160c7825 */ /* 0x000fca00078e0202 */
[----:B------:R0:W-:Y:S02]  /*6eb20*/  @P4 STG.E.U16 desc[UR10][R12.64], R15 ;  /* 0x0000000f0c004986 */ /* 0x0001e4000c10150a */
[C---:B0-----:R-:W-:Y:S02]  /*6eb30*/  IMAD.WIDE R12, R22.reuse, 0x2, R6 ;  /* 0x00000002160c7825 */ /* 0x041fe400078e0206 */
[----:B------:R-:W2:Y:S02]  /*6eb40*/  LDL.LU R6, [R1+0x6c] ;  /* 0x00006c0001067983 */ /* 0x000ea40000300800 */
[----:B------:R-:W-:Y:S02]  /*6eb50*/  IMAD.WIDE R14, R22, 0x2, R20 ;  /* 0x00000002160e7825 */ /* 0x000fe400078e0214 */
[----:B------:R0:W-:Y:S04]  /*6eb60*/  STL [R1+0x3324], R7 ;  /* 0x0033240701007387 */ /* 0x0001e80000100800 */
[----:B------:R1:W-:Y:S04]  /*6eb70*/  @P6 STG.E.U16 desc[UR10][R12.64], R28 ;  /* 0x0000001c0c006986 */ /* 0x0003e8000c10150a */
[----:B0-----:R-:W3:Y:S04]  /*6eb80*/  LDL.LU R7, [R1+0x5c] ;  /* 0x00005c0001077983 */ /* 0x001ee80000300800 */
[----:B-1----:R-:W2:Y:S04]  /*6eb90*/  LDL.LU R28, [R1+0x332c] ;  /* 0x00332c00011c7983 */ /* 0x002ea80000300800 */
[----:B------:R-:W4:Y:S04]  /*6eba0*/  LDL.LU R13, [R1+0x7c] ;  /* 0x00007c00010d7983 */ /* 0x000f280000300800 */
[----:B------:R0:W-:Y:S04]  /*6ebb0*/  @P5 STG.E.U16 desc[UR10][R14.64], R23 ;  /* 0x000000170e005986 */ /* 0x0001e8000c10150a */
[----:B0-----:R-:W3:Y:S01]  /*6ebc0*/  LDL R15, [R1+0x32a0] ;  /* 0x0032a000010f7983 */ /* 0x001ee20000100800 */
[----:B------:R-:W-:-:S02]  /*6ebd0*/  ISETP.LT.AND P3, PT, R24, UR14, !P1 ;  /* 0x0000000e18007c0c */ /* 0x000fc4000cf61270 */
[----:B------:R-:W-:Y:S01]  /*6ebe0*/  ISETP.LT.AND P4, PT, R25, UR14, !P1 ;  /* 0x0000000e19007c0c */ /* 0x000fe2000cf81270 */
[----:B------:R-:W-:Y:S01]  /*6ebf0*/  IMAD.WIDE R24, R22, 0x2, R18 ;  /* 0x0000000216187825 */ /* 0x000fe200078e0212 */
[----:B------:R0:W-:Y:S01]  /*6ec00*/  STL [R1+0x3320], R0 ;  /* 0x0033200001007387 */ /* 0x0001e20000100800 */
[----:B------:R-:W-:-:S08]  /*6ec10*/  ISETP.LT.AND P6, PT, R29, UR14, !P0 ;  /* 0x0000000e1d007c0c */ /* 0x000fd0000c7c1270 */
[----:B----4-:R1:W-:Y:S01]  /*6ec20*/  @P3 STG.E.U16 desc[UR10][R24.64], R13 ;  /* 0x0000000d18003986 */ /* 0x0103e2000c10150a */
[----:B------:R-:W-:Y:S02]  /*6ec30*/  ISETP.LT.AND P3, PT, R0, UR14, !P1 ;  /* 0x0000000e00007c0c */ /* 0x000fe4000cf61270 */
[----:B------:R-:W-:Y:S01]  /*6ec40*/  PRMT R14, R13, 0x7632, R14 ;  /* 0x000076320d0e7816 */ /* 0x000fe2000000000e */
[----:B0-----:R-:W4:Y:S01]  /*6ec50*/  LDL.LU R0, [R1+0x4c] ;  /* 0x00004c0001007983 */ /* 0x001f220000300800 */
[----:B------:R-:W-:Y:S01]  /*6ec60*/  ISETP.LT.AND P1, PT, R26, UR14, !P1 ;  /* 0x0000000e1a007c0c */ /* 0x000fe2000cf21270 */
[----:B------:R-:W-:Y:S01]  /*6ec70*/  VIADD R26, R22, UR4 ;  /* 0x00000004161a7c36 */ /* 0x000fe20008000000 */
[----:B--2---:R-:W-:Y:S01]  /*6ec80*/  PRMT R28, R6, 0x7632, R28 ;  /* 0x00007632061c7816 */ /* 0x004fe2000000001c */
[----:B------:R-:W2:Y:S01]  /*6ec90*/  LDL.LU R29, [R1+0x3c] ;  /* 0x00003c00011d7983 */ /* 0x000ea20000300800 */
[----:B-1----:R-:W-:Y:S01]  /*6eca0*/  IMAD.WIDE R12, R22, 0x2, R10 ;  /* 0x00000002160c7825 */ /* 0x002fe200078e020a */
[----:B---3--:R-:W-:-:S04]  /*6ecb0*/  ISETP.LT.AND P5, PT, R15, UR14, !P0 ;  /* 0x0000000e0f007c0c */ /* 0x008fc8000c7a1270 */
[----:B------:R0:W-:Y:S01]  /*6ecc0*/  @P4 STG.E.U16 desc[UR10][R12.64], R14 ;  /* 0x0000000e0c004986 */ /* 0x0001e2000c10150a */
[----:B------:R-:W-:Y:S01]  /*6ecd0*/  PRMT R27, R7, 0x7632, R27 ;  /* 0x00007632071b7816 */ /* 0x000fe2000000001b */
[----:B0-----:R-:W-:-:S04]  /*6ece0*/  IMAD.WIDE R12, R22, 0x2, R8 ;  /* 0x00000002160c7825 */ /* 0x001fc800078e0208 */
[----:B------:R-:W-:Y:S01]  /*6ecf0*/  IMAD.WIDE R22, R22, 0x2, R16 ;  /* 0x0000000216167825 */ /* 0x000fe200078e0210 */
[----:B------:R0:W-:Y:S03]  /*6ed00*/  @P3 STG.E.U16 desc[UR10][R12.64], R6 ;  /* 0x000000060c003986 */ /* 0x0001e6000c10150a */
[C---:B------:R-:W-:Y:S01]  /*6ed10*/  IMAD.WIDE R14, R26.reuse, 0x2, R4 ;  /* 0x000000021a0e7825 */ /* 0x040fe200078e0204 */
[----:B------:R1:W-:Y:S04]  /*6ed20*/  @P1 STG.E.U16 desc[UR10][R22.64], R28 ;  /* 0x0000001c16001986 */ /* 0x0003e8000c10150a */
[----:B------:R3:W-:Y:S04]  /*6ed30*/  @P5 STG.E.U16 desc[UR10][R14.64], R7 ;  /* 0x000000070e005986 */ /* 0x0007e8000c10150a */
[----:B0-----:R-:W2:Y:S04]  /*6ed40*/  LDL.LU R6, [R1+0x3328] ;  /* 0x0033280001067983 */ /* 0x001ea80000300800 */
[----:B------:R-:W2:Y:S04]  /*6ed50*/  LDL R12, [R1+0x329c] ;  /* 0x00329c00010c7983 */ /* 0x000ea80000100800 */
[----:B------:R-:W2:Y:S04]  /*6ed60*/  LDL R13, [R1+0x32b4] ;  /* 0x0032b400010d7983 */ /* 0x000ea80000100800 */
[----:B-1----:R-:W2:Y:S04]  /*6ed70*/  LDL R22, [R1+0x32ac] ;  /* 0x0032ac0001167983 */ /* 0x002ea80000100800 */
[----:B------:R-:W2:Y:S04]  /*6ed80*/  LDL R23, [R1+0x32b0] ;  /* 0x0032b00001177983 */ /* 0x000ea80000100800 */
[----:B---3--:R-:W3:Y:S04]  /*6ed90*/  LDL.LU R7, [R1+0x3324] ;  /* 0x0033240001077983 */ /* 0x008ee80000300800 */
[----:B------:R-:W3:Y:S01]  /*6eda0*/  LDL R15, [R1+0x32a8] ;  /* 0x0032a800010f7983 */ /* 0x000ee20000100800 */
[----:B------:R-:W-:-:S05]  /*6edb0*/  IMAD.WIDE R24, R26, 0x2, R2 ;  /* 0x000000021a187825 */ /* 0x000fca00078e0202 */
[----:B------:R-:W-:Y:S01]  /*6edc0*/  @P6 STG.E.U16 desc[UR10][R24.64], R27 ;  /* 0x0000001b18006986 */ /* 0x000fe2000c10150a */
[----:B----4-:R-:W-:Y:S01]  /*6edd0*/  PRMT R28, R0, 0x7632, R28 ;  /* 0x00007632001c7816 */ /* 0x010fe2000000001c */
[----:B--2---:R-:W-:Y:S02]  /*6ede0*/  VIADD R12, R12, 0x9 ;  /* 0x000000090c0c7836 */ /* 0x004fe40000000000 */
[----:B------:R0:W-:Y:S01]  /*6edf0*/  STL [R1+0x331c], R6 ;  /* 0x00331c0601007387 */ /* 0x0001e20000100800 */
[----:B------:R-:W-:Y:S02]  /*6ee00*/  ISETP.LT.AND P6, PT, R13, UR14, !P0 ;  /* 0x0000000e0d007c0c */ /* 0x000fe4000c7c1270 */
[----:B------:R-:W-:Y:S02]  /*6ee10*/  ISETP.GE.AND P1, PT, R12, UR15, PT ;  /* 0x0000000f0c007c0c */ /* 0x000fe4000bf26270 */
[----:B---3--:R-:W-:Y:S01]  /*6ee20*/  ISETP.LT.AND P3, PT, R15, UR14, !P0 ;  /* 0x0000000e0f007c0c */ /* 0x008fe2000c761270 */
[----:B------:R-:W-:-:S02]  /*6ee30*/  IMAD.WIDE R12, R26, 0x2, R6 ;  /* 0x000000021a0c7825 */ /* 0x000fc400078e0206 */
[----:B0-----:R-:W2:Y:S04]  /*6ee40*/  LDL R6, [R1+0xc0] ;  /* 0x0000c00001067983 */ /* 0x001ea80000100800 */
[----:B------:R0:W-:Y:S06]  /*6ee50*/  STL [R1+0x3318], R7 ;  /* 0x0033180701007387 */ /* 0x0001ec0000100800 */
[----:B------:R1:W-:Y:S04]  /*6ee60*/  @P3 STG.E.U16 desc[UR10][R12.64], R0 ;  /* 0x000000000c003986 */ /* 0x0003e8000c10150a */
[----:B0-----:R-:W3:Y:S04]  /*6ee70*/  LDL.LU R7, [R1+0x2c] ;  /* 0x00002c0001077983 */ /* 0x001ee80000300800 */
[----:B-1----:R-:W4:Y:S04]  /*6ee80*/  LDL.LU R0, [R1+0x3320] ;  /* 0x0033200001007983 */ /* 0x002f280000300800 */
[----:B------:R-:W3:Y:S04]  /*6ee90*/  LDL R12, [R1+0x32a4] ;  /* 0x0032a400010c7983 */ /* 0x000ee80000100800 */
[----:B------:R-:W3:Y:S01]  /*6eea0*/  LDL R13, [R1+0x32a8] ;  /* 0x0032a800010d7983 */ /* 0x000ee20000100800 */
[----:B------:R-:W-:Y:S01]  /*6eeb0*/  ISETP.LT.AND P4, PT, R22, UR14, !P0 ;  /* 0x0000000e16007c0c */ /* 0x000fe2000c781270 */
[----:B------:R-:W-:Y:S01]  /*6eec0*/  IMAD.WIDE R14, R26, 0x2, R20 ;  /* 0x000000021a0e7825 */ /* 0x000fe200078e0214 */
[----:B------:R-:W-:-:S02]  /*6eed0*/  ISETP.LT.AND P5, PT, R23, UR14, !P0 ;  /* 0x0000000e17007c0c */ /* 0x000fc4000c7a1270 */
[----:B------:R-:W-:Y:S01]  /*6eee0*/  PRMT R27, R29, 0x7632, R27 ;  /* 0x000076321d1b7816 */ /* 0x000fe2000000001b */
[----:B------:R-:W-:-:S08]  /*6eef0*/  IMAD.WIDE R22, R26, 0x2, R18 ;  /* 0x000000021a167825 */ /* 0x000fd000078e0212 */
[----:B------:R0:W-:Y:S01]  /*6ef00*/  @P4 STG.E.U16 desc[UR10][R14.64], R28 ;  /* 0x0000001c0e004986 */ /* 0x0001e2000c10150a */
[----:B------:R-:W-:-:S03]  /*6ef10*/  IMAD.WIDE R24, R26, 0x2, R10 ;  /* 0x000000021a187825 */ /* 0x000fc600078e020a */
[----:B------:R1:W-:Y:S04]  /*6ef20*/  @P5 STG.E.U16 desc[UR10][R22.64], R29 ;  /* 0x0000001d16005986 */ /* 0x0003e8000c10150a */
[----:B0-----:R-:W3:Y:S04]  /*6ef30*/  LDL R14, [R1+0x32b8] ;  /* 0x0032b800010e7983 */ /* 0x001ee80000100800 */
[----:B------:R-:W3:Y:S04]  /*6ef40*/  LDL R15, [R1+0x32a0] ;  /* 0x0032a000010f7983 */ /* 0x000ee80000100800 */
[----:B------:R-:W-:Y:S04]  /*6ef50*/  @P6 STG.E.U16 desc[UR10][R24.64], R27 ;  /* 0x0000001b18006986 */ /* 0x000fe8000c10150a */
[----:B-1----:R-:W3:Y:S01]  /*6ef60*/  LDL.LU R29, [R1+0xd0] ;  /* 0x0000d000011d7983 */ /* 0x002ee20000300800 */
[----:B--2---:R-:W-:-:S02]  /*6ef70*/  PRMT R22, R6, 0x7632, R22 ;  /* 0x0000763206167816 */ /* 0x004fc40000000016 */
[----:B----4-:R-:W-:Y:S02]  /*6ef80*/  ISETP.LT.AND P4, PT, R0, UR14, !P0 ;  /* 0x0000000e00007c0c */ /* 0x010fe4000c781270 */
[----:B---3--:R-:W-:Y:S02]  /*6ef90*/  ISETP.LT.AND P6, PT, R12, UR14, !P2 ;  /* 0x0000000e0c007c0c */ /* 0x008fe4000d7c1270 */
[----:B------:R-:W-:Y:S01]  /*6efa0*/  ISETP.LT.AND P3, PT, R13, UR14, !P2 ;  /* 0x0000000e0d007c0c */ /* 0x000fe2000d761270 */
[----:B------:R-:W-:Y:S01]  /*6efb0*/  IMAD.WIDE R12, R26, 0x2, R8 ;  /* 0x000000021a0c7825 */ /* 0x000fe200078e0208 */
[----:B------:R0:W-:Y:S01]  /*6efc0*/  STL [R1+0x3314], R0 ;  /* 0x0033140001007387 */ /* 0x0001e20000100800 */
[----:B------:R-:W-:-:S06]  /*6efd0*/  PRMT R28, R7, 0x7632, R28 ;  /* 0x00007632071c7816 */ /* 0x000fcc000000001c */
[----:B------:R1:W-:Y:S04]  /*6efe0*/  @P4 STG.E.U16 desc[UR10][R12.64], R7 ;  /* 0x000000070c004986 */ /* 0x0003e8000c10150a */
[----:B0-----:R-:W2:Y:S04]  /*6eff0*/  LDL R0, [R1+0xe0] ;  /* 0x0000e00001007983 */ /* 0x001ea80000100800 */
[----:B------:R-:W3:Y:S04]  /*6f000*/  LDL.LU R6, [R1+0x331c] ;  /* 0x00331c0001067983 */ /* 0x000ee80000300800 */
[----:B-1----:R-:W3:Y:S04]  /*6f010*/  LDL.LU R7, [R1+0x3318] ;  /* 0x0033180001077983 */ /* 0x002ee80000300800 */
[----:B------:R-:W4:Y:S01]  /*6f020*/  LDL.LU R12, [R1+0xc0] ;  /* 0x0000c000010c7983 */ /* 0x000f220000300800 */
[----:B------:R-:W-:Y:S01]  /*6f030*/  ISETP.LT.AND P0, PT, R14, UR14, !P0 ;  /* 0x0000000e0e007c0c */ /* 0x000fe2000c701270 */
[----:B------:R-:W-:-:S02]  /*6f040*/  VIADD R23, R26, UR4 ;  /* 0x000000041a177c36 */ /* 0x000fc40008000000 */
[----:B------:R-:W2:Y:S01]  /*6f050*/  LDL R13, [R1+0x329c] ;  /* 0x00329c00010d7983 */ /* 0x000ea20000100800 */
[----:B------:R-:W-:Y:S01]  /*6f060*/  ISETP.LT.AND P5, PT, R15, UR14, !P2 ;  /* 0x0000000e0f007c0c */ /* 0x000fe2000d7a1270 */
[----:B------:R-:W-:-:S04]  /*6f070*/  IMAD.WIDE R26, R26, 0x2, R16 ;  /* 0x000000021a1a7825 */ /* 0x000fc800078e0210 */
[----:B------:R-:W-:-:S04]  /*6f080*/  IMAD.WIDE R14, R23, 0x2, R4 ;  /* 0x00000002170e7825 */ /* 0x000fc800078e0204 */
[----:B------:R0:W-:Y:S04]  /*6f090*/  @P0 STG.E.U16 desc[UR10][R26.64], R28 ;  /* 0x0000001c1a000986 */ /* 0x0001e8000c10150a */
[----:B0-----:R-:W3:Y:S01]  /*6f0a0*/  LDL R27, [R1+0x32b4] ;  /* 0x0032b400011b7983 */ /* 0x001ee20000100800 */
[----:B------:R-:W-:-:S03]  /*6f0b0*/  IMAD.WIDE R24, R23, 0x2, R2 ;  /* 0x0000000217187825 */ /* 0x000fc600078e0202 */
[----:B------:R-:W3:Y:S04]  /*6f0c0*/  LDL R28, [R1+0x32a4] ;  /* 0x0032a400011c7983 */ /* 0x000ee80000100800 */
[----:B----4-:R0:W-:Y:S04]  /*6f0d0*/  @P5 STG.E.U16 desc[UR10][R14.64], R12 ;  /* 0x0000000c0e005986 */ /* 0x0101e8000c10150a */
[----:B0-----:R-:W4:Y:S01]  /*6f0e0*/  LDL R15, [R1+0x32b0] ;  /* 0x0032b000010f7983 */ /* 0x001f220000100800 */
[----:B--2---:R-:W-:Y:S02]  /*6f0f0*/  VIADD R14, R13, 0xa ;  /* 0x0000000a0d0e7836 */ /* 0x004fe40000000000 */
[----:B---3--:R-:W-:Y:S01]  /*6f100*/  IMAD.WIDE R12, R23, 0x2, R6 ;  /* 0x00000002170c7825 */ /* 0x008fe200078e0206 */
[----:B------:R0:W-:Y:S01]  /*6f110*/  @P6 STG.E.U16 desc[UR10][R24.64], R22 ;  /* 0x0000001618006986 */ /* 0x0001e2000c10150a */
[----:B------:R-:W-:-:S03]  /*6f120*/  PRMT R26, R29, 0x7632, R26 ;  /* 0x000076321d1a7816 */ /* 0x000fc6000000001a */
[----:B------:R1:W-:Y:S04]  /*6f130*/  @P3 STG.E.U16 desc[UR10][R12.64], R29 ;  /* 0x0000001d0c003986 */ /* 0x0003e8000c10150a */
[----:B0-----:R-:W2:Y:S01]  /*6f140*/  LDL R25, [R1+0x32ac] ;  /* 0x0032ac0001197983 */ /* 0x001ea20000100800 */
[----:B------:R-:W-:-:S03]  /*6f150*/  ISETP.LT.AND P4, PT, R27, UR14, !P2 ;  /* 0x0000000e1b007c0c */ /* 0x000fc6000d781270 */
[----:B------:R-:W3:Y:S01]  /*6f160*/  LDL R27, [R1+0x32a8] ;  /* 0x0032a800011b7983 */ /* 0x000ee20000100800 */
[----:B-1----:R-:W-:-:S03]  /*6f170*/  IMAD.WIDE R12, R23, 0x2, R20 ;  /* 0x00000002170c7825 */ /* 0x002fc600078e0214 */
[----:B------:R-:W3:Y:S01]  /*6f180*/  LDL.LU R29, [R1+0xf0] ;  /* 0x0000f000011d7983 */ /* 0x000ee20000300800 */
[----:B------:R-:W-:-:S03]  /*6f190*/  ISETP.GE.AND P0, PT, R14, UR15, PT ;  /* 0x0000000f0e007c0c */ /* 0x000fc6000bf06270 */
[----:B------:R-:W-:Y:S01]  /*6f1a0*/  STL [R1+0x3304], R20 ;  /* 0x0033041401007387 */ /* 0x000fe20000100800 */
[----:B------:R-:W-:-:S03]  /*6f1b0*/  PRMT R22, R0, 0x7632, R22 ;  /* 0x0000763200167816 */ /* 0x000fc60000000016 */
[----:B------:R0:W-:Y:S04]  /*6f1c0*/  STL [R1+0x3300], R21 ;  /* 0x0033001501007387 */ /* 0x0001e80000100800 */
[----:B0-----:R-:W3:Y:S04]  /*6f1d0*/  LDL.LU R21, [R1+0xb0] ;  /* 0x0000b00001157983 */ /* 0x001ee80000300800 */
[----:B------:R0:W-:Y:S01]  /*6f1e0*/  STL.64 [R1+0x3308], R18 ;  /* 0x0033081201007387 */ /* 0x0001e20000100a00 */
[----:B----4-:R-:W-:Y:S01]  /*6f1f0*/  ISETP.LT.AND P5, PT, R15, UR14, !P2 ;  /* 0x0000000e0f007c0c */ /* 0x010fe2000d7a1270 */
[----:B------:R-:W-:-:S02]  /*6f200*/  IMAD.WIDE R14, R23, 0x2, R18 ;  /* 0x00000002170e7825 */ /* 0x000fc400078e0212 */
[----:B0-----:R-:W4:Y:S04]  /*6f210*/  LDL R18, [R1+0x32b8] ;  /* 0x0032b80001127983 */ /* 0x001f280000100800 */
[----:B------:R-:W3:Y:S04]  /*6f220*/  LDL R19, [R1+0x32a0] ;  /* 0x0032a00001137983 */ /* 0x000ee80000100800 */
[----:B------:R-:W3:Y:S01]  /*6f230*/  LDL.LU R0, [R1+0x3314] ;  /* 0x0033140001007983 */ /* 0x000ee20000300800 */
[----:B--2---:R-:W-:-:S13]  /*6f240*/  ISETP.LT.AND P6, PT, R25, UR14, !P2 ;  /* 0x0000000e19007c0c */ /* 0x004fda000d7c1270 */
[----:B------:R0:W-:Y:S01]  /*6f250*/  @P6 STG.E.U16 desc[UR10][R12.64], R26 ;  /* 0x0000001a0c006986 */ /* 0x0001e2000c10150a */
[----:B---3--:R-:W-:-:S03]  /*6f260*/  ISETP.LT.AND P3, PT, R0, UR14, !P2 ;  /* 0x0000000e00007c0c */ /* 0x008fc6000d761270 */
[----:B------:R-:W2:Y:S04]  /*6f270*/  LDL.LU R0, [R1+0x3310] ;  /* 0x0033100001007983 */ /* 0x000ea80000300800 */
[----:B0-----:R-:W3:Y:S01]  /*6f280*/  LDL.LU R13, [R1+0xe0] ;  /* 0x0000e000010d7983 */ /* 0x001ee20000300800 */
[----:B------:R-:W-:Y:S01]  /*6f290*/  IMAD.WIDE R24, R23, 0x2, R10 ;  /* 0x0000000217187825 */ /* 0x000fe200078e020a */
[----:B----4-:R-:W-:Y:S02]  /*6f2a0*/  ISETP.LT.AND P2, PT, R18, UR14, !P2 ;  /* 0x0000000e12007c0c */ /* 0x010fe4000d741270 */
[----:B------:R-:W-:Y:S01]  /*6f2b0*/  STL [R1+0x32fc], R9 ;  /* 0x0032fc0901007387 */ /* 0x000fe20000100800 */
[----:B------:R-:W-:Y:S02]  /*6f2c0*/  PRMT R20, R29, 0x7632, R20 ;  /* 0x000076321d147816 */ /* 0x000fe40000000014 */
[----:B------:R-:W-:Y:S01]  /*6f2d0*/  ISETP.LT.AND P6, PT, R27, UR14, !P1 ;  /* 0x0000000e1b007c0c */ /* 0x000fe2000cfc1270 */
[----:B---3--:R-:W-:Y:S04]  /*6f2e0*/  @P5 STG.E.U16 desc[UR10][R14.64], R13 ;  /* 0x0000000d0e005986 */ /* 0x008fe8000c10150a */
[----:B--2---:R0:W1:Y:S01]  /*6f2f0*/  LDS.128 R12, [R0] ;  /* 0x00000000000c7984 */ /* 0x0040620000000c00 */
[----:B------:R-:W-:-:S03]  /*6f300*/  ISETP.LT.AND P5, PT, R28, UR14, !P1 ;  /* 0x0000000e1c007c0c */ /* 0x000fc6000cfa1270 */
[----:B------:R2:W-:Y:S01]  /*6f310*/  @P4 STG.E.U16 desc[UR10][R24.64], R22 ;  /* 0x0000001618004986 */ /* 0x0005e2000c10150a */
[----:B------:R-:W-:Y:S01]  /*6f320*/  ISETP.LT.AND P4, PT, R19, UR14, !P1 ;  /* 0x0000000e13007c0c */ /* 0x000fe2000cf81270 */
[----:B------:R-:W-:Y:S01]  /*6f330*/  IMAD.WIDE R18, R23, 0x2, R16 ;  /* 0x0000000217127825 */ /* 0x000fe200078e0210 */
[----:B0-----:R-:W-:-:S03]  /*6f340*/  PRMT R0, R21, 0x7632, R0 ;  /* 0x0000763215007816 */ /* 0x001fc60000000000 */
[----:B--2---:R-:W-:-:S04]  /*6f350*/  IMAD.WIDE R24, R23, 0x2, R8 ;  /* 0x0000000217187825 */ /* 0x004fc800078e0208 */
[----:B------:R-:W-:Y:S01]  /*6f360*/  VIADD R22, R23, UR4 ;  /* 0x0000000417167c36 */ /* 0x000fe20008000000 */
[----:B------:R0:W-:Y:S03]  /*6f370*/  @P3 STG.E.U16 desc[UR10][R24.64], R29 ;  /* 0x0000001d18003986 */ /* 0x0001e6000c10150a */
[C---:B------:R-:W-:Y:S01]  /*6f380*/  IMAD.WIDE R26, R22.reuse, 0x2, R2 ;  /* 0x00000002161a7825 */ /* 0x040fe200078e0202 */
[----:B------:R-:W-:Y:S03]  /*6f390*/  @P2 STG.E.U16 desc[UR10][R18.64], R20 ;  /* 0x0000001412002986 */ /* 0x000fe6000c10150a */
[C---:B0-----:R-:W-:Y:S01]  /*6f3a0*/  IMAD.WIDE R24, R22.reuse, 0x2, R4 ;  /* 0x0000000216187825 */ /* 0x041fe200078e0204 */
[----:B-1----:R0:W-:Y:S04]  /*6f3b0*/  STL [R1+0x32f8], R12 ;  /* 0x0032f80c01007387 */ /* 0x0021e80000100800 */
[----:B0-----:R-:W2:Y:S04]  /*6f3c0*/  LDL.LU R12, [R1+0x10] ;  /* 0x00001000010c7983 */ /* 0x001ea80000300800 */
[----:B------:R-:W-:Y:S04]  /*6f3d0*/  STL [R1+0x32e4], R13 ;  /* 0x0032e40d01007387 */ /* 0x000fe80000100800 */
[----:B------:R0:W-:Y:S04]  /*6f3e0*/  STL [R1+0x32d4], R14 ;  /* 0x0032d40e01007387 */ /* 0x0001e80000100800 */
[----:B------:R-:W-:Y:S04]  /*6f3f0*/  @P4 STG.E.U16 desc[UR10][R24.64], R21 ;  /* 0x0000001518004986 */ /* 0x000fe8000c10150a */
[----:B0-----:R-:W3:Y:S04]  /*6f400*/  LDL R14, [R1+0x32bc] ;  /* 0x0032bc00010e7983 */ /* 0x001ee80000100800 */
[----:B------:R0:W-:Y:S04]  /*6f410*/  STL [R1+0x32c0], R15 ;  /* 0x0032c00f01007387 */ /* 0x0001e80000100800 */
[----:B------:R1:W-:Y:S04]  /*6f420*/  @P5 STG.E.U16 desc[UR10][R26.64], R0 ;  /* 0x000000001a005986 */ /* 0x0003e8000c10150a */
[----:B0-----:R-:W4:Y:S04]  /*6f430*/  LDL.LU R15, [R1+0x32b8] ;  /* 0x0032b800010f7983 */ /* 0x001f280000300800 */
[----:B------:R-:W4:Y:S04]  /*6f440*/  LDL R13, [R1+0x32a0] ;  /* 0x0032a000010d7983 */ /* 0x000f280000100800 */
[----:B------:R-:W4:Y:S04]  /*6f450*/  LDL.LU.64 R18, [R1+0x3308] ;  /* 0x0033080001127983 */ /* 0x000f280000300a00 */
[----:B------:R-:W4:Y:S04]  /*6f460*/  LDL.LU R20, [R1+0x3304] ;  /* 0x0033040001147983 */ /* 0x000f280000300800 */
[----:B------:R-:W4:Y:S04]  /*6f470*/  LDL.LU R21, [R1+0x3300] ;  /* 0x0033000001157983 */ /* 0x000f280000300800 */
[----:B------:R-:W4:Y:S04]  /*6f480*/  LDL.LU R24, [R1+0xa0] ;  /* 0x0000a00001187983 */ /* 0x000f280000300800 */
[----:B-1----:R-:W4:Y:S04]  /*6f490*/  LDL R0, [R1+0x32ac] ;  /* 0x0032ac0001007983 */ /* 0x002f280000100800 */
[----:B------:R-:W4:Y:S04]  /*6f4a0*/  LDL R26, [R1+0x32b0] ;  /* 0x0032b000011a7983 */ /* 0x000f280000100800 */
[----:B------:R-:W4:Y:S04]  /*6f4b0*/  LDL R25, [R1+0x329c] ;  /* 0x00329c0001197983 */ /* 0x000f280000100800 */
[----:B------:R-:W4:Y:S01]  /*6f4c0*/  LDL R27, [R1+0x32b4] ;  /* 0x0032b400011b7983 */ /* 0x000f220000100800 */
[----:B------:R-:W-:Y:S01]  /*6f4d0*/  IMAD.WIDE R28, R22, 0x2, R6 ;  /* 0x00000002161c7825 */ /* 0x000fe200078e0206 */
[----:B--2---:R-:W-:-:S02]  /*6f4e0*/  PRMT R23, R12, 0x7632, R23 ;  /* 0x000076320c177816 */ /* 0x004fc40000000017 */
[----:B---3--:R-:W-:Y:S01]  /*6f4f0*/  ISETP.LT.AND P3, PT, R14, UR7, !P1 ;  /* 0x000000070e007c0c */ /* 0x008fe2000cf61270 */
[----:B------:R0:W-:Y:S01]  /*6f500*/  STL [R1+0x32f0], R14 ;  /* 0x0032f00e01007387 */ /* 0x0001e20000100800 */
[----:B------:R-:W1:Y:S03]  /*6f510*/  LDCU UR7, c[0x0][0x398] ;  /* 0x00007300ff0777ac */ /* 0x000e660008000800 */
[----:B0-----:R-:W2:Y:S01]  /*6f520*/  LDL.LU R14, [R1+0xc4] ;  /* 0x0000c400010e7983 */ /* 0x001ea20000300800 */
[----:B----4-:R-:W-:Y:S02]  /*6f530*/  ISETP.LT.AND P4, PT, R0, UR14, !P1 ;  /* 0x0000000e00007c0c */ /* 0x010fe4000cf81270 */
[----:B------:R-:W-:Y:S01]  /*6f540*/  ISETP.LT.AND P5, PT, R26, UR5, !P1 ;  /* 0x000000051a007c0c */ /* 0x000fe2000cfa1270 */
[----:B------:R0:W-:Y:S01]  /*6f550*/  @P6 STG.E.U16 desc[UR10][R28.64], R24 ;  /* 0x000000181c006986 */ /* 0x0001e2000c10150a */
[----:B------:R-:W-:Y:S01]  /*6f560*/  PRMT R9, R24, 0x7632, R9 ;  /* 0x0000763218097816 */ /* 0x000fe20000000009 */
[----:B------:R-:W3:Y:S01]  /*6f570*/  LDCU UR5, c[0x0][0x398] ;  /* 0x00007300ff0577ac */ /* 0x000ee20008000800 */
[----:B------:R-:W-:Y:S01]  /*6f580*/  VIADD R0, R25, 0xb ;  /* 0x0000000b19007836 */ /* 0x000fe20000000000 */
[----:B------:R-:W-:Y:S01]  /*6f590*/  STL [R1+0x32f4], R21 ;  /* 0x0032f41501007387 */ /* 0x000fe20000100800 */
[----:B------:R-:W4:Y:S01]  /*6f5a0*/  LDCU UR14, c[0x0][0x398] ;  /* 0x00007300ff0e77ac */ /* 0x000f220008000800 */
[----:B------:R-:W-:Y:S01]  /*6f5b0*/  ISETP.LT.AND P6, PT, R27, UR6, !P1 ;  /* 0x000000061b007c0c */ /* 0x000fe2000cfc1270 */
[----:B------:R-:W-:-:S04]  /*6f5c0*/  IMAD.WIDE R26, R22, 0x2, R18 ;  /* 0x00000002161a7825 */ /* 0x000fc800078e0212 */
[----:B0-----:R-:W-:Y:S01]  /*6f5d0*/  IMAD.WIDE R24, R22, 0x2, R20 ;  /* 0x0000000216187825 */ /* 0x001fe200078e0214 */
[----:B------:R-:W-:Y:S01]  /*6f5e0*/  ISETP.GE.AND P2, PT, R0, UR15, PT ;  /* 0x0000000f00007c0c */ /* 0x000fe2000bf46270 */
[----:B------:R-:W0:Y:S01]  /*6f5f0*/  LDCU UR6, c[0x0][0x398] ;  /* 0x00007300ff0677ac */ /* 0x000e220008000800 */
[----:B------:R-:W2:Y:S04]  /*6f600*/  LDL R0, [R1+0x32a8] ;  /* 0x0032a80001007983 */ /* 0x000ea80000100800 */
[----:B------:R1:W-:Y:S04]  /*6f610*/  @P4 STG.E.U16 desc[UR10][R24.64], R9 ;  /* 0x0000000918004986 */ /* 0x0003e8000c10150a */
[----:B------:R0:W-:Y:S04]  /*6f620*/  @P5 STG.E.U16 desc[UR10][R26.64], R12 ;  /* 0x0000000c1a005986 */ /* 0x0001e8000c10150a */
[----:B-1----:R-:W3:Y:S04]  /*6f630*/  LDL.LU R9, [R1+0x32fc] ;  /* 0x0032fc0001097983 */ /* 0x002ee80000300800 */
[----:B0-----:R-:W4:Y:S04]  /*6f640*/  LDL.LU R12, [R1+0x32f8] ;  /* 0x0032f800010c7983 */ /* 0x001f280000300800 */
[----:B------:R-:W4:Y:S01]  /*6f650*/  LDL R27, [R1+0x32a4] ;  /* 0x0032a400011b7983 */ /* 0x000f220000100800 */
[----:B------:R-:W-:Y:S01]  /*6f660*/  IMAD.WIDE R28, R22, 0x2, R10 ;  /* 0x00000002161c7825 */ /* 0x000fe200078e020a */
[----:B------:R-:W-:Y:S01]  /*6f670*/  ISETP.LT.AND P1, PT, R15, UR8, !P1 ;  /* 0x000000080f007c0c */ /* 0x000fe2000cf21270 */
[----:B------:R-:W0:Y:S01]  /*6f680*/  LDCU UR8, c[0x0][0x398] ;  /* 0x00007300ff0877ac */ /* 0x000e220008000800 */
[----:B------:R-:W-:-:S02]  /*6f690*/  ISETP.LT.AND P4, PT, R13, UR9, !P0 ;  /* 0x000000090d007c0c */ /* 0x000fc4000c781270 */
[----:B------:R1:W-:Y:S01]  /*6f6a0*/  @P6 STG.E.U16 desc[UR10][R28.64], R23 ;  /* 0x000000171c006986 */ /* 0x0003e2000c10150a */
[----:B------:R-:W0:Y:S03]  /*6f6b0*/  LDCU UR9, c[0x0][0x398] ;  /* 0x00007300ff0977ac */ /* 0x000e260008000800 */
[----:B------:R-:W4:Y:S01]  /*6f6c0*/  LDL.LU R13, [R1+0xe4] ;  /* 0x0000e400010d7983 */ /* 0x000f220000300800 */
[----:B--2---:R-:W-:Y:S01]  /*6f6d0*/  ISETP.LT.AND P6, PT, R0, UR13, !P0 ;  /* 0x0000000d00007c0c */ /* 0x004fe2000c7c1270 */
[C---:B------:R-:W-:Y:S01]  /*6f6e0*/  VIADD R0, R22.reuse, UR4 ;  /* 0x0000000416007c36 */ /* 0x040fe20008000000 */
[----:B------:R-:W2:Y:S01]  /*6f6f0*/  LDCU UR13, c[0x0][0x398] ;  /* 0x00007300ff0d77ac */ /* 0x000ea20008000800 */
[----:B---3--:R-:W-:Y:S01]  /*6f700*/  IMAD.WIDE R24, R22, 0x2, R8 ;  /* 0x0000000216187825 */ /* 0x008fe200078e0208 */
[----:B----4-:R-:W-:Y:S02]  /*6f710*/  PRMT R21, R12, 0x7632, R21 ;  /* 0x000076320c157816 */ /* 0x010fe40000000015 */
[----:B------:R-:W-:Y:S01]  /*6f720*/  ISETP.LT.AND P5, PT, R27, UR12, !P0 ;  /* 0x0000000c1b007c0c */ /* 0x000fe2000c7a1270 */
[----:B-1----:R-:W-:Y:S01]  /*6f730*/  IMAD.WIDE R22, R22, 0x2, R16 ;  /* 0x0000000216167825 */ /* 0x002fe200078e0210 */
[----:B------:R1:W-:Y:S01]  /*6f740*/  @P3 STG.E.U16 desc[UR10][R24.64], R12 ;  /* 0x0000000c18003986 */ /* 0x0003e2000c10150a */
[----:B------:R-:W3:Y:S02]  /*6f750*/  LDCU UR12, c[0x0][0x398] ;  /* 0x00007300ff0c77ac */ /* 0x000ee40008000800 */
[C---:B------:R-:W-:Y:S01]  /*6f760*/  IMAD.WIDE R26, R0.reuse, 0x2, R2 ;  /* 0x00000002001a7825 */ /* 0x040fe200078e0202 */
[----:B------:R4:W-:Y:S03]  /*6f770*/  @P1 STG.E.U16 desc[UR10][R22.64], R21 ;  /* 0x0000001516001986 */ /* 0x0009e6000c10150a */
[----:B-1----:R-:W-:Y:S01]  /*6f780*/  IMAD.WIDE R24, R0, 0x2, R4 ;  /* 0x0000000200187825 */ /* 0x002fe200078e0204 */
[----:B------:R-:W-:Y:S01]  /*6f790*/  PRMT R12, R14, 0x7632, R12 ;  /* 0x000076320e0c7816 */ /* 0x000fe2000000000c */
[----:B----4-:R-:W4:Y:S04]  /*6f7a0*/  LDL.LU R21, [R1+0x32f4] ;  /* 0x0032f40001157983 */ /* 0x010f280000300800 */
[----:B------:R-:W2:Y:S04]  /*6f7b0*/  LDL.LU R22, [R1+0xd4] ;  /* 0x0000d40001167983 */ /* 0x000ea80000300800 */
[----:B------:R-:W3:Y:S04]  /*6f7c0*/  LDL R23, [R1+0x329c] ;  /* 0x00329c0001177983 */ /* 0x000ee80000100800 */
[----:B------:R1:W-:Y:S04]  /*6f7d0*/  @P4 STG.E.U16 desc[UR10][R24.64], R14 ;  /* 0x0000000e18004986 */ /* 0x0003e8000c10150a */
[----:B------:R0:W-:Y:S04]  /*6f7e0*/  @P5 STG.E.U16 desc[UR10][R26.64], R12 ;  /* 0x0000000c1a005986 */ /* 0x0001e8000c10150a */
[----:B-1----:R-:W4:Y:S04]  /*6f7f0*/  LDL.LU R14, [R1+0x32f0] ;  /* 0x0032f000010e7983 */ /* 0x002f280000300800 */
[----:B0-----:R-:W4:Y:S04]  /*6f800*/  LDL R27, [R1+0x32ac] ;  /* 0x0032ac00011b7983 */ /* 0x001f280000100800 */
[----:B------:R-:W4:Y:S04]  /*6f810*/  LDL R24, [R1+0x32b0] ;  /* 0x0032b00001187983 */ /* 0x000f280000100800 */
[----:B------:R-:W4:Y:S01]  /*6f820*/  LDL R25, [R1+0x32b4] ;  /* 0x0032b40001197983 */ /* 0x000f220000100800 */
[----:B------:R-:W-:-:S05]  /*6f830*/  IMAD.WIDE R28, R0, 0x2, R6 ;  /* 0x00000002001c7825 */ /* 0x000fca00078e0206 */
[----:B--2---:R3:W-:Y:S01]  /*6f840*/  @P6 STG.E.U16 desc[UR10][R28.64], R22 ;  /* 0x000000161c006986 */ /* 0x0047e2000c10150a */
[----:B------:R-:W-:Y:S01]  /*6f850*/  PRMT R12, R22, 0x7632, R12 ;  /* 0x00007632160c7816 */ /* 0x000fe2000000000c */
[----:B---3--:R-:W-:Y:S02]  /*6f860*/  VIADD R28, R23, 0xc ;  /* 0x0000000c171c7836 */ /* 0x008fe40000000000 */
[----:B----4-:R-:W-:Y:S01]  /*6f870*/  IMAD.WIDE R22, R0, 0x2, R20 ;  /* 0x0000000200167825 */ /* 0x010fe200078e0214 */
[----:B------:R-:W-:Y:S02]  /*6f880*/  ISETP.LT.AND P4, PT, R27, UR16, !P0 ;  /* 0x000000101b007c0c */ /* 0x000fe4000c781270 */
[----:B------:R-:W-:Y:S01]  /*6f890*/  ISETP.LT.AND P5, PT, R24, UR17, !P0 ;  /* 0x0000001118007c0c */ /* 0x000fe2000c7a1270 */
[----:B------:R0:W-:Y:S01]  /*6f8a0*/  STL [R1+0x32e8], R14 ;  /* 0x0032e80e01007387 */ /* 0x0001e20000100800 */
[----:B------:R-:W-:Y:S01]  /*6f8b0*/  ISETP.LT.AND P6, PT, R25, UR18, !P0 ;  /* 0x0000001219007c0c */ /* 0x000fe2000c7c1270 */
[----:B------:R-:W-:Y:S01]  /*6f8c0*/  IMAD.WIDE R24, R0, 0x2, R18 ;  /* 0x0000000200187825 */ /* 0x000fe200078e0212 */
[----:B------:R-:W-:Y:S01]  /*6f8d0*/  ISETP.LT.AND P3, PT, R14, UR19, !P0 ;  /* 0x000000130e007c0c */ /* 0x000fe2000c761270 */
[----:B------:R-:W1:Y:S01]  /*6f8e0*/  LDCU UR17, c[0x0][0x398] ;  /* 0x00007300ff1177ac */ /* 0x000e620008000800 */
[----:B------:R-:W-:-:S05]  /*6f8f0*/  ISETP.GE.AND P1, PT, R28, UR15, PT ;  /* 0x0000000f1c007c0c */ /* 0x000fca000bf26270 */
[----:B------:R2:W-:Y:S01]  /*6f900*/  @P4 STG.E.U16 desc[UR10][R22.64], R12 ;  /* 0x0000000c16004986 */ /* 0x0005e2000c10150a */
[C---:B------:R-:W-:Y:S01]  /*6f910*/  IMAD.WIDE R26, R0.reuse, 0x2, R10 ;  /* 0x00000002001a7825 */ /* 0x040fe200078e020a */
[----:B------:R-:W-:Y:S01]  /*6f920*/  PRMT R29, R13, 0x7632, R29 ;  /* 0x000076320d1d7816 */ /* 0x000fe2000000001d */
[----:B------:R-:W3:Y:S01]  /*6f930*/  LDCU UR16, c[0x0][0x398] ;  /* 0x00007300ff1077ac */ /* 0x000ee20008000800 */
[----:B0-----:R-:W4:Y:S01]  /*6f940*/  LDL.LU R14, [R1+0xb4] ;  /* 0x0000b400010e7983 */ /* 0x001f220000300800 */
[----:B------:R-:W0:Y:S03]  /*6f950*/  LDCU UR18, c[0x0][0x398] ;  /* 0x00007300ff1277ac */ /* 0x000e260008000800 */
[----:B------:R-:W-:Y:S01]  /*6f960*/  STL [R1+0x32ec], R21 ;  /* 0x0032ec1501007387 */ /* 0x000fe20000100800 */
[----:B------:R-:W0:Y:S03]  /*6f970*/  LDCU UR19, c[0x0][0x398] ;  /* 0x00007300ff1377ac */ /* 0x000e260008000800 */
[----:B------:R-:W3:Y:S04]  /*6f980*/  LDL.LU R28, [R1+0xf4] ;  /* 0x0000f400011c7983 */ /* 0x000ee80000300800 */
[----:B------:R0:W-:Y:S04]  /*6f990*/  @P5 STG.E.U16 desc[UR10][R24.64], R13 ;  /* 0x0000000d18005986 */ /* 0x0001e8000c10150a */
[----:B--2---:R-:W2:Y:S04]  /*6f9a0*/  LDL R12, [R1+0x32a8] ;  /* 0x0032a800010c7983 */ /* 0x004ea80000100800 */
[----:B0-----:R-:W4:Y:S04]  /*6f9b0*/  LDL R24, [R1+0x32a0] ;  /* 0x0032a00001187983 */ /* 0x001f280000100800 */
[----:B------:R-:W4:Y:S01]  /*6f9c0*/  LDL R25, [R1+0x32a4] ;  /* 0x0032a40001197983 */ /* 0x000f220000100800 */
[----:B------:R-:W-:Y:S01]  /*6f9d0*/  ISETP.LT.AND P0, PT, R15, UR20, !P0 ;  /* 0x000000140f007c0c */ /* 0x000fe2000c701270 */
[----:B------:R-:W-:Y:S01]  /*6f9e0*/  IMAD.WIDE R22, R0, 0x2, R8 ;  /* 0x0000000200167825 */ /* 0x000fe200078e0208 */
[----:B------:R-:W0:Y:S01]  /*6f9f0*/  LDCU UR20, c[0x0][0x398] ;  /* 0x00007300ff1477ac */ /* 0x000e220008000800 */
[----:B------:R-:W-:Y:S04]  /*6fa00*/  @P6 STG.E.U16 desc[UR10][R26.64], R29 ;  /* 0x0000001d1a006986 */ /* 0x000fe8000c10150a */
[----:B------:R-:W4:Y:S04]  /*6fa10*/  LDL.LU R13, [R1+0x14] ;  /* 0x00001400010d7983 */ /* 0x000f280000300800 */
[----:B---3--:R3:W-:Y:S01]  /*6fa20*/  @P3 STG.E.U16 desc[UR10][R22.64], R28 ;  /* 0x0000001c16003986 */ /* 0x0087e2000c10150a */
[----:B------:R-:W-:-:S02]  /*6fa30*/  PRMT R21, R28, 0x7632, R21 ;  /* 0x000076321c157816 */ /* 0x000fc40000000015 */
[----:B--2---:R-:W-:Y:S01]  /*6fa40*/  ISETP.LT.AND P6, PT, R12, UR23, !P2 ;  /* 0x000000170c007c0c */ /* 0x004fe2000d7c1270 */
[----:B------:R-:W-:Y:S01]  /*6fa50*/  VIADD R12, R0, UR4 ;  /* 0x00000004000c7c36 */ /* 0x000fe20008000000 */
[----:B------:R-:W2:Y:S01]  /*6fa60*/  LDCU UR23, c[0x0][0x398] ;  /* 0x00007300ff1777ac */ /* 0x000ea20008000800 */
[----:B----4-:R-:W-:Y:S02]  /*6fa70*/  ISETP.LT.AND P4, PT, R24, UR21, !P2 ;  /* 0x0000001518007c0c */ /* 0x010fe4000d781270 */
[----:B------:R-:W-:Y:S01]  /*6fa80*/  ISETP.LT.AND P5, PT, R25, UR22, !P2 ;  /* 0x0000001619007c0c */ /* 0x000fe2000d7a1270 */
[----:B---3--:R-:W-:Y:S01]  /*6fa90*/  IMAD.WIDE R22, R0, 0x2, R16 ;  /* 0x0000000200167825 */ /* 0x008fe200078e0210 */
[----:B------:R-:W-:Y:S01]  /*6faa0*/  PRMT R0, R14, 0x7632, R0 ;  /* 0x000076320e007816 */ /* 0x000fe20000000000 */
[----:B------:R-:W3:Y:S02]  /*6fab0*/  LDCU UR21, c[0x0][0x398] ;  /* 0x00007300ff1577ac */ /* 0x000ee40008000800 */
[C---:B------:R-:W-:Y:S01]  /*6fac0*/  IMAD.WIDE R24, R12.reuse, 0x2, R4 ;  /* 0x000000020c187825 */ /* 0x040fe200078e0204 */
[----:B------:R4:W-:Y:S01]  /*6fad0*/  @P0 STG.E.U16 desc[UR10][R22.64], R21 ;  /* 0x0000001516000986 */ /* 0x0009e2000c10150a */
[----:B------:R-:W0:Y:S02]  /*6fae0*/  LDCU UR22, c[0x0][0x398] ;  /* 0x00007300ff1677ac */ /* 0x000e240008000800 */
[----:B------:R-:W-:-:S02]  /*6faf0*/  IMAD.WIDE R26, R12, 0x2, R2 ;  /* 0x000000020c1a7825 */ /* 0x000fc400078e0202 */
[----:B------:R0:W-:Y:S04]  /*6fb00*/  @P4 STG.E.U16 desc[UR10][R24.64], R14 ;  /* 0x0000000e18004986 */ /* 0x0001e8000c10150a */
[----:B------:R0:W-:Y:S04]  /*6fb10*/  @P5 STG.E.U16 desc[UR10][R26.64], R0 ;  /* 0x000000001a005986 */ /* 0x0001e8000c10150a */
[----:B----4-:R-:W4:Y:S04]  /*6fb20*/  LDL.LU R21, [R1+0x32ec] ;  /* 0x0032ec0001157983 */ /* 0x010f280000300800 */
[----:B------:R-:W2:Y:S04]  /*6fb30*/  LDL.LU R22, [R1+0xa4] ;  /* 0x0000a40001167983 */ /* 0x000ea80000300800 */
[----:B------:R-:W3:Y:S04]  /*6fb40*/  LDL R23, [R1+0x329c] ;  /* 0x00329c0001177983 */ /* 0x000ee80000100800 */
[----:B0-----:R-:W3:Y:S04]  /*6fb50*/  LDL.LU R14, [R1+0x32e8] ;  /* 0x0032e800010e7983 */ /* 0x001ee80000300800 */
[----:B------:R-:W3:Y:S04]  /*6fb60*/  LDL R27, [R1+0x32ac] ;  /* 0x0032ac00011b7983 */ /* 0x000ee80000100800 */
[----:B------:R-:W4:Y:S04]  /*6fb70*/  LDL R24, [R1+0x32b0] ;  /* 0x0032b00001187983 */ /* 0x000f280000100800 */
[----:B------:R-:W4:Y:S01]  /*6fb80*/  LDL R25, [R1+0x32b4] ;  /* 0x0032b40001197983 */ /* 0x000f220000100800 */
[----:B------:R-:W-:-:S05]  /*6fb90*/  IMAD.WIDE R28, R12, 0x2, R6 ;  /* 0x000000020c1c7825 */ /* 0x000fca00078e0206 */
[----:B--2---:R0:W-:Y:S01]  /*6fba0*/  @P6 STG.E.U16 desc[UR10][R28.64], R22 ;  /* 0x000000161c006986 */ /* 0x0041e2000c10150a */
[----:B------:R-:W-:Y:S02]  /*6fbb0*/  PRMT R0, R22, 0x7632, R0 ;  /* 0x0000763216007816 */ /* 0x000fe40000000000 */
[----:B---3--:R-:W-:Y:S02]  /*6fbc0*/  ISETP.LT.AND P4, PT, R27, UR24, !P2 ;  /* 0x000000181b007c0c */ /* 0x008fe4000d781270 */
[----:B----4-:R-:W-:Y:S01]  /*6fbd0*/  ISETP.LT.AND P5, PT, R24, UR25, !P2 ;  /* 0x0000001918007c0c */ /* 0x010fe2000d7a1270 */
[----:B0-----:R-:W-:Y:S02]  /*6fbe0*/  VIADD R28, R23, 0xd ;  /* 0x0000000d171c7836 */ /* 0x001fe40000000000 */
[----:B------:R-:W-:Y:S01]  /*6fbf0*/  IMAD.WIDE R22, R12, 0x2, R20 ;  /* 0x000000020c167825 */ /* 0x000fe200078e0214 */
[----:B------:R-:W-:-:S03]  /*6fc00*/  ISETP.LT.AND P6, PT, R25, UR26, !P2 ;  /* 0x0000001a19007c0c */ /* 0x000fc6000d7c1270 */
[----:B------:R-:W-:Y:S01]  /*6fc10*/  IMAD.WIDE R24, R12, 0x2, R18 ;  /* 0x000000020c187825 */ /* 0x000fe200078e0212 */
[----:B------:R-:W-:Y:S01]  /*6fc20*/  ISETP.LT.AND P0, PT, R14, UR27, !P2 ;  /* 0x0000001b0e007c0c */ /* 0x000fe2000d701270 */
[----:B------:R0:W-:Y:S01]  /*6fc30*/  STL [R1+0x32e0], R14 ;  /* 0x0032e00e01007387 */ /* 0x0001e20000100800 */
[----:B------:R-:W-:-:S03]  /*6fc40*/  PRMT R29, R13, 0x7632, R29 ;  /* 0x000076320d1d7816 */ /* 0x000fc6000000001d */
[----:B------:R2:W-:Y:S04]  /*6fc50*/  @P4 STG.E.U16 desc[UR10][R22.64], R0 ;  /* 0x0000000016004986 */ /* 0x0005e8000c10150a */
[----:B------:R3:W-:Y:S04]  /*6fc60*/  @P5 STG.E.U16 desc[UR10][R24.64], R13 ;  /* 0x0000000d18005986 */ /* 0x0007e8000c10150a */
[----:B0-----:R-:W4:Y:S04]  /*6fc70*/  LDL.LU R14, [R1+0xc8] ;  /* 0x0000c800010e7983 */ /* 0x001f280000300800 */
[----:B--2---:R-:W2:Y:S04]  /*6fc80*/  LDL R0, [R1+0x32a8] ;  /* 0x0032a80001007983 */ /* 0x004ea80000100800 */
[----:B---3--:R-:W3:Y:S04]  /*6fc90*/  LDL.LU R13, [R1+0x32e4] ;  /* 0x0032e400010d7983 */ /* 0x008ee80000300800 */
[----:B------:R-:W3:Y:S04]  /*6fca0*/  LDL R24, [R1+0x32a0] ;  /* 0x0032a00001187983 */ /* 0x000ee80000100800 */
[----:B------:R-:W4:Y:S01]  /*6fcb0*/  LDL R25, [R1+0x32a4] ;  /* 0x0032a40001197983 */ /* 0x000f220000100800 */
[----:B------:R-:W-:Y:S01]  /*6fcc0*/  IMAD.WIDE R26, R12, 0x2, R10 ;  /* 0x000000020c1a7825 */ /* 0x000fe200078e020a */
[----:B------:R-:W-:-:S03]  /*6fcd0*/  ISETP.LT.AND P2, PT, R15, UR28, !P2 ;  /* 0x0000001c0f007c0c */ /* 0x000fc6000d741270 */
[----:B------:R-:W-:Y:S01]  /*6fce0*/  IMAD.WIDE R22, R12, 0x2, R8 ;  /* 0x000000020c167825 */ /* 0x000fe200078e0208 */
[----:B------:R-:W-:Y:S01]  /*6fcf0*/  @P6 STG.E.U16 desc[UR10][R26.64], R29 ;  /* 0x0000001d1a006986 */ /* 0x000fe2000c10150a */
[----:B------:R-:W-:-:S03]  /*6fd00*/  ISETP.GE.AND P3, PT, R28, UR15, PT ;  /* 0x0000000f1c007c0c */ /* 0x000fc6000bf66270 */
[----:B------:R0:W-:Y:S04]  /*6fd10*/  STL [R1+0x32dc], R15 ;  /* 0x0032dc0f01007387 */ /* 0x0001e80000100800 */
[----:B0-----:R-:W4:Y:S01]  /*6fd20*/  LDL R15, [R1+0xe8] ;  /* 0x0000e800010f7983 */ /* 0x001f220000100800 */
[----:B--2---:R-:W-:Y:S01]  /*6fd30*/  ISETP.LT.AND P6, PT, R0, UR6, !P1 ;  /* 0x0000000600007c0c */ /* 0x004fe2000cfc1270 */
[----:B------:R-:W-:Y:S01]  /*6fd40*/  VIADD R0, R12, UR4 ;  /* 0x000000040c007c36 */ /* 0x000fe20008000000 */
[----:B---3--:R-:W-:Y:S01]  /*6fd50*/  ISETP.LT.AND P4, PT, R24, UR29, !P1 ;  /* 0x0000001d18007c0c */ /* 0x008fe2000cf81270 */
[----:B------:R0:W-:Y:S01]  /*6fd60*/  @P0 STG.E.U16 desc[UR10][R22.64], R13 ;  /* 0x0000000d16000986 */ /* 0x0001e2000c10150a */
[----:B----4-:R-:W-:Y:S02]  /*6fd70*/  ISETP.LT.AND P5, PT, R25, UR5, !P1 ;  /* 0x0000000519007c0c */ /* 0x010fe4000cfa1270 */
[----:B------:R-:W-:Y:S01]  /*6fd80*/  PRMT R28, R13, 0x7632, R28 ;  /* 0x000076320d1c7816 */ /* 0x000fe2000000001c */
[----:B------:R-:W-:Y:S01]  /*6fd90*/  IMAD.WIDE R24, R0, 0x2, R2 ;  /* 0x0000000200187825 */ /* 0x000fe200078e0202 */
[----:B------:R-:W-:Y:S01]  /*6fda0*/  PRMT R29, R14, 0x7632, R29 ;  /* 0x000076320e1d7816 */ /* 0x000fe2000000001d */
[----:B------:R-:W2:Y:S02]  /*6fdb0*/  LDCU UR5, c[0x0][0x398] ;  /* 0x00007300ff0577ac */ /* 0x000ea40008000800 */
[----:B0-----:R-:W-:Y:S01]  /*6fdc0*/  IMAD.WIDE R12, R12, 0x2, R16 ;  /* 0x000000020c0c7825 */ /* 0x001fe200078e0210 */
[----:B------:R-:W0:Y:S03]  /*6fdd0*/  LDCU UR6, c[0x0][0x398] ;  /* 0x00007300ff0677ac */ /* 0x000e260008000800 */
[C---:B------:R-:W-:Y:S01]  /*6fde0*/  IMAD.WIDE R22, R0.reuse, 0x2, R4 ;  /* 0x0000000200167825 */ /* 0x040fe200078e0204 */
[----:B------:R3:W-:Y:S04]  /*6fdf0*/  @P2 STG.E.U16 desc[UR10][R12.64], R28 ;  /* 0x0000001c0c002986 */ /* 0x0007e8000c10150a */
[----:B------:R4:W-:Y:S04]  /*6fe00*/  @P4 STG.E.U16 desc[UR10][R22.64], R14 ;  /* 0x0000000e16004986 */ /* 0x0009e8000c10150a */
[----:B------:R0:W-:Y:S04]  /*6fe10*/  @P5 STG.E.U16 desc[UR10][R24.64], R29 ;  /* 0x0000001d18005986 */ /* 0x0001e8000c10150a */
[----:B---3--:R-:W3:Y:S04]  /*6fe20*/  LDL R13, [R1+0x329c] ;  /* 0x00329c00010d7983 */ /* 0x008ee80000100800 */
[----:B----4-:R-:W4:Y:S04]  /*6fe30*/  LDL.LU R14, [R1+0x32e0] ;  /* 0x0032e000010e7983 */ /* 0x010f280000300800 */
[----:B------:R-:W2:Y:S04]  /*6fe40*/  LDL R22, [R1+0x32b4] ;  /* 0x0032b40001167983 */ /* 0x000ea80000100800 */
[----:B------:R-:W2:Y:S04]  /*6fe50*/  LDL.LU R23, [R1+0xd8] ;  /* 0x0000d80001177983 */ /* 0x000ea80000300800 */
[----:B0-----:R-:W2:Y:S01]  /*6fe60*/  LDL R24, [R1+0x32ac] ;  /* 0x0032ac0001187983 */ /* 0x001ea20000100800 */
[----:B------:R-:W-:-:S03]  /*6fe70*/  IMAD.WIDE R26, R0, 0x2, R6 ;  /* 0x00000002001a7825 */ /* 0x000fc600078e0206 */
[----:B------:R-:W2:Y:S01]  /*6fe80*/  LDL R25, [R1+0x32b0] ;  /* 0x0032b00001197983 */ /* 0x000ea20000100800 */
[----:B------:R-:W-:-:S03]  /*6fe90*/  PRMT R28, R15, 0x7632, R28 ;  /* 0x000076320f1c7816 */ /* 0x000fc6000000001c */
[----:B------:R-:W2:Y:S01]  /*6fea0*/  LDL.LU R29, [R1+0xf8] ;  /* 0x0000f800011d7983 */ /* 0x000ea20000300800 */
[----:B----4-:R-:W-:-:S03]  /*6feb0*/  ISETP.LT.AND P2, PT, R14, UR12, !P1 ;  /* 0x0000000c0e007c0c */ /* 0x010fc6000cf41270 */
[----:B------:R0:W-:Y:S01]  /*6fec0*/  STL [R1+0x32d8], R14 ;  /* 0x0032d80e01007387 */ /* 0x0001e20000100800 */
[----:B---3--:R-:W-:Y:S01]  /*6fed0*/  VIADD R13, R13, 0xe ;  /* 0x0000000e0d0d7836 */ /* 0x008fe20000000000 */
[----:B------:R-:W3:Y:S01]  /*6fee0*/  LDCU UR12, c[0x0][0x398] ;  /* 0x00007300ff0c77ac */ /* 0x000ee20008000800 */
[----:B--2---:R-:W-:Y:S01]  /*6fef0*/  ISETP.LT.AND P4, PT, R24, UR7, !P1 ;  /* 0x0000000718007c0c */ /* 0x004fe2000cf81270 */
[----:B------:R2:W-:Y:S01]  /*6ff00*/  @P6 STG.E.U16 desc[UR10][R26.64], R23 ;  /* 0x000000171a006986 */ /* 0x0005e2000c10150a */
[----:B------:R-:W-:Y:S01]  /*6ff10*/  ISETP.LT.AND P6, PT, R22, UR9, !P1 ;  /* 0x0000000916007c0c */ /* 0x000fe2000cfc1270 */
[----:B------:R-:W4:Y:S01]  /*6ff20*/  LDCU UR7, c[0x0][0x398] ;  /* 0x00007300ff0777ac */ /* 0x000f220008000800 */
[----:B------:R-:W-:Y:S01]  /*6ff30*/  PRMT R12, R23, 0x7632, R12 ;  /* 0x00007632170c7816 */ /* 0x000fe2000000000c */
[----:B0-----:R-:W3:Y:S01]  /*6ff40*/  LDL.LU R14, [R1+0xb8] ;  /* 0x0000b800010e7983 */ /* 0x001ee20000300800 */
[----:B------:R-:W-:Y:S01]  /*6ff50*/  ISETP.LT.AND P5, PT, R25, UR8, !P1 ;  /* 0x0000000819007c0c */ /* 0x000fe2000cfa1270 */
[----:B------:R-:W0:Y:S02]  /*6ff60*/  LDCU UR9, c[0x0][0x398] ;  /* 0x00007300ff0977ac */ /* 0x000e240008000800 */
[----:B------:R-:W3:Y:S01]  /*6ff70*/  LDL.LU R15, [R1+0x32dc] ;  /* 0x0032dc00010f7983 */ /* 0x000ee20000300800 */
[C---:B--2---:R-:W-:Y:S01]  /*6ff80*/  IMAD.WIDE R22, R0.reuse, 0x2, R20 ;  /* 0x0000000200167825 */ /* 0x044fe200078e0214 */
[----:B------:R-:W-:Y:S01]  /*6ff90*/  ISETP.GE.AND P0, PT, R13, UR15, PT ;  /* 0x0000000f0d007c0c */ /* 0x000fe2000bf06270 */
[----:B------:R-:W2:Y:S03]  /*6ffa0*/  LDCU UR8, c[0x0][0x398] ;  /* 0x00007300ff0877ac */ /* 0x000ea60008000800 */
[----:B------:R0:W-:Y:S04]  /*6ffb0*/  @P4 STG.E.U16 desc[UR10][R22.64], R12 ;  /* 0x0000000c16004986 */ /* 0x0001e8000c10150a */
[----:B0-----:R-:W2:Y:S01]  /*6ffc0*/  LDL.LU R23, [R1+0xe8] ;  /* 0x0000e80001177983 */ /* 0x001ea20000300800 */
[----:B------:R-:W-:-:S03]  /*6ffd0*/  IMAD.WIDE R24, R0, 0x2, R18 ;  /* 0x0000000200187825 */ /* 0x000fc600078e0212 */
[----:B------:R-:W1:Y:S01]  /*6ffe0*/  LDL R12, [R1+0x32a8] ;  /* 0x0032a800010c7983 */ /* 0x000e620000100800 */
[C---:B------:R-:W-:Y:S01]  /*6fff0*/  IMAD.WIDE R26, R0.reuse, 0x2, R10 ;  /* 0x00000002001a7825 */ /* 0x040fe200078e020a */
[----:B------:R-:W-:Y:S02]  /*70000*/  PRMT R13, R29, 0x7632, R13 ;  /* 0x000076321d0d7816 */ /* 0x000fe4000000000d */
[----:B--2---:R0:W-:Y:S04]  /*70010*/  @P5 STG.E.U16 desc[UR10][R24.64], R23 ;  /* 0x0000001718005986 */ /* 0x0041e8000c10150a */
[----:B0-----:R-:W2:Y:S04]  /*70020*/  LDL R24, [R1+0x32a0] ;  /* 0x0032a00001187983 */ /* 0x001ea80000100800 */
[----:B------:R-:W4:Y:S01]  /*70030*/  LDL R25, [R1+0x32a4] ;  /* 0x0032a40001197983 */ /* 0x000f220000100800 */
[----:B---3--:R-:W-:Y:S01]  /*70040*/  ISETP.LT.AND P1, PT, R15, UR13, !P1 ;  /* 0x0000000d0f007c0c */ /* 0x008fe2000cf21270 */
[C---:B------:R-:W-:Y:S01]  /*70050*/  IMAD.WIDE R22, R0.reuse, 0x2, R8 ;  /* 0x0000000200167825 */ /* 0x040fe200078e0208 */
[----:B------:R-:W0:Y:S01]  /*70060*/  LDCU UR13, c[0x0][0x398] ;  /* 0x00007300ff0d77ac */ /* 0x000e220008000800 */
[----:B------:R-:W-:Y:S04]  /*70070*/  @P6 STG.E.U16 desc[UR10][R26.64], R28 ;  /* 0x0000001c1a006986 */ /* 0x000fe8000c10150a */
[----:B------:R3:W-:Y:S02]  /*70080*/  @P2 STG.E.U16 desc[UR10][R22.64], R29 ;  /* 0x0000001d16002986 */ /* 0x0007e4000c10150a */
[----:B---3--:R-:W-:-:S05]  /*70090*/  IMAD.WIDE R22, R0, 0x2, R16 ;  /* 0x0000000200167825 */ /* 0x008fca00078e0210 */
[----:B------:R3:W-:Y:S01]  /*700a0*/  @P1 STG.E.U16 desc[UR10][R22.64], R13 ;  /* 0x0000000d16001986 */ /* 0x0007e2000c10150a */
[----:B-1----:R-:W-:Y:S01]  /*700b0*/  ISETP.LT.AND P6, PT, R12, UR17, !P3 ;  /* 0x000000110c007c0c */ /* 0x002fe2000dfc1270 */
[----:B------:R-:W-:Y:S02]  /*700c0*/  VIADD R12, R0, UR4 ;  /* 0x00000004000c7c36 */ /* 0x000fe40008000000 */
[----:B---3--:R-:W3:Y:S01]  /*700d0*/  LDL R13, [R1+0x32b4] ;  /* 0x0032b400010d7983 */ /* 0x008ee20000100800 */
[----:B------:R-:W1:Y:S03]  /*700e0*/  LDCU UR17, c[0x0][0x398] ;  /* 0x00007300ff1177ac */ /* 0x000e660008000800 */
[----:B------:R-:W3:Y:S01]  /*700f0*/  LDL.LU R22, [R1+0xa8] ;  /* 0x0000a80001167983 */ /* 0x000ee20000300800 */
[----:B------:R-:W-:-:S03]  /*70100*/  PRMT R0, R14, 0x7632, R0 ;  /* 0x000076320e007816 */ /* 0x000fc60000000000 */
[----:B------:R-:W3:Y:S01]  /*70110*/  LDL.LU R23, [R1+0x329c] ;  /* 0x00329c0001177983 */ /* 0x000ee20000300800 */
[----:B--2---:R-:W-:Y:S02]  /*70120*/  ISETP.LT.AND P4, PT, R24, UR14, !P3 ;  /* 0x0000000e18007c0c */ /* 0x004fe4000df81270 */
[----:B----4-:R-:W-:Y:S01]  /*70130*/  ISETP.LT.AND P5, PT, R25, UR16, !P3 ;  /* 0x0000001019007c0c */ /* 0x010fe2000dfa1270 */
[C---:B------:R-:W-:Y:S01]  /*70140*/  IMAD.WIDE R24, R12.reuse, 0x2, R4 ;  /* 0x000000020c187825 */ /* 0x040fe200078e0204 */
[----:B------:R-:W2:Y:S03]  /*70150*/  LDCU UR14, c[0x0][0x398] ;  /* 0x00007300ff0e77ac */ /* 0x000ea60008000800 */
[C---:B------:R-:W-:Y:S01]  /*70160*/  IMAD.WIDE R26, R12.reuse, 0x2, R2 ;  /* 0x000000020c1a7825 */ /* 0x040fe200078e0202 */
[----:B------:R-:W4:Y:S05]  /*70170*/  LDCU UR16, c[0x0][0x398] ;  /* 0x00007300ff1077ac */ /* 0x000f2a0008000800 */
[----:B------:R0:W-:Y:S04]  /*70180*/  @P4 STG.E.U16 desc[UR10][R24.64], R14 ;  /* 0x0000000e18004986 */ /* 0x0001e8000c10150a */
[----:B0-----:R-:W2:Y:S04]  /*70190*/  LDL.LU R14, [R1+0x32d8] ;  /* 0x0032d800010e7983 */ /* 0x001ea80000300800 */
[----:B------:R-:W4:Y:S01]  /*701a0*/  LDL R24, [R1+0x32ac] ;  /* 0x0032ac0001187983 */ /* 0x000f220000100800 */
[----:B------:R-:W-:-:S03]  /*701b0*/  IMAD.WIDE R28, R12, 0x2, R6 ;  /* 0x000000020c1c7825 */ /* 0x000fc600078e0206 */
[----:B------:R-:W4:Y:S04]  /*701c0*/  LDL R25, [R1+0x32b0] ;  /* 0x0032b00001197983 */ /* 0x000f280000100800 */
[----:B------:R-:W-:Y:S04]  /*701d0*/  @P5 STG.E.U16 desc[UR10][R26.64], R0 ;  /* 0x000000001a005986 */ /* 0x000fe8000c10150a */
[----:B---3--:R0:W-:Y:S04]  /*701e0*/  @P6 STG.E.U16 desc[UR10][R28.64], R22 ;  /* 0x000000161c006986 */ /* 0x0081e8000c10150a */
[----:B0-----:R-:W3:Y:S01]  /*701f0*/  LDL.LU R29, [R1+0x18] ;  /* 0x00001800011d7983 */ /* 0x001ee20000300800 */
[----:B--2---:R-:W-:-:S03]  /*70200*/  ISETP.LT.AND P5, PT, R14, UR21, !P3 ;  /* 0x000000150e007c0c */ /* 0x004fc6000dfa1270 */
[----:B------:R-:W2:Y:S01]  /*70210*/  LDL.LU R14, [R1+0x32d4] ;  /* 0x0032d400010e7983 */ /* 0x000ea20000300800 */
[----:B----4-:R-:W-:Y:S02]  /*70220*/  ISETP.LT.AND P2, PT, R24, UR18, !P3 ;  /* 0x0000001218007c0c */ /* 0x010fe4000df41270 */
[----:B------:R-:W-:Y:S02]  /*70230*/  ISETP.LT.AND P6, PT, R13, UR20, !P3 ;  /* 0x000000140d007c0c */ /* 0x000fe4000dfc1270 */
[----:B------:R-:W-:Y:S01]  /*70240*/  ISETP.LT.AND P4, PT, R25, UR19, !P3 ;  /* 0x0000001319007c0c */ /* 0x000fe2000df81270 */
[----:B------:R-:W-:Y:S01]  /*70250*/  VIADD R13, R23, 0xf ;  /* 0x0000000f170d7836 */ /* 0x000fe20000000000 */
[----:B------:R-:W-:Y:S01]  /*70260*/  PRMT R0, R22, 0x7632, R0 ;  /* 0x0000763216007816 */ /* 0x000fe20000000000 */
[----:B------:R-:W-:-:S04]  /*70270*/  IMAD.WIDE R22, R12, 0x2, R20 ;  /* 0x000000020c167825 */ /* 0x000fc800078e0214 */
[----:B------:R-:W-:-:S04]  /*70280*/  IMAD.WIDE R24, R12, 0x2, R18 ;  /* 0x000000020c187825 */ /* 0x000fc800078e0212 */
[----:B------:R-:W-:Y:S01]  /*70290*/  IMAD.WIDE R26, R12, 0x2, R10 ;  /* 0x000000020c1a7825 */ /* 0x000fe200078e020a */
[----:B------:R0:W-:Y:S01]  /*702a0*/  @P2 STG.E.U16 desc[UR10][R22.64], R0 ;  /* 0x0000000016002986 */ /* 0x0001e2000c10150a */
[----:B---3--:R-:W-:-:S03]  /*702b0*/  PRMT R28, R29, 0x7632, R28 ;  /* 0x000076321d1c7816 */ /* 0x008fc6000000001c */
[----:B------:R3:W-:Y:S01]  /*702c0*/  @P4 STG.E.U16 desc[UR10][R24.64], R29 ;  /* 0x0000001d18004986 */ /* 0x0007e2000c10150a */
[----:B0-----:R-:W-:-:S03]  /*702d0*/  IMAD.WIDE R22, R12, 0x2, R8 ;  /* 0x000000020c167825 */ /* 0x001fc600078e0208 */
[----:B------:R0:W-:Y:S04]  /*702e0*/  @P6 STG.E.U16 desc[UR10][R26.64], R28 ;  /* 0x0000001c1a006986 */ /* 0x0001e8000c10150a */
[----:B---3--:R-:W3:Y:S04]  /*702f0*/  LDL.LU R29, [R1+0xdc] ;  /* 0x0000dc00011d7983 */ /* 0x008ee80000300800 */
[----:B0-----:R-:W4:Y:S04]  /*70300*/  LDL.LU R28, [R1+0xcc] ;  /* 0x0000cc00011c7983 */ /* 0x001f280000300800 */
[----:B------:R-:W3:Y:S04]  /*70310*/  LDL.LU R27, [R1+0x32a0] ;  /* 0x0032a000011b7983 */ /* 0x000ee80000300800 */
[----:B------:R0:W-:Y:S01]  /*70320*/  STL [R1+0x32d0], R8 ;  /* 0x0032d00801007387 */ /* 0x0001e20000100800 */
[----:B------:R-:W-:-:S03]  /*70330*/  VIADD R0, R12, UR4 ;  /* 0x000000040c007c36 */ /* 0x000fc60008000000 */
[----:B0-----:R-:W4:Y:S04]  /*70340*/  LDL.LU R8, [R1+0x32a4] ;  /* 0x0032a40001087983 */ /* 0x001f280000300800 */
[----:B------:R0:W-:Y:S01]  /*70350*/  STL [R1+0x32cc], R9 ;  /* 0x0032cc0901007387 */ /* 0x0001e20000100800 */
[----:B------:R-:W-:-:S03]  /*70360*/  IMAD.WIDE R24, R0, 0x2, R2 ;  /* 0x0000000200187825 */ /* 0x000fc600078e0202 */
[----:B0-----:R-:W4:Y:S04]  /*70370*/  LDL.LU R9, [R1+0xec] ;  /* 0x0000ec0001097983 */ /* 0x001f280000300800 */
[----:B------:R-:W-:Y:S04]  /*70380*/  STL [R1+0x32c8], R5 ;  /* 0x0032c80501007387 */ /* 0x000fe80000100800 */
[----:B--2---:R0:W-:Y:S02]  /*70390*/  @P5 STG.E.U16 desc[UR10][R22.64], R14 ;  /* 0x0000000e16005986 */ /* 0x0041e4000c10150a */
[----:B0-----:R-:W-:-:S02]  /*703a0*/  IMAD.WIDE R22, R0, 0x2, R4 ;  /* 0x0000000200167825 */ /* 0x001fc400078e0204 */
[----:B------:R-:W2:Y:S04]  /*703b0*/  LDL.LU R5, [R1+0x32ac] ;  /* 0x0032ac0001057983 */ /* 0x000ea80000300800 */
[----:B------:R0:W-:Y:S04]  /*703c0*/  STL [R1+0x32c4], R3 ;  /* 0x0032c40301007387 */ /* 0x0001e80000100800 */
[----:B0-----:R-:W2:Y:S01]  /*703d0*/  LDL R3, [R1+0x32a8] ;  /* 0x0032a80001037983 */ /* 0x001ea20000100800 */
[----:B------:R-:W-:Y:S02]  /*703e0*/  ISETP.LT.AND P3, PT, R15, UR22, !P3 ;  /* 0x000000160f007c0c */ /* 0x000fe4000df61270 */
[----:B------:R-:W-:Y:S01]  /*703f0*/  ISETP.GE.AND P1, PT, R13, UR15, PT ;  /* 0x0000000f0d007c0c */ /* 0x000fe2000bf26270 */
[----:B------:R-:W-:Y:S01]  /*70400*/  IMAD.WIDE R12, R12, 0x2, R16 ;  /* 0x000000020c0c7825 */ /* 0x000fe200078e0210 */
[----:B------:R-:W-:Y:S01]  /*70410*/  PRMT R14, R14, 0x7632, R14 ;  /* 0x000076320e0e7816 */ /* 0x000fe2000000000e */
[----:B------:R-:W0:Y:S01]  /*70420*/  LDCU UR15, c[0x0][0x398] ;  /* 0x00007300ff0f77ac */ /* 0x000e220008000800 */
[----:B---3--:R-:W-:-:S02]  /*70430*/  ISETP.LT.AND P2, PT, R27, UR5, !P0 ;  /* 0x000000051b007c0c */ /* 0x008fc4000c741270 */
[----:B----4-:R-:W-:-:S05]  /*70440*/  PRMT R26, R28, 0x7632, R26 ;  /* 0x000076321c1a7816 */ /* 0x010fca000000001a */
[----:B------:R3:W-:Y:S01]  /*70450*/  @P3 STG.E.U16 desc[UR10][R12.64], R14 ;  /* 0x0000000e0c003986 */ /* 0x0007e2000c10150a */
[----:B------:R-:W4:Y:S01]  /*70460*/  LDCU UR5, c[0x0][0x398] ;  /* 0x00007300ff0577ac */ /* 0x000f220008000800 */
[----:B------:R-:W-:-:S04]  /*70470*/  ISETP.LT.AND P4, PT, R8, UR6, !P0 ;  /* 0x0000000608007c0c */ /* 0x000fc8000c781270 */
[----:B------:R0:W-:Y:S01]  /*70480*/  @P2 STG.E.U16 desc[UR10][R22.64], R28 ;  /* 0x0000001c16002986 */ /* 0x0001e2000c10150a */
[----:B--2---:R-:W-:-:S08]  /*70490*/  ISETP.LT.AND P5, PT, R3, UR23, !P0 ;  /* 0x0000001703007c0c */ /* 0x004fd0000c7a1270 */
[----:B------:R2:W-:Y:S01]  /*704a0*/  @P4 STG.E.U16 desc[UR10][R24.64], R26 ;  /* 0x0000001a18004986 */ /* 0x0005e2000c10150a */
[----:B------:R-:W-:Y:S01]  /*704b0*/  ISETP.LT.AND P6, PT, R5, UR7, !P0 ;  /* 0x0000000705007c0c */ /* 0x000fe2000c7c1270 */
[C---:B---3--:R-:W-:Y:S01]  /*704c0*/  IMAD.WIDE R12, R0.reuse, 0x2, R6 ;  /* 0x00000002000c7825 */ /* 0x048fe200078e0206 */
[----:B------:R-:W-:Y:S01]  /*704d0*/  PRMT R14, R29, 0x7632, R14 ;  /* 0x000076321d0e7816 */ /* 0x000fe2000000000e */
[----:B------:R-:W3:Y:S01]  /*704e0*/  LDL.LU R3, [R1+0xfc] ;  /* 0x0000fc0001037983 */ /* 0x000ee20000300800 */
[----:B------:R-:W1:Y:S03]  /*704f0*/  LDCU UR6, c[0x0][0x398] ;  /* 0x00007300ff0677ac */ /* 0x000e660008000800 */
[----:B0-----:R-:W3:Y:S01]  /*70500*/  LDL.LU R28, [R1+0xbc] ;  /* 0x0000bc00011c7983 */ /* 0x001ee20000300800 */
[C---:B------:R-:W-:Y:S01]  /*70510*/  IMAD.WIDE R22, R0.reuse, 0x2, R20 ;  /* 0x0000000200167825 */ /* 0x040fe200078e0214 */
[----:B------:R-:W-:Y:S01]  /*70520*/  ISETP.LT.AND P4, PT, R27, UR14, !P1 ;  /* 0x0000000e1b007c0c */ /* 0x000fe2000cf81270 */
[----:B------:R-:W0:Y:S01]  /*70530*/  LDCU UR7, c[0x0][0x398] ;  /* 0x00007300ff0777ac */ /* 0x000e220008000800 */
[----:B--2---:R-:W2:Y:S04]  /*70540*/  LDL.LU R26, [R1+0x32b0] ;  /* 0x0032b000011a7983 */ /* 0x004ea80000300800 */
[----:B------:R-:W3:Y:S04]  /*70550*/  LDL.LU R24, [R1+0x32b4] ;  /* 0x0032b40001187983 */ /* 0x000ee80000300800 */
[----:B------:R0:W-:Y:S04]  /*70560*/  @P5 STG.E.U16 desc[UR10][R12.64], R29 ;  /* 0x0000001d0c005986 */ /* 0x0001e8000c10150a */
[----:B------:R-:W4:Y:S04]  /*70570*/  LDL.LU R25, [R1+0x32bc] ;  /* 0x0032bc0001197983 */ /* 0x000f280000300800 */
[----:B------:R-:W4:Y:S01]  /*70580*/  LDL.LU R27, [R1+0xac] ;  /* 0x0000ac00011b7983 */ /* 0x000f220000300800 */
[----:B0-----:R-:W-:-:S03]  /*70590*/  IMAD.WIDE R12, R0, 0x2, R18 ;  /* 0x00000002000c7825 */ /* 0x001fc600078e0212 */
[----:B------:R0:W-:Y:S01]  /*705a0*/  @P6 STG.E.U16 desc[UR10][R22.64], R14 ;  /* 0x0000000e16006986 */ /* 0x0001e2000c10150a */
[----:B------:R-:W-:-:S03]  /*705b0*/  ISETP.LT.AND P6, PT, R8, UR16, !P1 ;  /* 0x0000001008007c0c */ /* 0x000fc6000cfc1270 */
[----:B------:R-:W4:Y:S04]  /*705c0*/  LDL.LU R29, [R1+0x1c] ;  /* 0x00001c00011d7983 */ /* 0x000f280000300800 */
[----:B------:R-:W4:Y:S01]  /*705d0*/  LDL.LU R8, [R1+0x32d0] ;  /* 0x0032d00001087983 */ /* 0x000f220000300800 */
[----:B0-----:R-:W-:Y:S01]  /*705e0*/  PRMT R14, R9, 0x7632, R14 ;  /* 0x00007632090e7816 */ /* 0x001fe2000000000e */
[----:B------:R-:W-:Y:S01]  /*705f0*/  IMAD.WIDE R22, R0, 0x2, R10 ;  /* 0x0000000200167825 */ /* 0x000fe200078e020a */
[----:B--2---:R-:W-:Y:S01]  /*70600*/  ISETP.LT.AND P2, PT, R26, UR8, !P0 ;  /* 0x000000081a007c0c */ /* 0x004fe2000c741270 */
[----:B------:R-:W0:Y:S01]  /*70610*/  LDCU UR8, c[0x0][0x398] ;  /* 0x00007300ff0877ac */ /* 0x000e220008000800 */
[----:B---3--:R-:W-:-:S11]  /*70620*/  ISETP.LT.AND P3, PT, R24, UR9, !P0 ;  /* 0x0000000918007c0c */ /* 0x008fd6000c761270 */
[----:B------:R2:W-:Y:S04]  /*70630*/  @P2 STG.E.U16 desc[UR10][R12.64], R9 ;  /* 0x000000090c002986 */ /* 0x0005e8000c10150a */
[----:B------:R3:W-:Y:S04]  /*70640*/  @P3 STG.E.U16 desc[UR10][R22.64], R14 ;  /* 0x0000000e16003986 */ /* 0x0007e8000c10150a */
[----:B--2---:R-:W2:Y:S04]  /*70650*/  LDL.LU R9, [R1+0x32cc] ;  /* 0x0032cc0001097983 */ /* 0x004ea80000300800 */
[----:B------:R-:W2:Y:S01]  /*70660*/  LDL.LU R13, [R1+0x32a8] ;  /* 0x0032a800010d7983 */ /* 0x000ea20000300800 */
[----:B-1----:R-:W-:-:S03]  /*70670*/  ISETP.LT.AND P3, PT, R5, UR17, !P1 ;  /* 0x0000001105007c0c */ /* 0x002fc6000cf61270 */
[----:B------:R-:W2:Y:S01]  /*70680*/  LDL.LU R5, [R1+0x32c8] ;  /* 0x0032c80001057983 */ /* 0x000ea20000300800 */
[----:B----4-:R-:W-:Y:S02]  /*70690*/  ISETP.LT.AND P5, PT, R25, UR12, !P0 ;  /* 0x0000000c19007c0c */ /* 0x010fe4000c7a1270 */
[----:B------:R-:W-:Y:S01]  /*706a0*/  ISETP.LT.AND P0, PT, R15, UR13, !P0 ;  /* 0x0000000d0f007c0c */ /* 0x000fe2000c701270 */
[C---:B---3--:R-:W-:Y:S02]  /*706b0*/  VIADD R14, R0.reuse, UR4 ;  /* 0x00000004000e7c36 */ /* 0x048fe40008000000 */
[----:B------:R-:W-:Y:S01]  /*706c0*/  IMAD.WIDE R22, R0, 0x2, R16 ;  /* 0x0000000200167825 */ /* 0x000fe200078e0210 */
[----:B--2---:R-:W-:-:S03]  /*706d0*/  ISETP.LT.AND P2, PT, R13, UR15, !P1 ;  /* 0x0000000f0d007c0c */ /* 0x004fc6000cf41270 */
[----:B------:R-:W-:Y:S01]  /*706e0*/  IMAD.WIDE R12, R0, 0x2, R8 ;  /* 0x00000002000c7825 */ /* 0x000fe200078e0208 */
[----:B------:R-:W-:-:S04]  /*706f0*/  PRMT R0, R3, 0x7632, R0 ;  /* 0x0000763203007816 */ /* 0x000fc80000000000 */
[----:B------:R1:W-:Y:S01]  /*70700*/  @P5 STG.E.U16 desc[UR10][R12.64], R3 ;  /* 0x000000030c005986 */ /* 0x0003e2000c10150a */
[----:B------:R-:W-:Y:S01]  /*70710*/  IMAD.WIDE R4, R14, 0x2, R4 ;  /* 0x000000020e047825 */ /* 0x000fe200078e0204 */
[----:B------:R-:W-:Y:S02]  /*70720*/  ISETP.LT.AND P5, PT, R26, UR5, !P1 ;  /* 0x000000051a007c0c */ /* 0x000fe4000cfa1270 */
[----:B------:R2:W-:Y:S04]  /*70730*/  @P0 STG.E.U16 desc[UR10][R22.64], R0 ;  /* 0x0000000016000986 */ /* 0x0005e8000c10150a */
[----:B-1----:R-:W3:Y:S01]  /*70740*/  LDL.LU R3, [R1+0x32c4] ;  /* 0x0032c40001037983 */ /* 0x002ee20000300800 */
[----:B------:R-:W-:-:S03]  /*70750*/  ISETP.LT.AND P0, PT, R24, UR6, !P1 ;  /* 0x0000000618007c0c */ /* 0x000fc6000cf01270 */
[----:B------:R1:W-:Y:S01]  /*70760*/  @P4 STG.E.U16 desc[UR10][R4.64], R28 ;  /* 0x0000001c04004986 */ /* 0x0003e2000c10150a */
[----:B------:R-:W-:Y:S02]  /*70770*/  ISETP.LT.AND P4, PT, R25, UR7, !P1 ;  /* 0x0000000719007c0c */ /* 0x000fe4000cf81270 */
[----:B0-----:R-:W-:Y:S02]  /*70780*/  ISETP.LT.AND P1, PT, R15, UR8, !P1 ;  /* 0x000000080f007c0c */ /* 0x001fe4000cf21270 */
[----:B------:R-:W4:Y:S01]  /*70790*/  LDL.LU R15, [R1+0x32c0] ;  /* 0x0032c000010f7983 */ /* 0x000f220000300800 */
[----:B------:R-:W-:Y:S01]  /*707a0*/  IMAD.WIDE R6, R14, 0x2, R6 ;  /* 0x000000020e067825 */ /* 0x000fe200078e0206 */
[----:B--2---:R-:W-:-:S03]  /*707b0*/  PRMT R0, R27, 0x7632, R0 ;  /* 0x000076321b007816 */ /* 0x004fc60000000000 */
[----:B------:R-:W-:Y:S01]  /*707c0*/  IMAD.WIDE R20, R14, 0x2, R20 ;  /* 0x000000020e147825 */ /* 0x000fe200078e0214 */
[----:B-1----:R-:W-:-:S03]  /*707d0*/  PRMT R5, R28, 0x7632, R5 ;  /* 0x000076321c057816 */ /* 0x002fc60000000005 */
[----:B------:R-:W-:Y:S01]  /*707e0*/  IMAD.WIDE R18, R14, 0x2, R18 ;  /* 0x000000020e127825 */ /* 0x000fe200078e0212 */
[----:B------:R-:W-:-:S03]  /*707f0*/  PRMT R4, R29, 0x7632, R4 ;  /* 0x000076321d047816 */ /* 0x000fc60000000004 */
[----:B------:R-:W-:-:S04]  /*70800*/  IMAD.WIDE R10, R14, 0x2, R10 ;  /* 0x000000020e0a7825 */ /* 0x000fc800078e020a */
[----:B------:R-:W-:-:S04]  /*70810*/  IMAD.WIDE R8, R14, 0x2, R8 ;  /* 0x000000020e087825 */ /* 0x000fc800078e0208 */
[----:B------:R-:W-:-:S04]  /*70820*/  IMAD.WIDE R16, R14, 0x2, R16 ;  /* 0x000000020e107825 */ /* 0x000fc800078e0210 */
[----:B---3--:R-:W-:-:S05]  /*70830*/  IMAD.WIDE R2, R14, 0x2, R2 ;  /* 0x000000020e027825 */ /* 0x008fca00078e0202 */
[----:B------:R0:W-:Y:S04]  /*70840*/  @P6 STG.E.U16 desc[UR10][R2.64], R5 ;  /* 0x0000000502006986 */ /* 0x0001e8000c10150a */
[----:B------:R0:W-:Y:S04]  /*70850*/  @P2 STG.E.U16 desc[UR10][R6.64], R27 ;  /* 0x0000001b06002986 */ /* 0x0001e8000c10150a */
[----:B------:R0:W-:Y:S04]  /*70860*/  @P3 STG.E.U16 desc[UR10][R20.64], R0 ;  /* 0x0000000014003986 */ /* 0x0001e8000c10150a */
[----:B------:R0:W-:Y:S04]  /*70870*/  @P5 STG.E.U16 desc[UR10][R18.64], R29 ;  /* 0x0000001d12005986 */ /* 0x0001e8000c10150a */
[----:B------:R0:W-:Y:S04]  /*70880*/  @P0 STG.E.U16 desc[UR10][R10.64], R4 ;  /* 0x000000040a000986 */ /* 0x0001e8000c10150a */
[----:B----4-:R0:W-:Y:S01]  /*70890*/  @P4 STG.E.U16 desc[UR10][R8.64], R15 ;  /* 0x0000000f08004986 */ /* 0x0101e2000c10150a */
[----:B------:R-:W-:Y:S05]  /*708a0*/  @!P1 EXIT ;  /* 0x000000000000994d */ /* 0x000fea0003800000 */
[----:B0-----:R-:W-:-:S05]  /*708b0*/  PRMT R8, R15, 0x7632, R8 ;  /* 0x000076320f087816 */ /* 0x001fca0000000008 */
[----:B------:R-:W-:Y:S01]  /*708c0*/  STG.E.U16 desc[UR10][R16.64], R8 ;  /* 0x0000000810007986 */ /* 0x000fe2000c10150a */
[----:B------:R-:W-:Y:S05]  /*708d0*/  EXIT ;  /* 0x000000000000794d */ /* 0x000fea0003800000 */
.L_x_2:
[----:B------:R-:W-:-:S00]  /*708e0*/  BRA `(.L_x_2) ;  /* 0xfffffffc00fc7947 */ /* 0x000fc0000383ffff */
[----:B------:R-:W-:-:S00]  /*708f0*/  NOP ;  /* 0x0000000000007918 */ /* 0x000fc00000000000 */
        /* <DEDUP_REMOVED lines=8> */
.L_x_3:


//--------------------- .nv.shared.matmul_kernel  --------------------------
	.section	.nv.shared.matmul_kernel,"aw",@nobits
	.sectionflags	@""
	.align	16
	.zero		1024


//--------------------- .nv.shared.reserved.0     --------------------------
	.section	.nv.shared.reserved.0,"aw",@nobits
	.weak		__nv_reservedSMEM_offset_0_alias
	.size		__nv_reservedSMEM_offset_0_alias, 0, 64
	.other		__nv_reservedSMEM_offset_0_alias,@"STO_CUDA_RESERVED_SHARED STV_DEFAULT"
__nv_reservedSMEM_offset_0_alias:
	.zero		0
	.zero		64


//--------------------- .nv.constant0.matmul_kernel --------------------------
	.section	.nv.constant0.matmul_kernel,"a",@progbits
	.sectionflags	@""
	.align	4
.nv.constant0.matmul_kernel:
	.zero		976


//--------------------- SYMBOLS --------------------------

	.type		.nv.reservedSmem.offset0,@object
	.size		.nv.reservedSmem.offset0,0x4
	.type		.nv.reservedSmem.cap,@object
	.size		.nv.reservedSmem.cap,0x4
